def matmul_kernel(
    a_ptr,
    b_ptr,
    c_ptr,
    M,
    N,
    K,
    stride_am,
    stride_ak,
    stride_bk,
    stride_bn,
    stride_cm,
    stride_cn,
    BLOCK_M: tl.constexpr,
    BLOCK_N: tl.constexpr,
    BLOCK_K: tl.constexpr,
    GROUP_M: tl.constexpr,
):
    pid = tl.program_id(axis=0)
    num_pid_m = tl.cdiv(M, BLOCK_M)
    num_pid_n = tl.cdiv(N, BLOCK_N)
    num_pid_in_group = GROUP_M * num_pid_n
    group_id = pid // num_pid_in_group
    first_pid_m = group_id * GROUP_M
    group_size_m = min(num_pid_m - first_pid_m, GROUP_M)
    pid_m = first_pid_m + ((pid % num_pid_in_group) % group_size_m)
    pid_n = (pid % num_pid_in_group) // group_size_m

    offs_am = (pid_m * BLOCK_M + tl.arange(0, BLOCK_M)) % M
    offs_bn = (pid_n * BLOCK_N + tl.arange(0, BLOCK_N)) % N
    offs_k = tl.arange(0, BLOCK_K)
    a_ptrs = a_ptr + offs_am[:, None] * stride_am + offs_k[None, :] * stride_ak
    b_ptrs = b_ptr + offs_k[:, None] * stride_bk + offs_bn[None, :] * stride_bn

    acc = tl.zeros((BLOCK_M, BLOCK_N), dtype=tl.float32)
    for kk in range(0, tl.cdiv(K, BLOCK_K)):
        a = tl.load(a_ptrs, mask=offs_k[None, :] < K - kk * BLOCK_K, other=0.0)
        b = tl.load(b_ptrs, mask=offs_k[:, None] < K - kk * BLOCK_K, other=0.0)
        acc = tl.dot(a, b, acc)
        a_ptrs += BLOCK_K * stride_ak
        b_ptrs += BLOCK_K * stride_bk

    c = acc.to(c_ptr.dtype.element_ty)
    offs_cm = pid_m * BLOCK_M + tl.arange(0, BLOCK_M)
    offs_cn = pid_n * BLOCK_N + tl.arange(0, BLOCK_N)
    c_ptrs = c_ptr + offs_cm[:, None] * stride_cm + offs_cn[None, :] * stride_cn
    mask = (offs_cm[:, None] < M) & (offs_cn[None, :] < N)
    tl.store(c_ptrs, c, mask=mask)

# config = {"BLOCK_K": 64, "BLOCK_M": 128, "BLOCK_N": 256, "GROUP_M": 8, "arch": "sm_90", "dtype": "bf16", "num_ctas": 1, "num_stages": 3, "num_warps": 2}
# arch = sm_90


// ===== COMPILED SASS (sm_90a) =====

	.target	sm_90a

	.elftype	@"ET_EXEC"


//--------------------- .note.nv.tkinfo           --------------------------
	.section	.note.nv.tkinfo,"",@"SHT_NOTE"
	.sectionflags	@"SHF_NOTE_NV_TKINFO"
	.tkinfo
        /*0018*/ 	.word	0x00000002
        /*0030*/ 	.string	""
        /*0030*/ 	.string	"ptxas"
        /*0030*/ 	.string	"Cuda compilation tools, release 13.0, V13.0.88"
        /*0030*/ 	.string	"Build cuda_13.0.r13.0/compiler.36424714_0"
        /*0030*/ 	.string	"-v  -suppress-debug-info  -lineinfo  -arch sm_90a "



//--------------------- .note.nv.cuinfo           --------------------------
	.section	.note.nv.cuinfo,"",@"SHT_NOTE"
	.sectionflags	@"SHF_NOTE_NV_CUINFO"
        /*0018*/ 	.short	0x0002
        /*001a*/ 	.short	0x005a
        /*001c*/ 	.short	0x0082
	.zero		2


//--------------------- .nv.info                  --------------------------
	.section	.nv.info,"",@"SHT_CUDA_INFO"
	.align	4


	//----- nvinfo : EIATTR_REGCOUNT
	.align		4
        /*0000*/ 	.byte	0x04, 0x2f
        /*0002*/ 	.short	(.L_1 - .L_0)
	.align		4
.L_0:
        /*0004*/ 	.word	index@(matmul_kernel)
        /*0008*/ 	.word	0x00000020


	//----- nvinfo : EIATTR_FRAME_SIZE
	.align		4
.L_1:
        /*000c*/ 	.byte	0x04, 0x11
        /*000e*/ 	.short	(.L_3 - .L_2)
	.align		4
.L_2:
        /*0010*/ 	.word	index@(matmul_kernel)
        /*0014*/ 	.word	0x000045b0


	//----- nvinfo : EIATTR_MIN_STACK_SIZE
	.align		4
.L_3:
        /*0018*/ 	.byte	0x04, 0x12
        /*001a*/ 	.short	(.L_5 - .L_4)
	.align		4
.L_4:
        /*001c*/ 	.word	index@(matmul_kernel)
        /*0020*/ 	.word	0x000045b0
.L_5:


//--------------------- .nv.compat                --------------------------
	.section	.nv.compat,"",@"SHT_CUDA_COMPAT_INFO"
	.align	4
        /*0000*/ 	.byte	0x02, 0x09, 0x01, 0x00, 0x02, 0x02, 0x01, 0x00, 0x02, 0x05, 0x05, 0x00, 0x03, 0x07, 0x01, 0x01
        /*0010*/ 	.byte	0x02, 0x03, 0x00, 0x00, 0x02, 0x06, 0x01, 0x00, 0x04, 0x0b, 0x08, 0x00, 0x00, 0x00, 0x00, 0x00
        /*0020*/ 	.byte	0x00, 0x00, 0x00, 0x00


//--------------------- .nv.info.matmul_kernel    --------------------------
	.section	.nv.info.matmul_kernel,"",@"SHT_CUDA_INFO"
	.sectionflags	@""
	.align	4


	//----- nvinfo : EIATTR_CUDA_API_VERSION
	.align		4
        /*0000*/ 	.byte	0x04, 0x37
        /*0002*/ 	.short	(.L_7 - .L_6)
.L_6:
        /*0004*/ 	.word	0x00000082


	//----- nvinfo : EIATTR_KPARAM_INFO
	.align		4
.L_7:
        /*0008*/ 	.byte	0x04, 0x17
        /*000a*/ 	.short	(.L_9 - .L_8)
.L_8:
        /*000c*/ 	.word	0x00000000
        /*0010*/ 	.short	0x000d
        /*0012*/ 	.short	0x0048
        /*0014*/ 	.byte	0x00, 0xf4, 0x21, 0x00


	//----- nvinfo : EIATTR_KPARAM_INFO
	.align		4
.L_9:
        /*0018*/ 	.byte	0x04, 0x17
        /*001a*/ 	.short	(.L_11 - .L_10)
.L_10:
        /*001c*/ 	.word	0x00000000
        /*0020*/ 	.short	0x000c
        /*0022*/ 	.short	0x0040
        /*0024*/ 	.byte	0x00, 0xf4, 0x21, 0x00


	//----- nvinfo : EIATTR_KPARAM_INFO
	.align		4
.L_11:
        /*0028*/ 	.byte	0x04, 0x17
        /*002a*/ 	.short	(.L_13 - .L_12)
.L_12:
        /*002c*/ 	.word	0x00000000
        /*0030*/ 	.short	0x000b
        /*0032*/ 	.short	0x0038
        /*0034*/ 	.byte	0x00, 0xf0, 0x11, 0x00


	//----- nvinfo : EIATTR_KPARAM_INFO
	.align		4
.L_13:
        /*0038*/ 	.byte	0x04, 0x17
        /*003a*/ 	.short	(.L_15 - .L_14)
.L_14:
        /*003c*/ 	.word	0x00000000
        /*0040*/ 	.short	0x000a
        /*0042*/ 	.short	0x0034
        /*0044*/ 	.byte	0x00, 0xf0, 0x11, 0x00


	//----- nvinfo : EIATTR_KPARAM_INFO
	.align		4
.L_15:
        /*0048*/ 	.byte	0x04, 0x17
        /*004a*/ 	.short	(.L_17 - .L_16)
.L_16:
        /*004c*/ 	.word	0x00000000
        /*0050*/ 	.short	0x0009
        /*0052*/ 	.short	0x0030
        /*0054*/ 	.byte	0x00, 0xf0, 0x11, 0x00


	//----- nvinfo : EIATTR_KPARAM_INFO
	.align		4
.L_17:
        /*0058*/ 	.byte	0x04, 0x17
        /*005a*/ 	.short	(.L_19 - .L_18)
.L_18:
        /*005c*/ 	.word	0x00000000
        /*0060*/ 	.short	0x0008
        /*0062*/ 	.short	0x002c
        /*0064*/ 	.byte	0x00, 0xf0, 0x11, 0x00


	//----- nvinfo : EIATTR_KPARAM_INFO
	.align		4
.L_19:
        /*0068*/ 	.byte	0x04, 0x17
        /*006a*/ 	.short	(.L_21 - .L_20)
.L_20:
        /*006c*/ 	.word	0x00000000
        /*0070*/ 	.short	0x0007
        /*0072*/ 	.short	0x0028
        /*0074*/ 	.byte	0x00, 0xf0, 0x11, 0x00


	//----- nvinfo : EIATTR_KPARAM_INFO
	.align		4
.L_21:
        /*0078*/ 	.byte	0x04, 0x17
        /*007a*/ 	.short	(.L_23 - .L_22)
.L_22:
        /*007c*/ 	.word	0x00000000
        /*0080*/ 	.short	0x0006
        /*0082*/ 	.short	0x0024
        /*0084*/ 	.byte	0x00, 0xf0, 0x11, 0x00


	//----- nvinfo : EIATTR_KPARAM_INFO
	.align		4
.L_23:
        /*0088*/ 	.byte	0x04, 0x17
        /*008a*/ 	.short	(.L_25 - .L_24)
.L_24:
        /*008c*/ 	.word	0x00000000
        /*0090*/ 	.short	0x0005
        /*0092*/ 	.short	0x0020
        /*0094*/ 	.byte	0x00, 0xf0, 0x11, 0x00


	//----- nvinfo : EIATTR_KPARAM_INFO
	.align		4
.L_25:
        /*0098*/ 	.byte	0x04, 0x17
        /*009a*/ 	.short	(.L_27 - .L_26)
.L_26:
        /*009c*/ 	.word	0x00000000
        /*00a0*/ 	.short	0x0004
        /*00a2*/ 	.short	0x001c
        /*00a4*/ 	.byte	0x00, 0xf0, 0x11, 0x00


	//----- nvinfo : EIATTR_KPARAM_INFO
	.align		4
.L_27:
        /*00a8*/ 	.byte	0x04, 0x17
        /*00aa*/ 	.short	(.L_29 - .L_28)
.L_28:
        /*00ac*/ 	.word	0x00000000
        /*00b0*/ 	.short	0x0003
        /*00b2*/ 	.short	0x0018
        /*00b4*/ 	.byte	0x00, 0xf0, 0x11, 0x00


	//----- nvinfo : EIATTR_KPARAM_INFO
	.align		4
.L_29:
        /*00b8*/ 	.byte	0x04, 0x17
        /*00ba*/ 	.short	(.L_31 - .L_30)
.L_30:
        /*00bc*/ 	.word	0x00000000
        /*00c0*/ 	.short	0x0002
        /*00c2*/ 	.short	0x0010
        /*00c4*/ 	.byte	0x00, 0xf4, 0x21, 0x00


	//----- nvinfo : EIATTR_KPARAM_INFO
	.align		4
.L_31:
        /*00c8*/ 	.byte	0x04, 0x17
        /*00ca*/ 	.short	(.L_33 - .L_32)
.L_32:
        /*00cc*/ 	.word	0x00000000
        /*00d0*/ 	.short	0x0001
        /*00d2*/ 	.short	0x0008
        /*00d4*/ 	.byte	0x00, 0xf4, 0x21, 0x00


	//----- nvinfo : EIATTR_KPARAM_INFO
	.align		4
.L_33:
        /*00d8*/ 	.byte	0x04, 0x17
        /*00da*/ 	.short	(.L_35 - .L_34)
.L_34:
        /*00dc*/ 	.word	0x00000000
        /*00e0*/ 	.short	0x0000
        /*00e2*/ 	.short	0x0000
        /*00e4*/ 	.byte	0x00, 0xf4, 0x21, 0x00


	//----- nvinfo : EIATTR_SPARSE_MMA_MASK
	.align		4
.L_35:
        /*00e8*/ 	.byte	0x03, 0x50
        /*00ea*/ 	.short	0x0000


	//----- nvinfo : EIATTR_MAXREG_COUNT
	.align		4
        /*00ec*/ 	.byte	0x03, 0x1b
        /*00ee*/ 	.short	0x00ff


	//----- nvinfo : EIATTR_NUM_BARRIERS
	.align		4
        /*00f0*/ 	.byte	0x02, 0x4c
        /*00f2*/ 	.byte	0x01
	.zero		1


	//----- nvinfo : EIATTR_ANNOTATIONS
	.align		4
        /*00f4*/ 	.byte	0x04, 0x55
        /*00f6*/ 	.short	(.L_37 - .L_36)


	//   ....[0]....
.L_36:
        /*00f8*/ 	.word	0x00000001
        /*00fc*/ 	.byte	0x50, 0x05, 0x00, 0x00, 0x01, 0x00, 0x00, 0x00, 0x80, 0x05, 0x00, 0x00, 0x01, 0x00, 0x00, 0x00
        /* <DEDUP_REMOVED lines=3463> */
        /*d97c*/ 	.byte	0x00, 0x73, 0x03, 0x00


	//----- nvinfo : EIATTR_MERCURY_ISA_VERSION
	.align		4
.L_37:
        /*d980*/ 	.byte	0x03, 0x5f
        /*d982*/ 	.short	0x0101


	//----- nvinfo : EIATTR_EXIT_INSTR_OFFSETS
	.align		4
        /*d984*/ 	.byte	0x04, 0x1c
        /*d986*/ 	.short	(.L_39 - .L_38)


	//   ....[0]....
.L_38:
        /*d988*/ 	.word	0x0006f770


	//   ....[1]....
        /*d98c*/ 	.word	0x0006f7a0


	//----- nvinfo : EIATTR_REQNTID
	.align		4
.L_39:
        /*d990*/ 	.byte	0x04, 0x10
        /*d992*/ 	.short	(.L_41 - .L_40)
.L_40:
        /*d994*/ 	.word	0x00000040
        /*d998*/ 	.word	0x00000001
        /*d99c*/ 	.word	0x00000001


	//----- nvinfo : EIATTR_CBANK_PARAM_SIZE
	.align		4
.L_41:
        /*d9a0*/ 	.byte	0x03, 0x19
        /*d9a2*/ 	.short	0x0050


	//----- nvinfo : EIATTR_PARAM_CBANK
	.align		4
        /*d9a4*/ 	.byte	0x04, 0x0a
        /*d9a6*/ 	.short	(.L_43 - .L_42)
	.align		4
.L_42:
        /*d9a8*/ 	.word	index@(.nv.constant0.matmul_kernel)
        /*d9ac*/ 	.short	0x0210
        /*d9ae*/ 	.short	0x0050


	//----- nvinfo : EIATTR_SW_WAR
	.align		4
.L_43:
        /*d9b0*/ 	.byte	0x04, 0x36
        /*d9b2*/ 	.short	(.L_45 - .L_44)
.L_44:
        /*d9b4*/ 	.word	0x00000008
.L_45:


//--------------------- .nv.callgraph             --------------------------
	.section	.nv.callgraph,"",@"SHT_CUDA_CALLGRAPH"
	.align	4
	.sectionentsize	8
	.align		4
        /*0000*/ 	.word	0x00000000
	.align		4
        /*0004*/ 	.word	0xffffffff
	.align		4
        /*0008*/ 	.word	0x00000000
	.align		4
        /*000c*/ 	.word	0xfffffffe
	.align		4
        /*0010*/ 	.word	0x00000000
	.align		4
        /*0014*/ 	.word	0xfffffffd
	.align		4
        /*0018*/ 	.word	0x00000000
	.align		4
        /*001c*/ 	.word	0xfffffffc


//--------------------- .text.matmul_kernel       --------------------------
	.section	.text.matmul_kernel,"ax",@progbits
	.align	128
        .global         matmul_kernel
        .type           matmul_kernel,@function
        .size           matmul_kernel,(.L_x_4 - matmul_kernel)
        .other          matmul_kernel,@"STO_CUDA_ENTRY STV_DEFAULT"
matmul_kernel:
.text.matmul_kernel:
[----:B------:R-:W0:Y:S08]  /*0000*/  LDC R1, c[0x0][0x28] ;  /* 0x00000a00ff017b82 */ /* 0x000e300000000800 */
[----:B------:R-:W1:Y:S01]  /*0010*/  LDC.64 R14, c[0x0][0x228] ;  /* 0x00008a00ff0e7b82 */ /* 0x000e620000000a00 */
[----:B0-----:R-:W-:Y:S01]  /*0020*/  VIADD R1, R1, 0xffffba50 ;  /* 0xffffba5001017836 */ /* 0x001fe20000000000 */
[----:B------:R-:W0:Y:S01]  /*0030*/  S2R R12, SR_TID.X ;  /* 0x00000000000c7919 */ /* 0x000e220000002100 */
[----:B------:R-:W-:Y:S01]  /*0040*/  UMOV UR4, 0x400 ;  /* 0x0000040000047882 */ /* 0x000fe20000000000 */
[----:B------:R-:W-:-:S04]  /*0050*/  ULDC.64 UR8, c[0x0][0x208] ;  /* 0x0000820000087ab9 */ /* 0x000fc80000000a00 */
[----:B------:R-:W2:Y:S01]  /*0060*/  S2UR UR5, SR_CgaCtaId ;  /* 0x00000000000579c3 */ /* 0x000ea20000008800 */
[----:B-1----:R-:W-:-:S05]  /*0070*/  VIADD R0, R15, 0xff ;  /* 0x000000ff0f007836 */ /* 0x002fca0000000000 */
[----:B------:R-:W-:Y:S01]  /*0080*/  SHF.R.S32.HI R3, RZ, 0x1f, R0 ;  /* 0x0000001fff037819 */ /* 0x000fe20000011400 */
[----:B--2---:R-:W-:-:S03]  /*0090*/  ULEA UR4, UR5, UR4, 0x18 ;  /* 0x0000000405047291 */ /* 0x004fc6000f8ec03f */
[----:B------:R-:W-:Y:S02]  /*00a0*/  LEA.HI R3, R3, R0, RZ, 0x8 ;  /* 0x0000000003037211 */ /* 0x000fe400078f40ff */
[----:B0-----:R-:W-:Y:S02]  /*00b0*/  LOP3.LUT R16, R12, 0x3f, RZ, 0xc0, !PT ;  /* 0x0000003f0c107812 */ /* 0x001fe400078ec0ff */
[----:B------:R-:W-:Y:S02]  /*00c0*/  SHF.R.S32.HI R0, RZ, 0x8, R3 ;  /* 0x00000008ff007819 */ /* 0x000fe40000011403 */
[----:B------:R-:W0:Y:S03]  /*00d0*/  S2R R3, SR_CTAID.X ;  /* 0x0000000000037919 */ /* 0x000e260000002500 */
[----:B------:R-:W-:-:S05]  /*00e0*/  IMAD.SHL.U32 R0, R0, 0x8, RZ ;  /* 0x0000000800007824 */ /* 0x000fca00078e00ff */
[-C--:B------:R-:W-:Y:S02]  /*00f0*/  IABS R7, R0.reuse ;  /* 0x0000000000077213 */ /* 0x080fe40000000000 */
[----:B------:R-:W-:Y:S02]  /*0100*/  IABS R10, R0 ;  /* 0x00000000000a7213 */ /* 0x000fe40000000000 */
[----:B------:R-:W1:Y:S08]  /*0110*/  I2F.RP R2, R7 ;  /* 0x0000000700027306 */ /* 0x000e700000209400 */
[----:B-1----:R-:W1:Y:S01]  /*0120*/  MUFU.RCP R2, R2 ;  /* 0x0000000200027308 */ /* 0x002e620000001000 */
[----:B0-----:R-:W-:Y:S01]  /*0130*/  IABS R8, R3 ;  /* 0x0000000300087213 */ /* 0x001fe20000000000 */
[----:B-1----:R-:W-:-:S02]  /*0140*/  VIADD R4, R2, 0xffffffe ;  /* 0x0ffffffe02047836 */ /* 0x002fc40000000000 */
[----:B------:R-:W-:-:S04]  /*0150*/  IMAD.MOV R2, RZ, RZ, -R10 ;  /* 0x000000ffff027224 */ /* 0x000fc800078e0a0a */
[----:B------:R0:W1:Y:S02]  /*0160*/  F2I.FTZ.U32.TRUNC.NTZ R5, R4 ;  /* 0x0000000400057305 */ /* 0x000064000021f000 */
[----:B0-----:R-:W-:Y:S02]  /*0170*/  IMAD.MOV.U32 R4, RZ, RZ, RZ ;  /* 0x000000ffff047224 */ /* 0x001fe400078e00ff */
[----:B-1----:R-:W-:-:S04]  /*0180*/  IMAD.MOV R6, RZ, RZ, -R5 ;  /* 0x000000ffff067224 */ /* 0x002fc800078e0a05 */
[----:B------:R-:W-:Y:S02]  /*0190*/  IMAD R9, R6, R7, RZ ;  /* 0x0000000706097224 */ /* 0x000fe400078e02ff */
[----:B------:R-:W-:Y:S02]  /*01a0*/  IMAD.MOV.U32 R6, RZ, RZ, R8 ;  /* 0x000000ffff067224 */ /* 0x000fe400078e0008 */
[----:B------:R-:W-:-:S06]  /*01b0*/  IMAD.HI.U32 R5, R5, R9, R4 ;  /* 0x0000000905057227 */ /* 0x000fcc00078e0004 */
[----:B------:R-:W-:-:S04]  /*01c0*/  IMAD.HI.U32 R5, R5, R6, RZ ;  /* 0x0000000605057227 */ /* 0x000fc800078e00ff */
[----:B------:R-:W-:-:S05]  /*01d0*/  IMAD R2, R5, R2, R6 ;  /* 0x0000000205027224 */ /* 0x000fca00078e0206 */
[----:B------:R-:W-:-:S13]  /*01e0*/  ISETP.GT.U32.AND P1, PT, R7, R2, PT ;  /* 0x000000020700720c */ /* 0x000fda0003f24070 */
[----:B------:R-:W-:Y:S02]  /*01f0*/  @!P1 IMAD.IADD R2, R2, 0x1, -R7 ;  /* 0x0000000102029824 */ /* 0x000fe400078e0a07 */
[----:B------:R-:W-:Y:S01]  /*0200*/  @!P1 VIADD R5, R5, 0x1 ;  /* 0x0000000105059836 */ /* 0x000fe20000000000 */
[----:B------:R-:W-:Y:S02]  /*0210*/  ISETP.NE.AND P1, PT, R0, RZ, PT ;  /* 0x000000ff0000720c */ /* 0x000fe40003f25270 */
[----:B------:R-:W-:Y:S02]  /*0220*/  ISETP.GE.U32.AND P0, PT, R2, R7, PT ;  /* 0x000000070200720c */ /* 0x000fe40003f06070 */
[----:B------:R-:W-:-:S04]  /*0230*/  LOP3.LUT R2, R3, R0, RZ, 0x3c, !PT ;  /* 0x0000000003027212 */ /* 0x000fc800078e3cff */
[----:B------:R-:W-:Y:S01]  /*0240*/  ISETP.GE.AND P2, PT, R2, RZ, PT ;  /* 0x000000ff0200720c */ /* 0x000fe20003f46270 */
[----:B------:R-:W-:-:S06]  /*0250*/  VIADD R2, R14, 0x7f ;  /* 0x0000007f0e027836 */ /* 0x000fcc0000000000 */
[----:B------:R-:W-:-:S04]  /*0260*/  @P0 VIADD R5, R5, 0x1 ;  /* 0x0000000105050836 */ /* 0x000fc80000000000 */
[----:B------:R-:W-:Y:S01]  /*0270*/  IMAD.MOV.U32 R4, RZ, RZ, R5 ;  /* 0x000000ffff047224 */ /* 0x000fe200078e0005 */
[----:B------:R-:W-:-:S03]  /*0280*/  SHF.R.S32.HI R5, RZ, 0x1f, R2 ;  /* 0x0000001fff057819 */ /* 0x000fc60000011402 */
[----:B------:R-:W-:Y:S01]  /*0290*/  @!P2 IMAD.MOV R4, RZ, RZ, -R4 ;  /* 0x000000ffff04a224 */ /* 0x000fe200078e0a04 */
[----:B------:R-:W-:Y:S02]  /*02a0*/  @!P1 LOP3.LUT R4, RZ, R0, RZ, 0x33, !PT ;  /* 0x00000000ff049212 */ /* 0x000fe400078e33ff */
[----:B------:R-:W-:-:S03]  /*02b0*/  LEA.HI R5, R5, R2, RZ, 0x7 ;  /* 0x0000000205057211 */ /* 0x000fc600078f38ff */
[----:B------:R-:W-:Y:S02]  /*02c0*/  IMAD.SHL.U32 R2, R4, 0x8, RZ ;  /* 0x0000000804027824 */ /* 0x000fe400078e00ff */
[----:B------:R-:W-:-:S03]  /*02d0*/  IMAD.MOV R4, RZ, RZ, -R4 ;  /* 0x000000ffff047224 */ /* 0x000fc600078e0a04 */
[----:B------:R-:W-:Y:S01]  /*02e0*/  LEA.HI.SX32 R5, R5, -R2, 0x19 ;  /* 0x8000000205057211 */ /* 0x000fe200078fcaff */
[----:B------:R-:W-:Y:S02]  /*02f0*/  IMAD R13, R0, R4, R3 ;  /* 0x00000004000d7224 */ /* 0x000fe400078e0203 */
[----:B------:R-:W-:Y:S01]  /*0300*/  IMAD.MOV.U32 R4, RZ, RZ, RZ ;  /* 0x000000ffff047224 */ /* 0x000fe200078e00ff */
[----:B------:R-:W-:Y:S02]  /*0310*/  VIMNMX R6, R5, 0x8, PT ;  /* 0x0000000805067848 */ /* 0x000fe40003fe0100 */
[----:B------:R-:W-:Y:S02]  /*0320*/  IABS R11, R13 ;  /* 0x0000000d000b7213 */ /* 0x000fe40000000000 */
[----:B------:R-:W-:-:S04]  /*0330*/  IABS R9, R6 ;  /* 0x0000000600097213 */ /* 0x000fc80000000000 */
[----:B------:R-:W0:Y:S08]  /*0340*/  I2F.RP R7, R9 ;  /* 0x0000000900077306 */ /* 0x000e300000209400 */
[----:B0-----:R-:W0:Y:S02]  /*0350*/  MUFU.RCP R7, R7 ;  /* 0x0000000700077308 */ /* 0x001e240000001000 */
[----:B0-----:R-:W-:-:S06]  /*0360*/  VIADD R5, R7, 0xffffffe ;  /* 0x0ffffffe07057836 */ /* 0x001fcc0000000000 */
[----:B------:R-:W0:Y:S02]  /*0370*/  F2I.FTZ.U32.TRUNC.NTZ R5, R5 ;  /* 0x0000000500057305 */ /* 0x000e24000021f000 */
[----:B0-----:R-:W-:-:S04]  /*0380*/  IMAD.MOV R8, RZ, RZ, -R5 ;  /* 0x000000ffff087224 */ /* 0x001fc800078e0a05 */
[----:B------:R-:W-:-:S04]  /*0390*/  IMAD.MOV.U32 R0, RZ, RZ, R8 ;  /* 0x000000ffff007224 */ /* 0x000fc800078e0008 */
[----:B------:R-:W-:Y:S01]  /*03a0*/  IMAD R3, R0, R9, RZ ;  /* 0x0000000900037224 */ /* 0x000fe200078e02ff */
[----:B------:R-:W-:-:S03]  /*03b0*/  IABS R0, R6 ;  /* 0x0000000600007213 */ /* 0x000fc60000000000 */
[----:B------:R-:W-:Y:S02]  /*03c0*/  IMAD.HI.U32 R4, R5, R3, R4 ;  /* 0x0000000305047227 */ /* 0x000fe400078e0004 */
[----:B------:R-:W0:Y:S02]  /*03d0*/  LDC R5, c[0x0][0x230] ;  /* 0x00008c00ff057b82 */ /* 0x000e240000000800 */
[----:B------:R-:W-:Y:S02]  /*03e0*/  IMAD.MOV R0, RZ, RZ, -R0 ;  /* 0x000000ffff007224 */ /* 0x000fe400078e0a00 */
[----:B------:R-:W-:-:S04]  /*03f0*/  IMAD.HI.U32 R4, R4, R11, RZ ;  /* 0x0000000b04047227 */ /* 0x000fc800078e00ff */
[----:B------:R-:W-:-:S05]  /*0400*/  IMAD R0, R4, R0, R11 ;  /* 0x0000000004007224 */ /* 0x000fca00078e020b */
[----:B------:R-:W-:Y:S01]  /*0410*/  ISETP.GT.U32.AND P1, PT, R9, R0, PT ;  /* 0x000000000900720c */ /* 0x000fe20003f24070 */
[----:B0-----:R-:W-:-:S12]  /*0420*/  VIADD R17, R5, 0x3f ;  /* 0x0000003f05117836 */ /* 0x001fd80000000000 */
[----:B------:R-:W-:Y:S02]  /*0430*/  @!P1 IMAD.IADD R0, R0, 0x1, -R9 ;  /* 0x0000000100009824 */ /* 0x000fe400078e0a09 */
[----:B------:R-:W-:Y:S01]  /*0440*/  @!P1 VIADD R4, R4, 0x1 ;  /* 0x0000000104049836 */ /* 0x000fe20000000000 */
[----:B------:R-:W-:Y:S02]  /*0450*/  ISETP.NE.AND P1, PT, R6, RZ, PT ;  /* 0x000000ff0600720c */ /* 0x000fe40003f25270 */
[----:B------:R-:W-:Y:S02]  /*0460*/  ISETP.GE.U32.AND P0, PT, R0, R9, PT ;  /* 0x000000090000720c */ /* 0x000fe40003f06070 */
[----:B------:R-:W-:-:S04]  /*0470*/  LOP3.LUT R0, R13, R6, RZ, 0x3c, !PT ;  /* 0x000000060d007212 */ /* 0x000fc800078e3cff */
[----:B------:R-:W-:-:S07]  /*0480*/  ISETP.GE.AND P2, PT, R0, RZ, PT ;  /* 0x000000ff0000720c */ /* 0x000fce0003f46270 */
[----:B------:R-:W-:Y:S01]  /*0490*/  @P0 VIADD R4, R4, 0x1 ;  /* 0x0000000104040836 */ /* 0x000fe20000000000 */
[----:B------:R-:W-:-:S05]  /*04a0*/  ISETP.GT.AND P0, PT, R17, 0x3f, PT ;  /* 0x0000003f1100780c */ /* 0x000fca0003f04270 */
[----:B------:R-:W-:Y:S01]  /*04b0*/  @!P2 IMAD.MOV R4, RZ, RZ, -R4 ;  /* 0x000000ffff04a224 */ /* 0x000fe200078e0a04 */
[----:B------:R-:W-:-:S05]  /*04c0*/  @!P1 LOP3.LUT R4, RZ, R6, RZ, 0x33, !PT ;  /* 0x00000006ff049212 */ /* 0x000fca00078e33ff */
[----:B------:R-:W-:-:S04]  /*04d0*/  IMAD.MOV R3, RZ, RZ, -R4 ;  /* 0x000000ffff037224 */ /* 0x000fc800078e0a04 */
[----:B------:R-:W-:-:S04]  /*04e0*/  IMAD R3, R6, R3, R13 ;  /* 0x0000000306037224 */ /* 0x000fc800078e020d */
[----:B------:R-:W-:Y:S02]  /*04f0*/  IMAD.IADD R0, R2, 0x1, R3 ;  /* 0x0000000102007824 */ /* 0x000fe400078e0203 */
[----:B------:R-:W-:Y:S02]  /*0500*/  IMAD.SHL.U32 R3, R4, 0x100, RZ ;  /* 0x0000010004037824 */ /* 0x000fe400078e00ff */
[----:B------:R-:W-:Y:S02]  /*0510*/  IMAD R0, R0, 0x80, R16 ;  /* 0x0000008000007824 */ /* 0x000fe400078e0210 */
[C---:B------:R-:W-:Y:S02]  /*0520*/  VIADD R5, R3.reuse, 0x1 ;  /* 0x0000000103057836 */ /* 0x040fe40000000000 */
[C---:B------:R-:W-:Y:S02]  /*0530*/  VIADD R4, R3.reuse, 0x2 ;  /* 0x0000000203047836 */ /* 0x040fe40000000000 */
[C---:B------:R-:W-:Y:S01]  /*0540*/  VIADD R2, R3.reuse, 0x3 ;  /* 0x0000000303027836 */ /* 0x040fe20000000000 */
[----:B------:R0:W-:Y:S01]  /*0550*/  STL [R1+0x5f4], R5 ;  /* 0x0005f40501007387 */ /* 0x0001e20000100800 */
[----:B------:R-:W-:-:S02]  /*0560*/  VIADD R6, R3, 0xc4 ;  /* 0x000000c403067836 */ /* 0x000fc40000000000 */
[C---:B------:R-:W-:Y:S01]  /*0570*/  VIADD R29, R3.reuse, 0xef ;  /* 0x000000ef031d7836 */ /* 0x040fe20000000000 */
[----:B------:R1:W-:Y:S01]  /*0580*/  STL [R1+0x5f0], R4 ;  /* 0x0005f00401007387 */ /* 0x0003e20000100800 */
[C---:B------:R-:W-:Y:S02]  /*0590*/  VIADD R28, R3.reuse, 0xf0 ;  /* 0x000000f0031c7836 */ /* 0x040fe40000000000 */
[C---:B------:R-:W-:Y:S01]  /*05a0*/  VIADD R19, R3.reuse, 0xf1 ;  /* 0x000000f103137836 */ /* 0x040fe20000000000 */
[----:B------:R2:W-:Y:S01]  /*05b0*/  STL [R1+0x5ec], R2 ;  /* 0x0005ec0201007387 */ /* 0x0005e20000100800 */
[C---:B------:R-:W-:Y:S02]  /*05c0*/  VIADD R9, R3.reuse, 0xf2 ;  /* 0x000000f203097836 */ /* 0x040fe40000000000 */
[C---:B0-----:R-:W-:Y:S02]  /*05d0*/  VIADD R5, R3.reuse, 0x4 ;  /* 0x0000000403057836 */ /* 0x041fe40000000000 */
[----:B------:R-:W-:-:S02]  /*05e0*/  VIADD R10, R3, 0xf3 ;  /* 0x000000f3030a7836 */ /* 0x000fc40000000000 */
[C---:B-1----:R-:W-:Y:S01]  /*05f0*/  VIADD R4, R3.reuse, 0x5 ;  /* 0x0000000503047836 */ /* 0x042fe20000000000 */
[----:B------:R0:W-:Y:S01]  /*0600*/  STL [R1+0x5e8], R5 ;  /* 0x0005e80501007387 */ /* 0x0001e20000100800 */
[C---:B------:R-:W-:Y:S02]  /*0610*/  VIADD R21, R3.reuse, 0xf4 ;  /* 0x000000f403157836 */ /* 0x040fe40000000000 */
[C---:B--2---:R-:W-:Y:S01]  /*0620*/  VIADD R2, R3.reuse, 0x6 ;  /* 0x0000000603027836 */ /* 0x044fe20000000000 */
[----:B------:R1:W-:Y:S01]  /*0630*/  STL [R1+0x5e4], R4 ;  /* 0x0005e40401007387 */ /* 0x0003e20000100800 */
[C---:B------:R-:W-:Y:S02]  /*0640*/  VIADD R25, R3.reuse, 0xf5 ;  /* 0x000000f503197836 */ /* 0x040fe40000000000 */
[C---:B------:R-:W-:Y:S01]  /*0650*/  VIADD R18, R3.reuse, 0xf6 ;  /* 0x000000f603127836 */ /* 0x040fe20000000000 */
[----:B------:R2:W-:Y:S01]  /*0660*/  STL [R1+0x5e0], R2 ;  /* 0x0005e00201007387 */ /* 0x0005e20000100800 */
[----:B------:R-:W-:-:S02]  /*0670*/  VIADD R7, R3, 0xf8 ;  /* 0x000000f803077836 */ /* 0x000fc40000000000 */
[C---:B0-----:R-:W-:Y:S02]  /*0680*/  VIADD R5, R3.reuse, 0x7 ;  /* 0x0000000703057836 */ /* 0x041fe40000000000 */
[C---:B------:R-:W-:Y:S02]  /*0690*/  VIADD R8, R3.reuse, 0xf9 ;  /* 0x000000f903087836 */ /* 0x040fe40000000000 */
[C---:B-1----:R-:W-:Y:S01]  /*06a0*/  VIADD R4, R3.reuse, 0x8 ;  /* 0x0000000803047836 */ /* 0x042fe20000000000 */
[----:B------:R0:W-:Y:S01]  /*06b0*/  STL [R1+0x5dc], R5 ;  /* 0x0005dc0501007387 */ /* 0x0001e20000100800 */
[C---:B------:R-:W-:Y:S02]  /*06c0*/  VIADD R11, R3.reuse, 0xfb ;  /* 0x000000fb030b7836 */ /* 0x040fe40000000000 */
[C---:B--2---:R-:W-:Y:S01]  /*06d0*/  VIADD R2, R3.reuse, 0x9 ;  /* 0x0000000903027836 */ /* 0x044fe20000000000 */
[----:B------:R1:W-:Y:S01]  /*06e0*/  STL [R1+0x5d8], R4 ;  /* 0x0005d80401007387 */ /* 0x0003e20000100800 */
[----:B------:R-:W-:-:S02]  /*06f0*/  VIADD R20, R3, 0xfc ;  /* 0x000000fc03147836 */ /* 0x000fc40000000000 */
[C---:B------:R-:W-:Y:S01]  /*0700*/  VIADD R24, R3.reuse, 0xfd ;  /* 0x000000fd03187836 */ /* 0x040fe20000000000 */
[----:B------:R2:W-:Y:S01]  /*0710*/  STL [R1+0x5d4], R2 ;  /* 0x0005d40201007387 */ /* 0x0005e20000100800 */
[C---:B------:R-:W-:Y:S02]  /*0720*/  VIADD R22, R3.reuse, 0xfe ;  /* 0x000000fe03167836 */ /* 0x040fe40000000000 */
[C---:B0-----:R-:W-:Y:S02]  /*0730*/  VIADD R5, R3.reuse, 0xa ;  /* 0x0000000a03057836 */ /* 0x041fe40000000000 */
[----:B-1----:R-:W-:-:S03]  /*0740*/  VIADD R4, R3, 0xb ;  /* 0x0000000b03047836 */ /* 0x002fc60000000000 */
[----:B------:R0:W-:Y:S01]  /*0750*/  STL [R1+0x5d0], R5 ;  /* 0x0005d00501007387 */ /* 0x0001e20000100800 */
[----:B--2---:R-:W-:-:S03]  /*0760*/  VIADD R2, R3, 0xc ;  /* 0x0000000c03027836 */ /* 0x004fc60000000000 */
[----:B------:R1:W-:Y:S04]  /*0770*/  STL [R1+0x5cc], R4 ;  /* 0x0005cc0401007387 */ /* 0x0003e80000100800 */
[----:B------:R2:W-:Y:S01]  /*0780*/  STL [R1+0x5c8], R2 ;  /* 0x0005c80201007387 */ /* 0x0005e20000100800 */
        /* <DEDUP_REMOVED lines=370> */
[----:B------:R1:W-:Y:S01]  /*1eb0*/  STL [R1+0xa0], R4 ;  /* 0x0000a00401007387 */ /* 0x0003e20000100800 */
[C---:B0-----:R-:W-:Y:S02]  /*1ec0*/  VIADD R5, R3.reuse, 0xc7 ;  /* 0x000000c703057836 */ /* 0x041fe40000000000 */
[----:B-1----:R-:W-:-:S03]  /*1ed0*/  VIADD R4, R3, 0xc8 ;  /* 0x000000c803047836 */ /* 0x002fc60000000000 */
[----:B------:R0:W-:Y:S04]  /*1ee0*/  STL [R1+0x9c], R5 ;  /* 0x00009c0501007387 */ /* 0x0001e80000100800 */
        /* <DEDUP_REMOVED lines=77> */
[----:B------:R2:W-:Y:S01]  /*23c0*/  STL [R1], R4 ;  /* 0x0000000401007387 */ /* 0x0005e20000100800 */
[----:B0-----:R-:W-:Y:S02]  /*23d0*/  VIADD R5, R3, 0xfa ;  /* 0x000000fa03057836 */ /* 0x001fe40000000000 */
[----:B-1----:R-:W-:-:S02]  /*23e0*/  VIADD R0, R0, 0x40 ;  /* 0x0000004000007836 */ /* 0x002fc40000000000 */
[----:B--2---:R-:W-:-:S03]  /*23f0*/  VIADD R4, R3, 0xff ;  /* 0x000000ff03047836 */ /* 0x004fc60000000000 */
[----:B------:R0:W-:Y:S01]  /*2400*/  STL [R1+0xe3c], R0 ;  /* 0x000e3c0001007387 */ /* 0x0001e20000100800 */
[----:B------:R-:W-:Y:S05]  /*2410*/  @P0 BRA `(.L_x_0) ;  /* 0x0000000c00e00947 */ /* 0x000fea0003800000 */
[----:B------:R1:W-:Y:S01]  /*2420*/  STL [R1], RZ ;  /* 0x000000ff01007387 */ /* 0x0003e20000100800 */
[----:B0-----:R-:W-:Y:S01]  /*2430*/  IMAD.SHL.U32 R0, R12, 0x20, RZ ;  /* 0x000000200c007824 */ /* 0x001fe200078e00ff */
[----:B------:R-:W-:Y:S02]  /*2440*/  CS2R R24, SRZ ;  /* 0x0000000000187805 */ /* 0x000fe4000001ff00 */
[----:B------:R-:W-:Y:S01]  /*2450*/  CS2R R26, SRZ ;  /* 0x00000000001a7805 */ /* 0x000fe2000001ff00 */
[----:B------:R1:W-:Y:S01]  /*2460*/  STL [R1+0x4], RZ ;  /* 0x000004ff01007387 */ /* 0x0003e20000100800 */
[----:B------:R-:W-:Y:S02]  /*2470*/  CS2R R20, SRZ ;  /* 0x0000000000147805 */ /* 0x000fe4000001ff00 */
[----:B------:R-:W-:Y:S02]  /*2480*/  LOP3.LUT R0, R0, 0x400, RZ, 0xc0, !PT ;  /* 0x0000040000007812 */ /* 0x000fe400078ec0ff */
[----:B------:R-:W-:Y:S01]  /*2490*/  CS2R R22, SRZ ;  /* 0x0000000000167805 */ /* 0x000fe2000001ff00 */
[----:B------:R1:W-:Y:S01]  /*24a0*/  STL [R1+0x8], RZ ;  /* 0x000008ff01007387 */ /* 0x0003e20000100800 */
[----:B------:R-:W-:-:S02]  /*24b0*/  CS2R R16, SRZ ;  /* 0x0000000000107805 */ /* 0x000fc4000001ff00 */
[----:B------:R-:W-:Y:S02]  /*24c0*/  CS2R R18, SRZ ;  /* 0x0000000000127805 */ /* 0x000fe4000001ff00 */
[----:B------:R-:W-:Y:S01]  /*24d0*/  CS2R R12, SRZ ;  /* 0x00000000000c7805 */ /* 0x000fe2000001ff00 */
[----:B------:R1:W-:Y:S01]  /*24e0*/  STL [R1+0xc], RZ ;  /* 0x00000cff01007387 */ /* 0x0003e20000100800 */
[----:B------:R-:W-:Y:S02]  /*24f0*/  CS2R R14, SRZ ;  /* 0x00000000000e7805 */ /* 0x000fe4000001ff00 */
[----:B------:R-:W-:Y:S02]  /*2500*/  CS2R R8, SRZ ;  /* 0x0000000000087805 */ /* 0x000fe4000001ff00 */
[----:B------:R-:W-:Y:S01]  /*2510*/  CS2R R10, SRZ ;  /* 0x00000000000a7805 */ /* 0x000fe2000001ff00 */
[----:B------:R1:W-:Y:S01]  /*2520*/  STL [R1+0x10], RZ ;  /* 0x000010ff01007387 */ /* 0x0003e20000100800 */
[----:B------:R-:W-:-:S02]  /*2530*/  CS2R R4, SRZ ;  /* 0x0000000000047805 */ /* 0x000fc4000001ff00 */
[----:B------:R-:W-:Y:S01]  /*2540*/  CS2R R6, SRZ ;  /* 0x0000000000067805 */ /* 0x000fe2000001ff00 */
[----:B------:R1:W-:Y:S04]  /*2550*/  STL [R1+0x14], RZ ;  /* 0x000014ff01007387 */ /* 0x0003e80000100800 */
        /* <DEDUP_REMOVED lines=207> */
[----:B------:R1:W-:Y:S04]  /*3250*/  STL [R1+0x1a64], R0 ;  /* 0x001a640001007387 */ /* 0x0003e80000100800 */
        /* <DEDUP_REMOVED lines=18> */
[----:B------:R1:W-:Y:S01]  /*3380*/  STL [R1+0x45c], RZ ;  /* 0x00045cff01007387 */ /* 0x0003e20000100800 */
[----:B------:R-:W-:Y:S05]  /*3390*/  BRA `(.L_x_1) ;  /* 0x000005ac00987947 */ /* 0x000fea0003800000 */
.L_x_0:
[----:B------:R-:W2:Y:S01]  /*33a0*/  LDL R23, [R1+0x5c8] ;  /* 0x0005c80001177983 */ /* 0x000ea20000100800 */
[----:B------:R-:W-:Y:S01]  /*33b0*/  IMAD.MOV.U32 R12, RZ, RZ, RZ ;  /* 0x000000ffff0c7224 */ /* 0x000fe200078e00ff */
[----:B------:R-:W-:Y:S01]  /*33c0*/  ISETP.GE.AND P2, PT, R4, RZ, PT ;  /* 0x000000ff0400720c */ /* 0x000fe20003f46270 */
[----:B------:R-:W-:Y:S01]  /*33d0*/  ULDC UR5, c[0x0][0x23c] ;  /* 0x00008f0000057ab9 */ /* 0x000fe20000000800 */
[----:B0-----:R-:W3:Y:S01]  /*33e0*/  LDL.LU R0, [R1+0x5b0] ;  /* 0x0005b00001007983 */ /* 0x001ee20000300800 */
[----:B------:R-:W-:Y:S01]  /*33f0*/  ISETP.GE.AND P3, PT, R22, RZ, PT ;  /* 0x000000ff1600720c */ /* 0x000fe20003f66270 */
[----:B------:R-:W-:Y:S01]  /*3400*/  ULDC.64 UR12, c[0x0][0x218] ;  /* 0x00008600000c7ab9 */ /* 0x000fe20000000a00 */
[----:B------:R-:W-:Y:S01]  /*3410*/  ISETP.GE.AND P1, PT, R24, RZ, PT ;  /* 0x000000ff1800720c */ /* 0x000fe20003f26270 */
[----:B------:R-:W4:Y:S01]  /*3420*/  LDL R16, [R1+0x5d0] ;  /* 0x0005d00001107983 */ /* 0x000f220000100800 */
[----:B------:R-:W-:Y:S01]  /*3430*/  ULDC UR6, c[0x0][0x234] ;  /* 0x00008d0000067ab9 */ /* 0x000fe20000000800 */
[----:B------:R-:W-:-:S02]  /*3440*/  ULDC.64 UR10, c[0x0][0x210] ;  /* 0x00008400000a7ab9 */ /* 0x000fc40000000a00 */
[----:B------:R-:W4:Y:S04]  /*3450*/  LDL.LU R17, [R1+0x5bc] ;  /* 0x0005bc0001117983 */ /* 0x000f280000300800 */
[----:B------:R-:W4:Y:S04]  /*3460*/  LDL.LU R13, [R1+0x5b8] ;  /* 0x0005b800010d7983 */ /* 0x000f280000300800 */
[----:B------:R-:W-:Y:S04]  /*3470*/  STL [R1+0x1ca8], R25 ;  /* 0x001ca81901007387 */ /* 0x000fe80000100800 */
[----:B------:R0:W-:Y:S04]  /*3480*/  STL [R1+0x1ca4], R21 ;  /* 0x001ca41501007387 */ /* 0x0001e80000100800 */
[----:B0-----:R-:W4:Y:S04]  /*3490*/  LDL R21, [R1+0xe38] ;  /* 0x000e380001157983 */ /* 0x001f280000100800 */
[----:B------:R0:W-:Y:S04]  /*34a0*/  STL [R1+0x1ca0], R10 ;  /* 0x001ca00a01007387 */ /* 0x0001e80000100800 */
[----:B0-----:R-:W4:Y:S01]  /*34b0*/  LDL R10, [R1+0xe3c] ;  /* 0x000e3c00010a7983 */ /* 0x001f220000100800 */
[----:B------:R-:W-:-:S02]  /*34c0*/  IABS R4, R4 ;  /* 0x0000000400047213 */ /* 0x000fc40000000000 */
[----:B------:R-:W-:Y:S01]  /*34d0*/  IABS R22, R22 ;  /* 0x0000001600167213 */ /* 0x000fe20000000000 */
[----:B------:R-:W-:Y:S04]  /*34e0*/  STL [R1+0x1c9c], R9 ;  /* 0x001c9c0901007387 */ /* 0x000fe80000100800 */
[----:B------:R-:W-:Y:S01]  /*34f0*/  STL [R1+0x1c98], R19 ;  /* 0x001c981301007387 */ /* 0x000fe20000100800 */
[----:B------:R-:W-:-:S03]  /*3500*/  IMAD.MOV.U32 R25, RZ, RZ, R22 ;  /* 0x000000ffff197224 */ /* 0x000fc600078e0016 */
[----:B------:R-:W-:Y:S04]  /*3510*/  STL [R1+0x1c94], R28 ;  /* 0x001c941c01007387 */ /* 0x000fe80000100800 */
[----:B------:R0:W-:Y:S04]  /*3520*/  STL [R1+0x1c8c], R29 ;  /* 0x001c8c1d01007387 */ /* 0x0001e80000100800 */
[----:B------:R-:W-:Y:S04]  /*3530*/  STL [R1+0x1b6c], R3 ;  /* 0x001b6c0301007387 */ /* 0x000fe80000100800 */
[----:B------:R4:W-:Y:S01]  /*3540*/  STL [R1+0x1b64], R15 ;  /* 0x001b640f01007387 */ /* 0x0009e20000100800 */
[----:B0-----:R-:W-:-:S02]  /*3550*/  IMAD.MOV.U32 R29, RZ, RZ, R2 ;  /* 0x000000ffff1d7224 */ /* 0x001fc400078e0002 */
[----:B--2---:R-:W-:Y:S01]  /*3560*/  IMAD.MOV.U32 R19, RZ, RZ, R23 ;  /* 0x000000ffff137224 */ /* 0x004fe200078e0017 */
[----:B------:R-:W-:Y:S01]  /*3570*/  IABS R23, R14 ;  /* 0x0000000e00177213 */ /* 0x000fe20000000000 */
[----:B---3--:R-:W-:-:S03]  /*3580*/  IMAD.MOV.U32 R9, RZ, RZ, R0 ;  /* 0x000000ffff097224 */ /* 0x008fc600078e0000 */
[----:B------:R-:W0:Y:S01]  /*3590*/  I2F.RP R2, R23 ;  /* 0x0000001700027306 */ /* 0x000e220000209400 */
[----:B------:R-:W-:Y:S01]  /*35a0*/  IABS R0, R15 ;  /* 0x0000000f00007213 */ /* 0x000fe20000000000 */
[----:B----4-:R-:W-:Y:S02]  /*35b0*/  IMAD.MOV.U32 R15, RZ, RZ, R16 ;  /* 0x000000ffff0f7224 */ /* 0x010fe400078e0010 */
[----:B------:R-:W-:-:S04]  /*35c0*/  IMAD.MOV.U32 R3, RZ, RZ, R17 ;  /* 0x000000ffff037224 */ /* 0x000fc800078e0011 */
[----:B------:R-:W1:Y:S01]  /*35d0*/  I2F.RP R16, R0 ;  /* 0x0000000000107306 */ /* 0x000e620000209400 */
[----:B------:R-:W-:-:S07]  /*35e0*/  IMAD.MOV.U32 R28, RZ, RZ, R13 ;  /* 0x000000ffff1c7224 */ /* 0x000fce00078e000d */
[----:B0-----:R-:W0:Y:S08]  /*35f0*/  MUFU.RCP R2, R2 ;  /* 0x0000000200027308 */ /* 0x001e300000001000 */
[----:B-1----:R-:W1:Y:S01]  /*3600*/  MUFU.RCP R16, R16 ;  /* 0x0000001000107308 */ /* 0x002e620000001000 */
[----:B0-----:R-:W-:-:S07]  /*3610*/  VIADD R2, R2, 0xffffffe ;  /* 0x0ffffffe02027836 */ /* 0x001fce0000000000 */
[----:B------:R-:W0:Y:S01]  /*3620*/  F2I.FTZ.U32.TRUNC.NTZ R13, R2 ;  /* 0x00000002000d7305 */ /* 0x000e22000021f000 */
[----:B-1----:R-:W-:-:S07]  /*3630*/  VIADD R16, R16, 0xffffffe ;  /* 0x0ffffffe10107836 */ /* 0x002fce0000000000 */
[----:B------:R1:W2:Y:S01]  /*3640*/  F2I.FTZ.U32.TRUNC.NTZ R17, R16 ;  /* 0x0000001000117305 */ /* 0x0002a2000021f000 */
[----:B0-----:R-:W-:Y:S01]  /*3650*/  IMAD.MOV R2, RZ, RZ, -R13 ;  /* 0x000000ffff027224 */ /* 0x001fe200078e0a0d */
[----:B-1----:R-:W-:-:S03]  /*3660*/  IABS R16, R21 ;  /* 0x0000001500107213 */ /* 0x002fc60000000000 */
[----:B------:R-:W-:Y:S01]  /*3670*/  IMAD R26, R2, R23, RZ ;  /* 0x00000017021a7224 */ /* 0x000fe200078e02ff */
[----:B------:R-:W-:-:S03]  /*3680*/  IABS R2, R10 ;  /* 0x0000000a00027213 */ /* 0x000fc60000000000 */
[----:B------:R-:W-:-:S04]  /*3690*/  IMAD.HI.U32 R12, R13, R26, R12 ;  /* 0x0000001a0d0c7227 */ /* 0x000fc800078e000c */
[----:B--2---:R-:W-:Y:S02]  /*36a0*/  IMAD.MOV R13, RZ, RZ, -R17 ;  /* 0x000000ffff0d7224 */ /* 0x004fe400078e0a11 */
[----:B------:R-:W-:-:S04]  /*36b0*/  IMAD.HI.U32 R26, R12, R16, RZ ;  /* 0x000000100c1a7227 */ /* 0x000fc800078e00ff */
[----:B------:R-:W-:-:S04]  /*36c0*/  IMAD.HI.U32 R12, R12, R2, RZ ;  /* 0x000000020c0c7227 */ /* 0x000fc800078e00ff */
[----:B------:R-:W-:Y:S02]  /*36d0*/  IMAD.MOV R26, RZ, RZ, -R26 ;  /* 0x000000ffff1a7224 */ /* 0x000fe400078e0a1a */
[----:B------:R-:W-:Y:S02]  /*36e0*/  IMAD.MOV R12, RZ, RZ, -R12 ;  /* 0x000000ffff0c7224 */ /* 0x000fe400078e0a0c */
[C---:B------:R-:W-:Y:S02]  /*36f0*/  IMAD R26, R23.reuse, R26, R16 ;  /* 0x0000001a171a7224 */ /* 0x040fe400078e0210 */
[----:B------:R-:W-:Y:S02]  /*3700*/  IMAD R12, R23, R12, R2 ;  /* 0x0000000c170c7224 */ /* 0x000fe400078e0202 */
[----:B------:R-:W-:Y:S01]  /*3710*/  IMAD R13, R13, R0, RZ ;  /* 0x000000000d0d7224 */ /* 0x000fe200078e02ff */
[C---:B------:R-:W-:Y:S01]  /*3720*/  ISETP.GT.U32.AND P0, PT, R23.reuse, R26, PT ;  /* 0x0000001a1700720c */ /* 0x040fe20003f04070 */
[----:B------:R-:W-:Y:S01]  /*3730*/  IMAD.MOV.U32 R16, RZ, RZ, RZ ;  /* 0x000000ffff107224 */ /* 0x000fe200078e00ff */
[----:B------:R-:W-:-:S03]  /*3740*/  ISETP.GT.U32.AND P4, PT, R23, R12, PT ;  /* 0x0000000c1700720c */ /* 0x000fc60003f84070 */
[----:B------:R-:W-:Y:S01]  /*3750*/  IMAD.HI.U32 R2, R17, R13, R16 ;  /* 0x0000000d11027227 */ /* 0x000fe200078e0010 */
[----:B------:R-:W-:Y:S02]  /*3760*/  IABS R13, R24 ;  /* 0x00000018000d7213 */ /* 0x000fe40000000000 */
[----:B------:R-:W-:Y:S01]  /*3770*/  ISETP.GE.AND P6, PT, R21, RZ, PT ;  /* 0x000000ff1500720c */ /* 0x000fe20003fc6270 */
[----:B------:R-:W-:Y:S01]  /*3780*/  IMAD.MOV.U32 R16, RZ, RZ, R4 ;  /* 0x000000ffff107224 */ /* 0x000fe200078e0004 */
[----:B------:R-:W-:Y:S01]  /*3790*/  IABS R24, R20 ;  /* 0x0000001400187213 */ /* 0x000fe20000000000 */
[----:B------:R-:W-:Y:S01]  /*37a0*/  IMAD.HI.U32 R17, R2, R25, RZ ;  /* 0x0000001902117227 */ /* 0x000fe200078e00ff */
[----:B------:R-:W-:-:S03]  /*37b0*/  IABS R4, R11 ;  /* 0x0000000b00047213 */ /* 0x000fc60000000000 */
[--C-:B------:R-:W-:Y:S02]  /*37c0*/  @!P0 IMAD.IADD R26, R26, 0x1, -R23.reuse ;  /* 0x000000011a1a8824 */ /* 0x100fe400078e0a17 */
[----:B------:R-:W-:Y:S02]  /*37d0*/  @!P4 IMAD.IADD R12, R12, 0x1, -R23 ;  /* 0x000000010c0cc824 */ /* 0x000fe400078e0a17 */
[----:B------:R-:W-:Y:S01]  /*37e0*/  IMAD.HI.U32 R22, R2, R16, RZ ;  /* 0x0000001002167227 */ /* 0x000fe200078e00ff */
[C---:B------:R-:W-:Y:S02]  /*37f0*/  ISETP.GT.U32.AND P4, PT, R23.reuse, R26, PT ;  /* 0x0000001a1700720c */ /* 0x040fe40003f84070 */
[----:B------:R-:W-:Y:S01]  /*3800*/  ISETP.GT.U32.AND P5, PT, R23, R12, PT ;  /* 0x0000000c1700720c */ /* 0x000fe20003fa4070 */
[----:B------:R-:W-:Y:S02]  /*3810*/  IMAD.MOV R22, RZ, RZ, -R22 ;  /* 0x000000ffff167224 */ /* 0x000fe400078e0a16 */
[----:B------:R-:W-:-:S02]  /*3820*/  IMAD.MOV.U32 R27, RZ, RZ, R13 ;  /* 0x000000ffff1b7224 */ /* 0x000fc400078e000d */
[----:B------:R-:W-:Y:S02]  /*3830*/  IMAD.MOV R17, RZ, RZ, -R17 ;  /* 0x000000ffff117224 */ /* 0x000fe400078e0a11 */
[----:B------:R-:W-:Y:S02]  /*3840*/  IMAD R22, R0, R22, R16 ;  /* 0x0000001600167224 */ /* 0x000fe400078e0210 */
[----:B------:R-:W-:-:S04]  /*3850*/  IMAD.HI.U32 R13, R2, R27, RZ ;  /* 0x0000001b020d7227 */ /* 0x000fc800078e00ff */
[C---:B------:R-:W-:Y:S01]  /*3860*/  IMAD R17, R0.reuse, R17, R25 ;  /* 0x0000001100117224 */ /* 0x040fe200078e0219 */
[----:B------:R-:W-:Y:S01]  /*3870*/  ISETP.GT.U32.AND P0, PT, R0, R22, PT ;  /* 0x000000160000720c */ /* 0x000fe20003f04070 */
[----:B------:R-:W-:Y:S01]  /*3880*/  IMAD.MOV R13, RZ, RZ, -R13 ;  /* 0x000000ffff0d7224 */ /* 0x000fe200078e0a0d */
[----:B------:R-:W2:Y:S01]  /*3890*/  LDL.LU R25, [R1+0x1ca8] ;  /* 0x001ca80001197983 */ /* 0x000ea20000300800 */
[--C-:B------:R-:W-:Y:S02]  /*38a0*/  @!P4 IMAD.IADD R26, R26, 0x1, -R23.reuse ;  /* 0x000000011a1ac824 */ /* 0x100fe400078e0a17 */
[----:B------:R-:W-:Y:S01]  /*38b0*/  @!P5 IMAD.IADD R12, R12, 0x1, -R23 ;  /* 0x000000010c0cd824 */ /* 0x000fe200078e0a17 */
[C---:B------:R-:W-:Y:S01]  /*38c0*/  ISETP.GT.U32.AND P5, PT, R0.reuse, R17, PT ;  /* 0x000000110000720c */ /* 0x040fe20003fa4070 */
[----:B------:R-:W-:Y:S01]  /*38d0*/  IMAD R13, R0, R13, R27 ;  /* 0x0000000d000d7224 */ /* 0x000fe200078e021b */
[----:B------:R-:W3:Y:S01]  /*38e0*/  LDL.LU R21, [R1+0x1ca4] ;  /* 0x001ca40001157983 */ /* 0x000ee20000300800 */
[----:B------:R-:W-:Y:S01]  /*38f0*/  IMAD.HI.U32 R27, R2, R24, RZ ;  /* 0x00000018021b7227 */ /* 0x000fe200078e00ff */
[----:B------:R-:W-:-:S02]  /*3900*/  IABS R23, R5 ;  /* 0x0000000500177213 */ /* 0x000fc40000000000 */
[----:B------:R-:W-:Y:S01]  /*3910*/  ISETP.GT.U32.AND P4, PT, R0, R13, PT ;  /* 0x0000000d0000720c */ /* 0x000fe20003f84070 */
[----:B------:R-:W-:Y:S01]  /*3920*/  @!P6 IMAD.MOV R26, RZ, RZ, -R26 ;  /* 0x000000ffff1ae224 */ /* 0x000fe200078e0a1a */
[----:B------:R-:W-:Y:S01]  /*3930*/  ISETP.GE.AND P6, PT, R10, RZ, PT ;  /* 0x000000ff0a00720c */ /* 0x000fe20003fc6270 */
[----:B------:R-:W-:Y:S01]  /*3940*/  IMAD.MOV R27, RZ, RZ, -R27 ;  /* 0x000000ffff1b7224 */ /* 0x000fe200078e0a1b */
[----:B------:R-:W4:Y:S01]  /*3950*/  LDL.LU R10, [R1+0x1ca0] ;  /* 0x001ca000010a7983 */ /* 0x000f220000300800 */
[----:B------:R-:W-:-:S04]  /*3960*/  IMAD.HI.U32 R16, R2, R4, RZ ;  /* 0x0000000402107227 */ /* 0x000fc800078e00ff */
[----:B------:R-:W-:Y:S01]  /*3970*/  @!P0 IMAD.IADD R22, R22, 0x1, -R0 ;  /* 0x0000000116168824 */ /* 0x000fe200078e0a00 */
[----:B------:R-:W-:Y:S01]  /*3980*/  ISETP.NE.AND P0, PT, R14, RZ, PT ;  /* 0x000000ff0e00720c */ /* 0x000fe20003f05270 */
[----:B------:R-:W-:Y:S01]  /*3990*/  IMAD R24, R0, R27, R24 ;  /* 0x0000001b00187224 */ /* 0x000fe200078e0218 */
[----:B------:R-:W-:Y:S01]  /*39a0*/  LOP3.LUT R27, RZ, R14, RZ, 0x33, !PT ;  /* 0x0000000eff1b7212 */ /* 0x000fe200078e33ff */
[----:B------:R-:W-:Y:S02]  /*39b0*/  IMAD.MOV R16, RZ, RZ, -R16 ;  /* 0x000000ffff107224 */ /* 0x000fe400078e0a10 */
[----:B------:R-:W-:-:S04]  /*39c0*/  IMAD.HI.U32 R14, R2, R23, RZ ;  /* 0x00000017020e7227 */ /* 0x000fc800078e00ff */
[----:B------:R-:W-:Y:S01]  /*39d0*/  @!P5 IMAD.IADD R17, R17, 0x1, -R0 ;  /* 0x000000011111d824 */ /* 0x000fe200078e0a00 */
[C---:B------:R-:W-:Y:S01]  /*39e0*/  ISETP.GT.U32.AND P5, PT, R0.reuse, R22, PT ;  /* 0x000000160000720c */ /* 0x040fe20003fa4070 */
[C---:B------:R-:W-:Y:S01]  /*39f0*/  IMAD R4, R0.reuse, R16, R4 ;  /* 0x0000001000047224 */ /* 0x040fe200078e0204 */
[----:B------:R-:W-:Y:S01]  /*3a00*/  IABS R16, R8 ;  /* 0x0000000800107213 */ /* 0x000fe20000000000 */
[----:B------:R-:W-:Y:S01]  /*3a10*/  @!P6 IMAD.MOV R12, RZ, RZ, -R12 ;  /* 0x000000ffff0ce224 */ /* 0x000fe200078e0a0c */
[C---:B------:R-:W-:Y:S01]  /*3a20*/  ISETP.GT.U32.AND P6, PT, R0.reuse, R17, PT ;  /* 0x000000110000720c */ /* 0x040fe20003fc4070 */
[----:B------:R-:W-:Y:S02]  /*3a30*/  IMAD.MOV R14, RZ, RZ, -R14 ;  /* 0x000000ffff0e7224 */ /* 0x000fe400078e0a0e */
[----:B------:R-:W-:Y:S02]  /*3a40*/  @!P4 IMAD.IADD R13, R13, 0x1, -R0 ;  /* 0x000000010d0dc824 */ /* 0x000fe400078e0a00 */
[----:B------:R-:W-:-:S02]  /*3a50*/  IMAD R14, R0, R14, R23 ;  /* 0x0000000e000e7224 */ /* 0x000fc400078e0217 */
[----:B------:R-:W-:Y:S01]  /*3a60*/  IMAD.HI.U32 R23, R2, R16, RZ ;  /* 0x0000001002177227 */ /* 0x000fe200078e00ff */
[----:B------:R-:W-:-:S03]  /*3a70*/  ISETP.GT.U32.AND P4, PT, R0, R13, PT ;  /* 0x0000000d0000720c */ /* 0x000fc60003f84070 */
[----:B------:R-:W-:Y:S02]  /*3a80*/  IMAD.MOV R23, RZ, RZ, -R23 ;  /* 0x000000ffff177224 */ /* 0x000fe400078e0a17 */
[----:B------:R-:W-:Y:S01]  /*3a90*/  @!P5 IMAD.IADD R22, R22, 0x1, -R0 ;  /* 0x000000011616d824 */ /* 0x000fe200078e0a00 */
[----:B------:R-:W-:Y:S01]  /*3aa0*/  SEL R26, R27, R26, !P0 ;  /* 0x0000001a1b1a7207 */ /* 0x000fe20004000000 */
[----:B------:R-:W-:Y:S02]  /*3ab0*/  IMAD R16, R0, R23, R16 ;  /* 0x0000001700107224 */ /* 0x000fe400078e0210 */
[----:B------:R-:W-:Y:S02]  /*3ac0*/  @!P6 IMAD.IADD R17, R17, 0x1, -R0 ;  /* 0x000000011111e824 */ /* 0x000fe400078e0a00 */
[----:B------:R-:W-:Y:S01]  /*3ad0*/  IMAD.MOV.U32 R23, RZ, RZ, R19 ;  /* 0x000000ffff177224 */ /* 0x000fe200078e0013 */
[----:B------:R-:W-:Y:S01]  /*3ae0*/  SEL R12, R27, R12, !P0 ;  /* 0x0000000c1b0c7207 */ /* 0x000fe20004000000 */
[----:B------:R-:W-:-:S02]  /*3af0*/  IMAD.MOV.U32 R19, RZ, RZ, R22 ;  /* 0x000000ffff137224 */ /* 0x000fc400078e0016 */
[----:B------:R-:W-:Y:S01]  /*3b00*/  IMAD.MOV.U32 R22, RZ, RZ, R9 ;  /* 0x000000ffff167224 */ /* 0x000fe200078e0009 */
[----:B------:R0:W-:Y:S01]  /*3b10*/  STL [R1+0x5fc], R26 ;  /* 0x0005fc1a01007387 */ /* 0x0001e20000100800 */
[----:B------:R-:W-:Y:S02]  /*3b20*/  IMAD.MOV.U32 R9, RZ, RZ, R17 ;  /* 0x000000ffff097224 */ /* 0x000fe400078e0011 */
[----:B------:R-:W-:Y:S02]  /*3b30*/  @!P2 IMAD.MOV R19, RZ, RZ, -R19 ;  /* 0x000000ffff13a224 */ /* 0x000fe400078e0a13 */
[----:B------:R-:W-:Y:S02]  /*3b40*/  @!P4 IMAD.IADD R13, R13, 0x1, -R0 ;  /* 0x000000010d0dc824 */ /* 0x000fe400078e0a00 */
[----:B------:R-:W-:Y:S01]  /*3b50*/  @!P3 IMAD.MOV R9, RZ, RZ, -R9 ;  /* 0x000000ffff09b224 */ /* 0x000fe200078e0a09 */
[----:B0-----:R-:W4:Y:S04]  /*3b60*/  LDL R26, [R1+0x5d4] ;  /* 0x0005d400011a7983 */ /* 0x001f280000100800 */
[----:B------:R-:W-:Y:S04]  /*3b70*/  STL [R1+0x5f8], R12 ;  /* 0x0005f80c01007387 */ /* 0x000fe80000100800 */
[----:B------:R-:W4:Y:S04]  /*3b80*/  LDL R27, [R1+0x5cc] ;  /* 0x0005cc00011b7983 */ /* 0x000f280000100800 */
[----:B------:R-:W4:Y:S04]  /*3b90*/  LDL.LU R17, [R1+0x5b4] ;  /* 0x0005b40001117983 */ /* 0x000f280000300800 */
[----:B------:R0:W-:Y:S01]  /*3ba0*/  STL [R1+0x4c4], R19 ;  /* 0x0004c41301007387 */ /* 0x0001e20000100800 */
[----:B------:R-:W-:Y:S01]  /*3bb0*/  ISETP.GE.AND P3, PT, R5, RZ, PT ;  /* 0x000000ff0500720c */ /* 0x000fe20003f66270 */
[----:B0-----:R-:W-:-:S02]  /*3bc0*/  IMAD.MOV.U32 R19, RZ, RZ, R13 ;  /* 0x000000ffff137224 */ /* 0x001fc400078e000d */
[----:B------:R-:W4:Y:S04]  /*3bd0*/  LDL.LU R13, [R1+0x54c] ;  /* 0x00054c00010d7983 */ /* 0x000f280000300800 */
[----:B------:R0:W-:Y:S04]  /*3be0*/  STL [R1+0x4c0], R9 ;  /* 0x0004c00901007387 */ /* 0x0001e80000100800 */
[----:B0-----:R-:W4:Y:S04]  /*3bf0*/  LDL.LU R9, [R1+0x1c9c] ;  /* 0x001c9c0001097983 */ /* 0x001f280000300800 */
[----:B------:R-:W4:Y:S01]  /*3c00*/  LDL.LU R5, [R1+0x5ac] ;  /* 0x0005ac0001057983 */ /* 0x000f220000300800 */
[----:B------:R-:W-:-:S02]  /*3c10*/  ISETP.GT.U32.AND P0, PT, R0, R24, PT ;  /* 0x000000180000720c */ /* 0x000fc40003f04070 */
[C---:B------:R-:W-:Y:S02]  /*3c20*/  ISETP.GT.U32.AND P5, PT, R0.reuse, R4, PT ;  /* 0x000000040000720c */ /* 0x040fe40003fa4070 */
[----:B------:R-:W-:-:S09]  /*3c30*/  ISETP.GT.U32.AND P6, PT, R0, R14, PT ;  /* 0x0000000e0000720c */ /* 0x000fd20003fc4070 */
[--C-:B------:R-:W-:Y:S02]  /*3c40*/  @!P0 IMAD.IADD R24, R24, 0x1, -R0.reuse ;  /* 0x0000000118188824 */ /* 0x100fe400078e0a00 */
[----:B------:R-:W-:-:S03]  /*3c50*/  @!P5 IMAD.IADD R4, R4, 0x1, -R0 ;  /* 0x000000010404d824 */ /* 0x000fc600078e0a00 */
[----:B------:R-:W-:Y:S02]  /*3c60*/  ISETP.GT.U32.AND P5, PT, R0, R24, PT ;  /* 0x000000180000720c */ /* 0x000fe40003fa4070 */
[----:B------:R-:W-:Y:S02]  /*3c70*/  IABS R12, R7 ;  /* 0x00000007000c7213 */ /* 0x000fe40000000000 */
[----:B------:R-:W-:Y:S02]  /*3c80*/  ISETP.GE.AND P0, PT, R11, RZ, PT ;  /* 0x000000ff0b00720c */ /* 0x000fe40003f06270 */
[----:B------:R-:W-:Y:S01]  /*3c90*/  IABS R11, R6 ;  /* 0x00000006000b7213 */ /* 0x000fe20000000000 */
[----:B------:R-:W-:Y:S01]  /*3ca0*/  @!P6 IMAD.IADD R14, R14, 0x1, -R0 ;  /* 0x000000010e0ee824 */ /* 0x000fe200078e0a00 */
[----:B------:R-:W-:Y:S01]  /*3cb0*/  ISETP.GE.AND P4, PT, R20, RZ, PT ;  /* 0x000000ff1400720c */ /* 0x000fe20003f86270 */
[----:B------:R-:W-:Y:S01]  /*3cc0*/  @!P1 IMAD.MOV R19, RZ, RZ, -R19 ;  /* 0x000000ffff139224 */ /* 0x000fe200078e0a13 */
[----:B------:R-:W-:Y:S01]  /*3cd0*/  ISETP.GT.U32.AND P6, PT, R0, R4, PT ;  /* 0x000000040000720c */ /* 0x000fe20003fc4070 */
[----:B------:R-:W-:Y:S01]  /*3ce0*/  IMAD.HI.U32 R20, R2, R12, RZ ;  /* 0x0000000c02147227 */ /* 0x000fe200078e00ff */
[----:B------:R-:W-:-:S03]  /*3cf0*/  ISETP.GT.U32.AND P1, PT, R0, R16, PT ;  /* 0x000000100000720c */ /* 0x000fc60003f24070 */
[----:B------:R-:W-:Y:S01]  /*3d00*/  @!P5 IMAD.IADD R24, R24, 0x1, -R0 ;  /* 0x000000011818d824 */ /* 0x000fe200078e0a00 */
[----:B------:R-:W-:Y:S01]  /*3d10*/  ISETP.GE.AND P5, PT, R8, RZ, PT ;  /* 0x000000ff0800720c */ /* 0x000fe20003fa6270 */
[----:B------:R-:W-:-:S04]  /*3d20*/  IMAD.HI.U32 R8, R2, R11, RZ ;  /* 0x0000000b02087227 */ /* 0x000fc800078e00ff */
[----:B------:R-:W-:Y:S02]  /*3d30*/  IMAD.MOV R20, RZ, RZ, -R20 ;  /* 0x000000ffff147224 */ /* 0x000fe400078e0a14 */
[----:B------:R-:W-:Y:S01]  /*3d40*/  IMAD.MOV R8, RZ, RZ, -R8 ;  /* 0x000000ffff087224 */ /* 0x000fe200078e0a08 */
[----:B------:R0:W-:Y:S01]  /*3d50*/  STL [R1+0x4bc], R19 ;  /* 0x0004bc1301007387 */ /* 0x0001e20000100800 */
[C---:B------:R-:W-:Y:S02]  /*3d60*/  IMAD R12, R0.reuse, R20, R12 ;  /* 0x00000014000c7224 */ /* 0x040fe400078e020c */
[----:B------:R-:W-:Y:S02]  /*3d70*/  IMAD R8, R0, R8, R11 ;  /* 0x0000000800087224 */ /* 0x000fe400078e020b */
[--C-:B------:R-:W-:Y:S01]  /*3d80*/  @!P6 IMAD.IADD R4, R4, 0x1, -R0.reuse ;  /* 0x000000010404e824 */ /* 0x100fe200078e0a00 */
[----:B------:R-:W-:Y:S01]  /*3d90*/  ISETP.GT.U32.AND P6, PT, R0, R12, PT ;  /* 0x0000000c0000720c */ /* 0x000fe20003fc4070 */
[----:B------:R-:W-:Y:S01]  /*3da0*/  @!P1 IMAD.IADD R16, R16, 0x1, -R0 ;  /* 0x0000000110109824 */ /* 0x000fe200078e0a00 */
[----:B0-----:R-:W4:Y:S01]  /*3db0*/  LDL.LU R19, [R1+0x1c98] ;  /* 0x001c980001137983 */ /* 0x001f220000300800 */
[----:B------:R-:W-:-:S02]  /*3dc0*/  ISETP.GT.U32.AND P2, PT, R0, R14, PT ;  /* 0x0000000e0000720c */ /* 0x000fc40003f44070 */
[----:B------:R-:W-:Y:S01]  /*3dd0*/  ISETP.GE.AND P1, PT, R6, RZ, PT ;  /* 0x000000ff0600720c */ /* 0x000fe20003f26270 */
[----:B------:R-:W-:-:S07]  /*3de0*/  @!P0 IMAD.MOV R4, RZ, RZ, -R4 ;  /* 0x000000ffff048224 */ /* 0x000fce00078e0a04 */
[--C-:B------:R-:W-:Y:S01]  /*3df0*/  @!P6 IMAD.IADD R12, R12, 0x1, -R0.reuse ;  /* 0x000000010c0ce824 */ /* 0x100fe200078e0a00 */
[----:B------:R-:W-:Y:S02]  /*3e00*/  ISETP.GT.U32.AND P6, PT, R0, R8, PT ;  /* 0x000000080000720c */ /* 0x000fe40003fc4070 */
[----:B------:R-:W-:Y:S01]  /*3e10*/  @!P2 IMAD.IADD R14, R14, 0x1, -R0 ;  /* 0x000000010e0ea824 */ /* 0x000fe200078e0a00 */
[----:B------:R-:W-:Y:S02]  /*3e20*/  ISETP.GE.AND P2, PT, R7, RZ, PT ;  /* 0x000000ff0700720c */ /* 0x000fe40003f46270 */
[----:B------:R-:W-:-:S08]  /*3e30*/  ISETP.GT.U32.AND P0, PT, R0, R12, PT ;  /* 0x0000000c0000720c */ /* 0x000fd00003f04070 */
[----:B------:R-:W-:Y:S02]  /*3e40*/  @!P6 IMAD.IADD R8, R8, 0x1, -R0 ;  /* 0x000000010808e824 */ /* 0x000fe400078e0a00 */
[----:B------:R-:W-:-:S03]  /*3e50*/  @!P3 IMAD.MOV R14, RZ, RZ, -R14 ;  /* 0x000000ffff0eb224 */ /* 0x000fc600078e0a0e */
[----:B------:R-:W-:Y:S01]  /*3e60*/  @!P0 IMAD.IADD R12, R12, 0x1, -R0 ;  /* 0x000000010c0c8824 */ /* 0x000fe200078e0a00 */
[----:B------:R-:W-:Y:S02]  /*3e70*/  ISETP.GE.AND P3, PT, R18, RZ, PT ;  /* 0x000000ff1200720c */ /* 0x000fe40003f66270 */
[----:B---3--:R-:W-:Y:S01]  /*3e80*/  IABS R11, R21 ;  /* 0x00000015000b7213 */ /* 0x008fe20000000000 */
[----:B------:R0:W-:Y:S02]  /*3e90*/  STL [R1+0x1c90], R21 ;  /* 0x001c901501007387 */ /* 0x0001e40000100800 */
[----:B0-----:R-:W-:Y:S02]  /*3ea0*/  IMAD.MOV.U32 R21, RZ, RZ, R28 ;  /* 0x000000ffff157224 */ /* 0x001fe400078e001c */
[----:B------:R-:W-:-:S04]  /*3eb0*/  IMAD.MOV.U32 R28, RZ, RZ, R24 ;  /* 0x000000ffff1c7224 */ /* 0x000fc800078e0018 */
[----:B------:R-:W-:Y:S01]  /*3ec0*/  @!P4 IMAD.MOV R28, RZ, RZ, -R28 ;  /* 0x000000ffff1cc224 */ /* 0x000fe200078e0a1c */
[----:B------:R-:W-:Y:S02]  /*3ed0*/  ISETP.GT.U32.AND P4, PT, R0, R16, PT ;  /* 0x000000100000720c */ /* 0x000fe40003f84070 */
[----:B--2---:R-:W-:Y:S02]  /*3ee0*/  IABS R7, R25 ;  /* 0x0000001900077213 */ /* 0x004fe40000000000 */
[----:B------:R0:W-:Y:S09]  /*3ef0*/  STL [R1+0x4b0], R28 ;  /* 0x0004b01c01007387 */ /* 0x0001f20000100800 */
[----:B------:R-:W-:Y:S01]  /*3f00*/  @!P4 IMAD.IADD R16, R16, 0x1, -R0 ;  /* 0x000000011010c824 */ /* 0x000fe200078e0a00 */
[----:B0-----:R-:W2:Y:S04]  /*3f10*/  LDL.LU R28, [R1+0x1c94] ;  /* 0x001c9400011c7983 */ /* 0x001ea80000300800 */
[----:B------:R0:W-:Y:S01]  /*3f20*/  STL [R1+0x4ac], R4 ;  /* 0x0004ac0401007387 */ /* 0x0001e20000100800 */
[----:B------:R-:W-:Y:S01]  /*3f30*/  ISETP.GE.AND P0, PT, R25, RZ, PT ;  /* 0x000000ff1900720c */ /* 0x000fe20003f06270 */
[----:B------:R-:W-:-:S02]  /*3f40*/  IMAD.MOV.U32 R25, RZ, RZ, R16 ;  /* 0x000000ffff197224 */ /* 0x000fc400078e0010 */
[----:B0-----:R-:W-:-:S04]  /*3f50*/  IMAD.HI.U32 R4, R2, R11, RZ ;  /* 0x0000000b02047227 */ /* 0x001fc800078e00ff */
[----:B------:R-:W-:Y:S02]  /*3f60*/  IMAD.MOV R4, RZ, RZ, -R4 ;  /* 0x000000ffff047224 */ /* 0x000fe400078e0a04 */
[----:B------:R-:W-:Y:S01]  /*3f70*/  @!P5 IMAD.MOV R25, RZ, RZ, -R25 ;  /* 0x000000ffff19d224 */ /* 0x000fe200078e0a19 */
[----:B------:R-:W-:Y:S04]  /*3f80*/  STL [R1+0x4a8], R14 ;  /* 0x0004a80e01007387 */ /* 0x000fe80000100800 */
[----:B------:R0:W-:Y:S01]  /*3f90*/  STL [R1+0x498], R25 ;  /* 0x0004981901007387 */ /* 0x0001e20000100800 */
[----:B----4-:R-:W-:Y:S01]  /*3fa0*/  IMAD.MOV.U32 R20, RZ, RZ, R5 ;  /* 0x000000ffff147224 */ /* 0x010fe200078e0005 */
[----:B------:R-:W-:-:S05]  /*3fb0*/  IABS R5, R18 ;  /* 0x0000001200057213 */ /* 0x000fca0000000000 */
[----:B------:R-:W-:-:S04]  /*3fc0*/  IMAD.HI.U32 R6, R2, R5, RZ ;  /* 0x0000000502067227 */ /* 0x000fc800078e00ff */
[----:B------:R-:W-:-:S04]  /*3fd0*/  IMAD.MOV R6, RZ, RZ, -R6 ;  /* 0x000000ffff067224 */ /* 0x000fc800078e0a06 */
[----:B------:R-:W-:-:S05]  /*3fe0*/  IMAD R5, R0, R6, R5 ;  /* 0x0000000600057224 */ /* 0x000fca00078e0205 */
[----:B------:R-:W-:Y:S01]  /*3ff0*/  ISETP.GT.U32.AND P4, PT, R0, R5, PT ;  /* 0x000000050000720c */ /* 0x000fe20003f84070 */
[----:B------:R-:W-:Y:S02]  /*4000*/  IMAD.MOV.U32 R24, RZ, RZ, R13 ;  /* 0x000000ffff187224 */ /* 0x000fe400078e000d */
[----:B------:R-:W-:-:S04]  /*4010*/  IMAD.HI.U32 R13, R2, R7, RZ ;  /* 0x00000007020d7227 */ /* 0x000fc800078e00ff */
[----:B------:R-:W-:-:S04]  /*4020*/  IMAD.MOV R13, RZ, RZ, -R13 ;  /* 0x000000ffff0d7224 */ /* 0x000fc800078e0a0d */
[C---:B------:R-:W-:Y:S02]  /*4030*/  IMAD R7, R0.reuse, R13, R7 ;  /* 0x0000000d00077224 */ /* 0x040fe400078e0207 */
[----:B------:R-:W-:Y:S01]  /*4040*/  @!P4 IMAD.IADD R5, R5, 0x1, -R0 ;  /* 0x000000010505c824 */ /* 0x000fe200078e0a00 */
[C---:B------:R-:W-:Y:S01]  /*4050*/  ISETP.GT.U32.AND P4, PT, R0.reuse, R8, PT ;  /* 0x000000080000720c */ /* 0x040fe20003f84070 */
[----:B------:R-:W-:Y:S01]  /*4060*/  IMAD R13, R0, R4, R11 ;  /* 0x00000004000d7224 */ /* 0x000fe200078e020b */
[----:B------:R-:W-:Y:S01]  /*4070*/  IABS R4, R9 ;  /* 0x0000000900047213 */ /* 0x000fe20000000000 */
[----:B------:R-:W-:-:S04]  /*4080*/  IMAD.MOV.U32 R18, RZ, RZ, R17 ;  /* 0x000000ffff127224 */ /* 0x000fc800078e0011 */
[----:B------:R-:W-:-:S04]  /*4090*/  IMAD.HI.U32 R17, R2, R4, RZ ;  /* 0x0000000402117227 */ /* 0x000fc800078e00ff */
[----:B0-----:R-:W-:Y:S02]  /*40a0*/  IMAD.MOV.U32 R25, RZ, RZ, R18 ;  /* 0x000000ffff197224 */ /* 0x001fe400078e0012 */
[----:B------:R-:W-:Y:S02]  /*40b0*/  IMAD.MOV R17, RZ, RZ, -R17 ;  /* 0x000000ffff117224 */ /* 0x000fe400078e0a11 */
[----:B------:R-:W-:Y:S02]  /*40c0*/  IMAD.MOV.U32 R18, RZ, RZ, R24 ;  /* 0x000000ffff127224 */ /* 0x000fe400078e0018 */
[----:B------:R-:W-:Y:S02]  /*40d0*/  IMAD.MOV.U32 R24, RZ, RZ, R21 ;  /* 0x000000ffff187224 */ /* 0x000fe400078e0015 */
[----:B------:R-:W-:Y:S02]  /*40e0*/  @!P4 IMAD.IADD R8, R8, 0x1, -R0 ;  /* 0x000000010808c824 */ /* 0x000fe400078e0a00 */
[----:B------:R-:W-:-:S02]  /*40f0*/  IMAD.MOV.U32 R21, RZ, RZ, R12 ;  /* 0x000000ffff157224 */ /* 0x000fc400078e000c */
[----:B------:R-:W-:Y:S01]  /*4100*/  IMAD R4, R0, R17, R4 ;  /* 0x0000001100047224 */ /* 0x000fe200078e0204 */
[----:B------:R-:W3:Y:S01]  /*4110*/  LDL.LU R12, [R1+0x3f8] ;  /* 0x0003f800010c7983 */ /* 0x000ee20000300800 */
[----:B------:R-:W-:Y:S02]  /*4120*/  IMAD.MOV.U32 R17, RZ, RZ, R29 ;  /* 0x000000ffff117224 */ /* 0x000fe400078e001d */
[----:B------:R-:W-:Y:S02]  /*4130*/  IMAD.MOV.U32 R29, RZ, RZ, R8 ;  /* 0x000000ffff1d7224 */ /* 0x000fe400078e0008 */
[----:B------:R-:W-:Y:S02]  /*4140*/  @!P2 IMAD.MOV R21, RZ, RZ, -R21 ;  /* 0x000000ffff15a224 */ /* 0x000fe400078e0a15 */
[----:B------:R-:W-:-:S03]  /*4150*/  @!P1 IMAD.MOV R29, RZ, RZ, -R29 ;  /* 0x000000ffff1d9224 */ /* 0x000fc600078e0a1d */
[----:B------:R0:W-:Y:S04]  /*4160*/  STL [R1+0x494], R21 ;  /* 0x0004941501007387 */ /* 0x0001e80000100800 */
[----:B0-----:R-:W4:Y:S04]  /*4170*/  LDL.LU R21, [R1+0x1c90] ;  /* 0x001c900001157983 */ /* 0x001f280000300800 */
[----:B------:R-:W2:Y:S04]  /*4180*/  LDL.LU R8, [R1+0x3c] ;  /* 0x00003c0001087983 */ /* 0x000ea80000300800 */
[----:B------:R0:W-:Y:S04]  /*4190*/  STL [R1+0x480], R29 ;  /* 0x0004801d01007387 */ /* 0x0001e80000100800 */
[----:B0-----:R-:W3:Y:S01]  /*41a0*/  LDL.LU R29, [R1+0x1c8c] ;  /* 0x001c8c00011d7983 */ /* 0x001ee20000300800 */
[----:B------:R-:W-:-:S02]  /*41b0*/  ISETP.GT.U32.AND P6, PT, R0, R7, PT ;  /* 0x000000070000720c */ /* 0x000fc40003fc4070 */
[----:B------:R-:W-:-:S05]  /*41c0*/  IABS R14, R10 ;  /* 0x0000000a000e7213 */ /* 0x000fca0000000000 */
[----:B------:R-:W-:-:S06]  /*41d0*/  IMAD.HI.U32 R16, R2, R14, RZ ;  /* 0x0000000e02107227 */ /* 0x000fcc00078e00ff */
[----:B------:R-:W-:Y:S01]  /*41e0*/  @!P6 IMAD.IADD R7, R7, 0x1, -R0 ;  /* 0x000000010707e824 */ /* 0x000fe200078e0a00 */
[----:B------:R-:W-:Y:S01]  /*41f0*/  ISETP.GT.U32.AND P6, PT, R0, R5, PT ;  /* 0x000000050000720c */ /* 0x000fe20003fc4070 */
[----:B------:R-:W-:Y:S01]  /*4200*/  IMAD.MOV R16, RZ, RZ, -R16 ;  /* 0x000000ffff107224 */ /* 0x000fe200078e0a10 */
[----:B------:R-:W-:-:S03]  /*4210*/  ISETP.GE.AND P1, PT, R10, RZ, PT ;  /* 0x000000ff0a00720c */ /* 0x000fc60003f26270 */
[----:B------:R-:W-:-:S08]  /*4220*/  IMAD R14, R0, R16, R14 ;  /* 0x00000010000e7224 */ /* 0x000fd000078e020e */
[----:B------:R-:W-:Y:S01]  /*4230*/  @!P6 IMAD.IADD R5, R5, 0x1, -R0 ;  /* 0x000000010505e824 */ /* 0x000fe200078e0a00 */
[----:B------:R-:W-:-:S13]  /*4240*/  ISETP.GT.U32.AND P6, PT, R0, R14, PT ;  /* 0x0000000e0000720c */ /* 0x000fda0003fc4070 */
[----:B------:R-:W-:Y:S01]  /*4250*/  @!P6 IMAD.IADD R14, R14, 0x1, -R0 ;  /* 0x000000010e0ee824 */ /* 0x000fe200078e0a00 */
[----:B------:R-:W-:Y:S01]  /*4260*/  ISETP.GE.AND P6, PT, R9, RZ, PT ;  /* 0x000000ff0900720c */ /* 0x000fe20003fc6270 */
[----:B--2---:R-:W-:Y:S01]  /*4270*/  IMAD.MOV.U32 R10, RZ, RZ, R8 ;  /* 0x000000ffff0a7224 */ /* 0x004fe200078e0008 */
[----:B---3--:R-:W-:Y:S01]  /*4280*/  IABS R8, R29 ;  /* 0x0000001d00087213 */ /* 0x008fe20000000000 */
[----:B------:R0:W-:Y:S04]  /*4290*/  STL [R1+0x1c88], R29 ;  /* 0x001c881d01007387 */ /* 0x0001e80000100800 */
[----:B0-----:R-:W2:Y:S04]  /*42a0*/  LDL.LU R29, [R1] ;  /* 0x00000000011d7983 */ /* 0x001ea80000300800 */
[----:B------:R-:W3:Y:S01]  /*42b0*/  LDL.LU R9, [R1+0x10] ;  /* 0x0000100001097983 */ /* 0x000ee20000300800 */
[----:B------:R-:W-:-:S02]  /*42c0*/  ISETP.GT.U32.AND P2, PT, R0, R13, PT ;  /* 0x0000000d0000720c */ /* 0x000fc40003f44070 */
[----:B------:R-:W-:Y:S02]  /*42d0*/  IABS R11, R19 ;  /* 0x00000013000b7213 */ /* 0x000fe40000000000 */
[----:B----4-:R-:W-:Y:S01]  /*42e0*/  ISETP.GE.AND P4, PT, R21, RZ, PT ;  /* 0x000000ff1500720c */ /* 0x010fe20003f86270 */
[----:B------:R-:W-:Y:S02]  /*42f0*/  IMAD.MOV.U32 R21, RZ, RZ, R12 ;  /* 0x000000ffff157224 */ /* 0x000fe400078e000c */
[----:B------:R-:W-:-:S06]  /*4300*/  IMAD.HI.U32 R12, R2, R11, RZ ;  /* 0x0000000b020c7227 */ /* 0x000fcc00078e00ff */
[----:B------:R-:W-:Y:S01]  /*4310*/  @!P2 IMAD.IADD R13, R13, 0x1, -R0 ;  /* 0x000000010d0da824 */ /* 0x000fe200078e0a00 */
[----:B------:R-:W-:Y:S01]  /*4320*/  ISETP.GT.U32.AND P5, PT, R0, R7, PT ;  /* 0x000000070000720c */ /* 0x000fe20003fa4070 */
[----:B------:R-:W-:-:S03]  /*4330*/  IMAD.MOV R12, RZ, RZ, -R12 ;  /* 0x000000ffff0c7224 */ /* 0x000fc600078e0a0c */
[C---:B------:R-:W-:Y:S01]  /*4340*/  ISETP.GT.U32.AND P2, PT, R0.reuse, R13, PT ;  /* 0x0000000d0000720c */ /* 0x040fe20003f44070 */
[----:B------:R-:W-:-:S08]  /*4350*/  IMAD R11, R0, R12, R11 ;  /* 0x0000000c000b7224 */ /* 0x000fd000078e020b */
[----:B------:R-:W-:-:S04]  /*4360*/  @!P5 IMAD.IADD R7, R7, 0x1, -R0 ;  /* 0x000000010707d824 */ /* 0x000fc800078e0a00 */
[----:B------:R-:W-:Y:S02]  /*4370*/  @!P2 IMAD.IADD R13, R13, 0x1, -R0 ;  /* 0x000000010d0da824 */ /* 0x000fe400078e0a00 */
[----:B------:R-:W-:Y:S01]  /*4380*/  @!P0 IMAD.MOV R7, RZ, RZ, -R7 ;  /* 0x000000ffff078224 */ /* 0x000fe200078e0a07 */
[----:B------:R-:W-:Y:S01]  /*4390*/  ISETP.GE.AND P0, PT, R19, RZ, PT ;  /* 0x000000ff1300720c */ /* 0x000fe20003f06270 */
[----:B--2---:R-:W-:Y:S02]  /*43a0*/  IMAD.MOV.U32 R12, RZ, RZ, R29 ;  /* 0x000000ffff0c7224 */ /* 0x004fe400078e001d */
[----:B------:R-:W-:Y:S02]  /*43b0*/  IMAD.MOV.U32 R29, RZ, RZ, R5 ;  /* 0x000000ffff1d7224 */ /* 0x000fe400078e0005 */
[----:B------:R-:W2:Y:S02]  /*43c0*/  LDL.LU R5, [R1+0x60] ;  /* 0x0000600001057983 */ /* 0x000ea40000300800 */
[----:B------:R-:W-:-:S05]  /*43d0*/  @!P3 IMAD.MOV R29, RZ, RZ, -R29 ;  /* 0x000000ffff1db224 */ /* 0x000fca00078e0a1d */
[----:B------:R0:W-:Y:S02]  /*43e0*/  STL [R1+0x47c], R29 ;  /* 0x00047c1d01007387 */ /* 0x0001e40000100800 */
[----:B0-----:R-:W-:Y:S02]  /*43f0*/  IMAD.MOV.U32 R29, RZ, RZ, R13 ;  /* 0x000000ffff1d7224 */ /* 0x001fe400078e000d */
[----:B------:R-:W-:Y:S02]  /*4400*/  IMAD.MOV.U32 R13, RZ, RZ, R12 ;  /* 0x000000ffff0d7224 */ /* 0x000fe400078e000c */
[----:B------:R-:W-:Y:S01]  /*4410*/  @!P4 IMAD.MOV R29, RZ, RZ, -R29 ;  /* 0x000000ffff1dc224 */ /* 0x000fe200078e0a1d */
[----:B------:R-:W-:Y:S01]  /*4420*/  STL [R1+0x478], R7 ;  /* 0x0004780701007387 */ /* 0x000fe20000100800 */
[----:B---3--:R-:W-:Y:S02]  /*4430*/  IMAD.MOV.U32 R12, RZ, RZ, R9 ;  /* 0x000000ffff0c7224 */ /* 0x008fe400078e0009 */
[----:B------:R-:W-:-:S02]  /*4440*/  IMAD.MOV.U32 R9, RZ, RZ, R10 ;  /* 0x000000ffff097224 */ /* 0x000fc400078e000a */
[----:B------:R-:W3:Y:S04]  /*4450*/  LDL R10, [R1+0x8] ;  /* 0x00000800010a7983 */ /* 0x000ee80000100800 */
[----:B------:R0:W-:Y:S04]  /*4460*/  STL [R1+0x474], R29 ;  /* 0x0004741d01007387 */ /* 0x0001e80000100800 */
[----:B0-----:R-:W4:Y:S04]  /*4470*/  LDL.LU R29, [R1+0x1c88] ;  /* 0x001c8800011d7983 */ /* 0x001f280000300800 */
[----:B------:R-:W2:Y:S01]  /*4480*/  LDL.LU R19, [R1+0x18] ;  /* 0x0000180001137983 */ /* 0x000ea20000300800 */
[----:B------:R-:W-:-:S02]  /*4490*/  ISETP.GT.U32.AND P5, PT, R0, R4, PT ;  /* 0x000000040000720c */ /* 0x000fc40003fa4070 */
[C---:B------:R-:W-:Y:S02]  /*44a0*/  ISETP.GT.U32.AND P3, PT, R0.reuse, R14, PT ;  /* 0x0000000e0000720c */ /* 0x040fe40003f64070 */
[----:B------:R-:W-:-:S09]  /*44b0*/  ISETP.GT.U32.AND P2, PT, R0, R11, PT ;  /* 0x0000000b0000720c */ /* 0x000fd20003f44070 */
[----:B------:R-:W-:-:S05]  /*44c0*/  @!P5 IMAD.IADD R4, R4, 0x1, -R0 ;  /* 0x000000010404d824 */ /* 0x000fca00078e0a00 */
[----:B------:R-:W-:Y:S01]  /*44d0*/  ISETP.GT.U32.AND P5, PT, R0, R4, PT ;  /* 0x000000040000720c */ /* 0x000fe20003fa4070 */
[--C-:B------:R-:W-:Y:S01]  /*44e0*/  @!P3 IMAD.IADD R14, R14, 0x1, -R0.reuse ;  /* 0x000000010e0eb824 */ /* 0x100fe200078e0a00 */
[----:B------:R-:W-:Y:S01]  /*44f0*/  IABS R6, R28 ;  /* 0x0000001c00067213 */ /* 0x000fe20000000000 */
[----:B------:R-:W-:Y:S01]  /*4500*/  @!P2 IMAD.IADD R11, R11, 0x1, -R0 ;  /* 0x000000010b0ba824 */ /* 0x000fe200078e0a00 */
[----:B------:R-:W-:-:S09]  /*4510*/  IABS R7, R13 ;  /* 0x0000000d00077213 */ /* 0x000fd20000000000 */
[----:B------:R-:W-:Y:S01]  /*4520*/  @!P5 IMAD.IADD R4, R4, 0x1, -R0 ;  /* 0x000000010404d824 */ /* 0x000fe200078e0a00 */
[----:B------:R-:W-:Y:S01]  /*4530*/  ISETP.GE.AND P5, PT, R28, RZ, PT ;  /* 0x000000ff1c00720c */ /* 0x000fe20003fa6270 */
[----:B------:R-:W-:Y:S02]  /*4540*/  IMAD.MOV.U32 R28, RZ, RZ, R13 ;  /* 0x000000ffff1c7224 */ /* 0x000fe400078e000d */
[----:B------:R-:W-:Y:S02]  /*4550*/  IMAD.MOV.U32 R13, RZ, RZ, R14 ;  /* 0x000000ffff0d7224 */ /* 0x000fe400078e000e */
[----:B------:R-:W-:Y:S02]  /*4560*/  @!P6 IMAD.MOV R4, RZ, RZ, -R4 ;  /* 0x000000ffff04e224 */ /* 0x000fe400078e0a04 */
[----:B------:R-:W-:Y:S01]  /*4570*/  @!P1 IMAD.MOV R13, RZ, RZ, -R13 ;  /* 0x000000ffff0d9224 */ /* 0x000fe200078e0a0d */
[----:B----4-:R-:W-:Y:S01]  /*4580*/  ISETP.GE.AND P2, PT, R29, RZ, PT ;  /* 0x000000ff1d00720c */ /* 0x010fe20003f46270 */
[----:B------:R-:W-:Y:S01]  /*4590*/  IMAD.MOV.U32 R29, RZ, RZ, R12 ;  /* 0x000000ffff1d7224 */ /* 0x000fe200078e000c */
[----:B--2---:R0:W-:Y:S01]  /*45a0*/  STL [R1+0x1c84], R19 ;  /* 0x001c841301007387 */ /* 0x0041e20000100800 */
[----:B------:R-:W-:Y:S01]  /*45b0*/  IMAD.MOV.U32 R12, RZ, RZ, R9 ;  /* 0x000000ffff0c7224 */ /* 0x000fe200078e0009 */
[----:B---3--:R-:W-:Y:S01]  /*45c0*/  IABS R9, R10 ;  /* 0x0000000a00097213 */ /* 0x008fe20000000000 */
[----:B------:R-:W-:Y:S01]  /*45d0*/  IMAD.HI.U32 R10, R2, R7, RZ ;  /* 0x00000007020a7227 */ /* 0x000fe200078e00ff */
[----:B0-----:R-:W2:Y:S03]  /*45e0*/  LDL.LU R19, [R1+0x4] ;  /* 0x0000040001137983 */ /* 0x001ea60000300800 */
[----:B------:R-:W-:Y:S01]  /*45f0*/  IMAD.MOV R10, RZ, RZ, -R10 ;  /* 0x000000ffff0a7224 */ /* 0x000fe200078e0a0a */
[----:B------:R0:W-:Y:S03]  /*4600*/  STL [R1+0x470], R13 ;  /* 0x0004700d01007387 */ /* 0x0001e60000100800 */
[----:B------:R-:W-:Y:S01]  /*4610*/  IMAD R7, R0, R10, R7 ;  /* 0x0000000a00077224 */ /* 0x000fe200078e0207 */
[----:B0-----:R-:W3:Y:S04]  /*4620*/  LDL R13, [R1+0xc] ;  /* 0x00000c00010d7983 */ /* 0x001ee80000100800 */
[----:B------:R-:W-:Y:S04]  /*4630*/  STL [R1+0x46c], R4 ;  /* 0x00046c0401007387 */ /* 0x000fe80000100800 */
[----:B------:R-:W4:Y:S04]  /*4640*/  LDL R14, [R1+0x1c] ;  /* 0x00001c00010e7983 */ /* 0x000f280000100800 */
[----:B------:R-:W4:Y:S01]  /*4650*/  LDL.LU R10, [R1+0x8] ;  /* 0x00000800010a7983 */ /* 0x000f220000300800 */
[----:B------:R-:W-:-:S04]  /*4660*/  IMAD.HI.U32 R16, R2, R6, RZ ;  /* 0x0000000602107227 */ /* 0x000fc800078e00ff */
[----:B------:R-:W-:-:S04]  /*4670*/  IMAD.MOV R16, RZ, RZ, -R16 ;  /* 0x000000ffff107224 */ /* 0x000fc800078e0a10 */
[----:B------:R-:W-:Y:S02]  /*4680*/  IMAD R6, R0, R16, R6 ;  /* 0x0000001000067224 */ /* 0x000fe400078e0206 */
[----:B------:R-:W-:Y:S02]  /*4690*/  IMAD.MOV.U32 R16, RZ, RZ, R5 ;  /* 0x000000ffff107224 */ /* 0x000fe400078e0005 */
[----:B------:R-:W-:Y:S01]  /*46a0*/  IMAD.HI.U32 R5, R2, R8, RZ ;  /* 0x0000000802057227 */ /* 0x000fe200078e00ff */
[----:B------:R-:W-:-:S03]  /*46b0*/  ISETP.GT.U32.AND P4, PT, R0, R6, PT ;  /* 0x000000060000720c */ /* 0x000fc60003f84070 */
[----:B------:R-:W-:-:S04]  /*46c0*/  IMAD.MOV R5, RZ, RZ, -R5 ;  /* 0x000000ffff057224 */ /* 0x000fc800078e0a05 */
[----:B------:R-:W-:-:S05]  /*46d0*/  IMAD R5, R0, R5, R8 ;  /* 0x0000000500057224 */ /* 0x000fca00078e0208 */
[----:B------:R-:W-:Y:S01]  /*46e0*/  ISETP.GT.U32.AND P3, PT, R0, R5, PT ;  /* 0x000000050000720c */ /* 0x000fe20003f64070 */
[----:B------:R-:W-:Y:S01]  /*46f0*/  @!P4 IMAD.IADD R6, R6, 0x1, -R0 ;  /* 0x000000010606c824 */ /* 0x000fe200078e0a00 */
[----:B------:R-:W-:Y:S02]  /*4700*/  ISETP.GT.U32.AND P4, PT, R0, R11, PT ;  /* 0x0000000b0000720c */ /* 0x000fe40003f84070 */
[----:B------:R-:W-:Y:S01]  /*4710*/  ISETP.GE.AND P6, PT, R28, RZ, PT ;  /* 0x000000ff1c00720c */ /* 0x000fe20003fc6270 */
[----:B------:R-:W-:Y:S02]  /*4720*/  IMAD.MOV.U32 R28, RZ, RZ, R12 ;  /* 0x000000ffff1c7224 */ /* 0x000fe400078e000c */
[----:B------:R-:W-:-:S04]  /*4730*/  IMAD.HI.U32 R12, R2, R9, RZ ;  /* 0x00000009020c7227 */ /* 0x000fc800078e00ff */
[----:B------:R-:W-:Y:S02]  /*4740*/  IMAD.MOV R12, RZ, RZ, -R12 ;  /* 0x000000ffff0c7224 */ /* 0x000fe400078e0a0c */
[--C-:B------:R-:W-:Y:S01]  /*4750*/  @!P3 IMAD.IADD R5, R5, 0x1, -R0.reuse ;  /* 0x000000010505b824 */ /* 0x100fe200078e0a00 */
[C---:B------:R-:W-:Y:S01]  /*4760*/  ISETP.GT.U32.AND P3, PT, R0.reuse, R6, PT ;  /* 0x000000060000720c */ /* 0x040fe20003f64070 */
[C---:B------:R-:W-:Y:S02]  /*4770*/  IMAD R9, R0.reuse, R12, R9 ;  /* 0x0000000c00097224 */ /* 0x040fe400078e0209 */
[----:B------:R-:W-:Y:S01]  /*4780*/  @!P4 IMAD.IADD R11, R11, 0x1, -R0 ;  /* 0x000000010b0bc824 */ /* 0x000fe200078e0a00 */
[----:B------:R-:W-:Y:S02]  /*4790*/  ISETP.GT.U32.AND P1, PT, R0, R5, PT ;  /* 0x000000050000720c */ /* 0x000fe40003f24070 */
[----:B------:R-:W-:-:S07]  /*47a0*/  IABS R12, R29 ;  /* 0x0000001d000c7213 */ /* 0x000fce0000000000 */
[----:B------:R-:W-:-:S04]  /*47b0*/  @!P3 IMAD.IADD R6, R6, 0x1, -R0 ;  /* 0x000000010606b824 */ /* 0x000fc800078e0a00 */
[----:B------:R-:W-:-:S04]  /*47c0*/  @!P1 IMAD.IADD R5, R5, 0x1, -R0 ;  /* 0x0000000105059824 */ /* 0x000fc800078e0a00 */
[----:B------:R-:W-:Y:S01]  /*47d0*/  @!P2 IMAD.MOV R5, RZ, RZ, -R5 ;  /* 0x000000ffff05a224 */ /* 0x000fe200078e0a05 */
[----:B--2---:R-:W-:Y:S02]  /*47e0*/  IABS R8, R19 ;  /* 0x0000001300087213 */ /* 0x004fe40000000000 */
[----:B------:R-:W-:Y:S02]  /*47f0*/  ISETP.GE.AND P4, PT, R19, RZ, PT ;  /* 0x000000ff1300720c */ /* 0x000fe40003f86270 */
[----:B------:R-:W2:Y:S04]  /*4800*/  LDL.LU R19, [R1+0x1c84] ;  /* 0x001c840001137983 */ /* 0x000ea80000300800 */
[----:B------:R0:W-:Y:S02]  /*4810*/  STL [R1+0x1c80], R9 ;  /* 0x001c800901007387 */ /* 0x0001e40000100800 */
[----:B0-----:R-:W-:-:S04]  /*4820*/  IMAD.MOV.U32 R9, RZ, RZ, R11 ;  /* 0x000000ffff097224 */ /* 0x001fc800078e000b */
[----:B------:R-:W-:Y:S01]  /*4830*/  @!P0 IMAD.MOV R9, RZ, RZ, -R9 ;  /* 0x000000ffff098224 */ /* 0x000fe200078e0a09 */
[----:B---3--:R-:W-:-:S04]  /*4840*/  IABS R13, R13 ;  /* 0x0000000d000d7213 */ /* 0x008fc80000000000 */
[----:B------:R0:W-:Y:S01]  /*4850*/  STL [R1+0x468], R9 ;  /* 0x0004680901007387 */ /* 0x0001e20000100800 */
[----:B----4-:R-:W-:Y:S01]  /*4860*/  ISETP.GE.AND P1, PT, R10, RZ, PT ;  /* 0x000000ff0a00720c */ /* 0x010fe20003f26270 */
[----:B------:R-:W-:Y:S01]  /*4870*/  IMAD.HI.U32 R11, R2, R13, RZ ;  /* 0x0000000d020b7227 */ /* 0x000fe200078e00ff */
[----:B------:R-:W-:-:S03]  /*4880*/  IABS R10, R14 ;  /* 0x0000000e000a7213 */ /* 0x000fc60000000000 */
[----:B------:R-:W-:-:S04]  /*4890*/  IMAD.HI.U32 R14, R2, R12, RZ ;  /* 0x0000000c020e7227 */ /* 0x000fc800078e00ff */
[----:B0-----:R-:W-:Y:S02]  /*48a0*/  IMAD.MOV.U32 R9, RZ, RZ, R6 ;  /* 0x000000ffff097224 */ /* 0x001fe400078e0006 */
[----:B------:R-:W3:Y:S02]  /*48b0*/  LDL.LU R6, [R1+0xc] ;  /* 0x00000c0001067983 */ /* 0x000ee40000300800 */
[----:B------:R-:W-:Y:S02]  /*48c0*/  @!P5 IMAD.MOV R9, RZ, RZ, -R9 ;  /* 0x000000ffff09d224 */ /* 0x000fe400078e0a09 */
[----:B------:R-:W-:Y:S02]  /*48d0*/  IMAD.MOV R11, RZ, RZ, -R11 ;  /* 0x000000ffff0b7224 */ /* 0x000fe400078e0a0b */
[----:B------:R-:W-:Y:S01]  /*48e0*/  IMAD.MOV R14, RZ, RZ, -R14 ;  /* 0x000000ffff0e7224 */ /* 0x000fe200078e0a0e */
[----:B------:R0:W-:Y:S01]  /*48f0*/  STL [R1+0x464], R9 ;  /* 0x0004640901007387 */ /* 0x0001e20000100800 */
[----:B------:R-:W-:-:S02]  /*4900*/  IMAD R11, R0, R11, R13 ;  /* 0x0000000b000b7224 */ /* 0x000fc400078e020d */
[C---:B------:R-:W-:Y:S01]  /*4910*/  IMAD R12, R0.reuse, R14, R12 ;  /* 0x0000000e000c7224 */ /* 0x040fe200078e020c */
[----:B0-----:R-:W4:Y:S04]  /*4920*/  LDL.LU R9, [R1+0x1c80] ;  /* 0x001c800001097983 */ /* 0x001f280000300800 */
[----:B------:R-:W-:Y:S04]  /*4930*/  STL [R1+0x460], R5 ;  /* 0x0004600501007387 */ /* 0x000fe80000100800 */
[----:B------:R-:W4:Y:S04]  /*4940*/  LDL.LU R13, [R1+0x24] ;  /* 0x00002400010d7983 */ /* 0x000f280000300800 */
[----:B------:R-:W4:Y:S01]  /*4950*/  LDL R14, [R1+0x20] ;  /* 0x00002000010e7983 */ /* 0x000f220000100800 */
[----:B------:R-:W-:Y:S01]  /*4960*/  ISETP.GT.U32.AND P3, PT, R0, R7, PT ;  /* 0x000000070000720c */ /* 0x000fe20003f64070 */
[----:B------:R-:W-:-:S04]  /*4970*/  IMAD.HI.U32 R4, R2, R8, RZ ;  /* 0x0000000802047227 */ /* 0x000fc800078e00ff */
[----:B------:R-:W-:-:S04]  /*4980*/  IMAD.MOV R4, RZ, RZ, -R4 ;  /* 0x000000ffff047224 */ /* 0x000fc800078e0a04 */
[----:B------:R-:W-:-:S04]  /*4990*/  IMAD R8, R0, R4, R8 ;  /* 0x0000000400087224 */ /* 0x000fc800078e0208 */
[----:B------:R-:W-:Y:S01]  /*49a0*/  @!P3 IMAD.IADD R7, R7, 0x1, -R0 ;  /* 0x000000010707b824 */ /* 0x000fe200078e0a00 */
[----:B------:R-:W-:-:S04]  /*49b0*/  ISETP.GT.U32.AND P0, PT, R0, R8, PT ;  /* 0x000000080000720c */ /* 0x000fc80003f04070 */
[----:B------:R-:W-:-:S09]  /*49c0*/  ISETP.GT.U32.AND P3, PT, R0, R7, PT ;  /* 0x000000070000720c */ /* 0x000fd20003f64070 */
[----:B------:R-:W-:-:S04]  /*49d0*/  @!P0 IMAD.IADD R8, R8, 0x1, -R0 ;  /* 0x0000000108088824 */ /* 0x000fc800078e0a00 */
[----:B------:R-:W-:Y:S01]  /*49e0*/  @!P3 IMAD.IADD R7, R7, 0x1, -R0 ;  /* 0x000000010707b824 */ /* 0x000fe200078e0a00 */
[C---:B------:R-:W-:Y:S02]  /*49f0*/  ISETP.GT.U32.AND P3, PT, R0.reuse, R11, PT ;  /* 0x0000000b0000720c */ /* 0x040fe40003f64070 */
[----:B------:R-:W-:Y:S01]  /*4a00*/  ISETP.GT.U32.AND P0, PT, R0, R8, PT ;  /* 0x000000080000720c */ /* 0x000fe20003f04070 */
[----:B------:R-:W-:-:S05]  /*4a10*/  @!P6 IMAD.MOV R7, RZ, RZ, -R7 ;  /* 0x000000ffff07e224 */ /* 0x000fca00078e0a07 */
[----:B------:R0:W-:Y:S05]  /*4a20*/  STL [R1+0x454], R7 ;  /* 0x0004540701007387 */ /* 0x0001ea0000100800 */
[--C-:B------:R-:W-:Y:S02]  /*4a30*/  @!P3 IMAD.IADD R11, R11, 0x1, -R0.reuse ;  /* 0x000000010b0bb824 */ /* 0x100fe400078e0a00 */
[----:B------:R-:W-:Y:S02]  /*4a40*/  @!P0 IMAD.IADD R8, R8, 0x1, -R0 ;  /* 0x0000000108088824 */ /* 0x000fe400078e0a00 */
[----:B0-----:R-:W-:Y:S02]  /*4a50*/  IMAD.MOV.U32 R7, RZ, RZ, R29 ;  /* 0x000000ffff077224 */ /* 0x001fe400078e001d */
[----:B------:R-:W4:Y:S01]  /*4a60*/  LDL.LU R29, [R1+0x28] ;  /* 0x00002800011d7983 */ /* 0x000f220000300800 */
[----:B------:R-:W-:Y:S01]  /*4a70*/  ISETP.GT.U32.AND P3, PT, R0, R11, PT ;  /* 0x0000000b0000720c */ /* 0x000fe20003f64070 */
[----:B------:R-:W-:-:S12]  /*4a80*/  @!P4 IMAD.MOV R8, RZ, RZ, -R8 ;  /* 0x000000ffff08c224 */ /* 0x000fd800078e0a08 */
[----:B------:R-:W-:Y:S01]  /*4a90*/  @!P3 IMAD.IADD R11, R11, 0x1, -R0 ;  /* 0x000000010b0bb824 */ /* 0x000fe200078e0a00 */
[----:B--2---:R-:W-:-:S05]  /*4aa0*/  IABS R4, R19 ;  /* 0x0000001300047213 */ /* 0x004fca0000000000 */
[----:B------:R-:W-:-:S04]  /*4ab0*/  IMAD.HI.U32 R5, R2, R4, RZ ;  /* 0x0000000402057227 */ /* 0x000fc800078e00ff */
[----:B------:R-:W-:-:S04]  /*4ac0*/  IMAD.MOV R5, RZ, RZ, -R5 ;  /* 0x000000ffff057224 */ /* 0x000fc800078e0a05 */
[----:B------:R-:W-:Y:S01]  /*4ad0*/  IMAD R4, R0, R5, R4 ;  /* 0x0000000500047224 */ /* 0x000fe200078e0204 */
[----:B---3--:R-:W-:Y:S01]  /*4ae0*/  ISETP.GE.AND P2, PT, R6, RZ, PT ;  /* 0x000000ff0600720c */ /* 0x008fe20003f46270 */
[----:B------:R-:W-:-:S04]  /*4af0*/  IMAD.HI.U32 R6, R2, R10, RZ ;  /* 0x0000000a02067227 */ /* 0x000fc800078e00ff */
[----:B------:R-:W-:-:S04]  /*4b00*/  IMAD.MOV R6, RZ, RZ, -R6 ;  /* 0x000000ffff067224 */ /* 0x000fc800078e0a06 */
[----:B------:R-:W-:Y:S01]  /*4b10*/  IMAD R10, R0, R6, R10 ;  /* 0x00000006000a7224 */ /* 0x000fe200078e020a */
[----:B------:R-:W-:Y:S02]  /*4b20*/  ISETP.GE.AND P3, PT, R19, RZ, PT ;  /* 0x000000ff1300720c */ /* 0x000fe40003f66270 */
[----:B----4-:R-:W-:Y:S02]  /*4b30*/  IABS R6, R13 ;  /* 0x0000000d00067213 */ /* 0x010fe40000000000 */
[----:B------:R-:W-:Y:S02]  /*4b40*/  IABS R5, R14 ;  /* 0x0000000e00057213 */ /* 0x000fe40000000000 */
[----:B------:R-:W2:Y:S04]  /*4b50*/  LDL.LU R14, [R1+0x1c] ;  /* 0x00001c00010e7983 */ /* 0x000ea80000300800 */
[----:B------:R0:W-:Y:S04]  /*4b60*/  STL [R1+0x44c], R8 ;  /* 0x00044c0801007387 */ /* 0x0001e80000100800 */
[----:B------:R-:W3:Y:S01]  /*4b70*/  LDL.LU R19, [R1+0x2c] ;  /* 0x00002c0001137983 */ /* 0x000ee20000300800 */
[----:B0-----:R-:W-:-:S04]  /*4b80*/  IMAD.HI.U32 R8, R2, R6, RZ ;  /* 0x0000000602087227 */ /* 0x001fc800078e00ff */
[----:B------:R-:W-:-:S04]  /*4b90*/  IMAD.MOV R8, RZ, RZ, -R8 ;  /* 0x000000ffff087224 */ /* 0x000fc800078e0a08 */
[C---:B------:R-:W-:Y:S02]  /*4ba0*/  IMAD R6, R0.reuse, R8, R6 ;  /* 0x0000000800067224 */ /* 0x040fe400078e0206 */
[----:B------:R-:W4:Y:S01]  /*4bb0*/  LDL.LU R8, [R1+0x20] ;  /* 0x0000200001087983 */ /* 0x000f220000300800 */
[C---:B------:R-:W-:Y:S02]  /*4bc0*/  ISETP.GT.U32.AND P5, PT, R0.reuse, R9, PT ;  /* 0x000000090000720c */ /* 0x040fe40003fa4070 */
[----:B------:R-:W-:-:S11]  /*4bd0*/  ISETP.GT.U32.AND P6, PT, R0, R12, PT ;  /* 0x0000000c0000720c */ /* 0x000fd60003fc4070 */
[----:B------:R-:W-:-:S05]  /*4be0*/  @!P5 IMAD.IADD R9, R9, 0x1, -R0 ;  /* 0x000000010909d824 */ /* 0x000fca00078e0a00 */
[----:B------:R-:W-:Y:S01]  /*4bf0*/  ISETP.GT.U32.AND P5, PT, R0, R9, PT ;  /* 0x000000090000720c */ /* 0x000fe20003fa4070 */
[----:B------:R-:W-:Y:S01]  /*4c00*/  @!P6 IMAD.IADD R12, R12, 0x1, -R0 ;  /* 0x000000010c0ce824 */ /* 0x000fe200078e0a00 */
[----:B------:R-:W-:-:S04]  /*4c10*/  ISETP.GT.U32.AND P0, PT, R0, R4, PT ;  /* 0x000000040000720c */ /* 0x000fc80003f04070 */
[----:B------:R-:W-:-:S07]  /*4c20*/  ISETP.GT.U32.AND P4, PT, R0, R12, PT ;  /* 0x0000000c0000720c */ /* 0x000fce0003f84070 */
[--C-:B------:R-:W-:Y:S01]  /*4c30*/  @!P5 IMAD.IADD R9, R9, 0x1, -R0.reuse ;  /* 0x000000010909d824 */ /* 0x100fe200078e0a00 */
[----:B------:R-:W-:Y:S01]  /*4c40*/  ISETP.GT.U32.AND P5, PT, R0, R10, PT ;  /* 0x0000000a0000720c */ /* 0x000fe20003fa4070 */
[----:B------:R-:W-:Y:S01]  /*4c50*/  @!P0 IMAD.IADD R4, R4, 0x1, -R0 ;  /* 0x0000000104048824 */ /* 0x000fe200078e0a00 */
[----:B------:R-:W-:Y:S01]  /*4c60*/  ISETP.GE.AND P6, PT, R7, RZ, PT ;  /* 0x000000ff0700720c */ /* 0x000fe20003fc6270 */
[----:B------:R-:W-:-:S04]  /*4c70*/  IMAD.HI.U32 R7, R2, R5, RZ ;  /* 0x0000000502077227 */ /* 0x000fc800078e00ff */
[----:B------:R-:W-:Y:S01]  /*4c80*/  @!P1 IMAD.MOV R9, RZ, RZ, -R9 ;  /* 0x000000ffff099224 */ /* 0x000fe200078e0a09 */
[----:B------:R-:W-:Y:S01]  /*4c90*/  ISETP.GT.U32.AND P1, PT, R0, R4, PT ;  /* 0x000000040000720c */ /* 0x000fe20003f24070 */
[----:B------:R-:W-:Y:S02]  /*4ca0*/  IMAD.MOV R7, RZ, RZ, -R7 ;  /* 0x000000ffff077224 */ /* 0x000fe400078e0a07 */
[--C-:B------:R-:W-:Y:S02]  /*4cb0*/  @!P4 IMAD.IADD R12, R12, 0x1, -R0.reuse ;  /* 0x000000010c0cc824 */ /* 0x100fe400078e0a00 */
[----:B------:R-:W-:Y:S02]  /*4cc0*/  @!P5 IMAD.IADD R10, R10, 0x1, -R0 ;  /* 0x000000010a0ad824 */ /* 0x000fe400078e0a00 */
[----:B------:R-:W-:Y:S01]  /*4cd0*/  @!P2 IMAD.MOV R11, RZ, RZ, -R11 ;  /* 0x000000ffff0ba224 */ /* 0x000fe200078e0a0b */
[----:B------:R0:W-:Y:S01]  /*4ce0*/  STL [R1+0x448], R9 ;  /* 0x0004480901007387 */ /* 0x0001e20000100800 */
[C---:B------:R-:W-:Y:S01]  /*4cf0*/  IMAD R5, R0.reuse, R7, R5 ;  /* 0x0000000700057224 */ /* 0x040fe200078e0205 */
[----:B------:R-:W-:-:S02]  /*4d00*/  ISETP.GT.U32.AND P5, PT, R0, R10, PT ;  /* 0x0000000a0000720c */ /* 0x000fc40003fa4070 */
[----:B------:R-:W-:Y:S01]  /*4d10*/  STL [R1+0x444], R11 ;  /* 0x0004440b01007387 */ /* 0x000fe20000100800 */
[----:B0-----:R-:W-:Y:S01]  /*4d20*/  IMAD.MOV.U32 R9, RZ, RZ, R12 ;  /* 0x000000ffff097224 */ /* 0x001fe200078e000c */
[----:B------:R-:W-:-:S03]  /*4d30*/  ISETP.GT.U32.AND P4, PT, R0, R5, PT ;  /* 0x000000050000720c */ /* 0x000fc60003f84070 */
[----:B------:R-:W-:Y:S02]  /*4d40*/  @!P6 IMAD.MOV R9, RZ, RZ, -R9 ;  /* 0x000000ffff09e224 */ /* 0x000fe400078e0a09 */
[----:B------:R-:W-:Y:S01]  /*4d50*/  @!P1 IMAD.IADD R4, R4, 0x1, -R0 ;  /* 0x0000000104049824 */ /* 0x000fe200078e0a00 */
[----:B------:R-:W-:-:S03]  /*4d60*/  ISETP.GE.AND P1, PT, R13, RZ, PT ;  /* 0x000000ff0d00720c */ /* 0x000fc60003f26270 */
[--C-:B------:R-:W-:Y:S01]  /*4d70*/  @!P5 IMAD.IADD R10, R10, 0x1, -R0.reuse ;  /* 0x000000010a0ad824 */ /* 0x100fe200078e0a00 */
[----:B------:R-:W-:Y:S02]  /*4d80*/  IABS R7, R29 ;  /* 0x0000001d00077213 */ /* 0x000fe40000000000 */
[----:B------:R-:W-:Y:S01]  /*4d90*/  ISETP.GE.AND P5, PT, R29, RZ, PT ;  /* 0x000000ff1d00720c */ /* 0x000fe20003fa6270 */
[----:B------:R-:W-:Y:S01]  /*4da0*/  @!P4 IMAD.IADD R5, R5, 0x1, -R0 ;  /* 0x000000010505c824 */ /* 0x000fe200078e0a00 */
[----:B--2---:R-:W-:Y:S02]  /*4db0*/  ISETP.GE.AND P0, PT, R14, RZ, PT ;  /* 0x000000ff0e00720c */ /* 0x004fe40003f06270 */
[----:B------:R-:W2:Y:S04]  /*4dc0*/  LDL.LU R14, [R1+0x58] ;  /* 0x00005800010e7983 */ /* 0x000ea80000300800 */
[----:B------:R0:W-:Y:S04]  /*4dd0*/  STL [R1+0x440], R9 ;  /* 0x0004400901007387 */ /* 0x0001e80000100800 */
[----:B------:R-:W2:Y:S01]  /*4de0*/  LDL R13, [R1+0x30] ;  /* 0x00003000010d7983 */ /* 0x000ea20000100800 */
[----:B---3--:R-:W-:-:S03]  /*4df0*/  ISETP.GE.AND P4, PT, R19, RZ, PT ;  /* 0x000000ff1300720c */ /* 0x008fc60003f86270 */
[----:B------:R-:W3:Y:S01]  /*4e00*/  LDL R29, [R1+0x34] ;  /* 0x00003400011d7983 */ /* 0x000ee20000100800 */
[----:B----4-:R-:W-:Y:S02]  /*4e10*/  ISETP.GE.AND P2, PT, R8, RZ, PT ;  /* 0x000000ff0800720c */ /* 0x010fe40003f46270 */
[----:B------:R-:W-:Y:S02]  /*4e20*/  IABS R8, R19 ;  /* 0x0000001300087213 */ /* 0x000fe40000000000 */
[----:B------:R-:W4:Y:S01]  /*4e30*/  LDL R19, [R1+0x38] ;  /* 0x0000380001137983 */ /* 0x000f220000100800 */
[----:B------:R-:W-:Y:S02]  /*4e40*/  ISETP.GT.U32.AND P6, PT, R0, R6, PT ;  /* 0x000000060000720c */ /* 0x000fe40003fc4070 */
[----:B0-----:R-:W-:Y:S02]  /*4e50*/  IMAD.MOV.U32 R9, RZ, RZ, R8 ;  /* 0x000000ffff097224 */ /* 0x001fe400078e0008 */
[----:B------:R-:W-:-:S04]  /*4e60*/  IMAD.HI.U32 R8, R2, R7, RZ ;  /* 0x0000000702087227 */ /* 0x000fc800078e00ff */
[----:B------:R-:W-:-:S05]  /*4e70*/  @!P3 IMAD.MOV R4, RZ, RZ, -R4 ;  /* 0x000000ffff04b224 */ /* 0x000fca00078e0a04 */
[----:B------:R-:W-:Y:S01]  /*4e80*/  @!P6 IMAD.IADD R6, R6, 0x1, -R0 ;  /* 0x000000010606e824 */ /* 0x000fe200078e0a00 */
[----:B------:R-:W-:Y:S01]  /*4e90*/  ISETP.GT.U32.AND P6, PT, R0, R5, PT ;  /* 0x000000050000720c */ /* 0x000fe20003fc4070 */
[----:B------:R-:W-:Y:S01]  /*4ea0*/  IMAD.MOV R8, RZ, RZ, -R8 ;  /* 0x000000ffff087224 */ /* 0x000fe200078e0a08 */
[----:B------:R0:W-:Y:S01]  /*4eb0*/  STL [R1+0x43c], R4 ;  /* 0x00043c0401007387 */ /* 0x0001e20000100800 */
[----:B------:R-:W-:-:S04]  /*4ec0*/  IMAD.HI.U32 R12, R2, R9, RZ ;  /* 0x00000009020c7227 */ /* 0x000fc800078e00ff */
[----:B0-----:R-:W-:-:S06]  /*4ed0*/  IMAD R4, R0, R8, R7 ;  /* 0x0000000800047224 */ /* 0x001fcc00078e0207 */
[----:B------:R-:W-:Y:S01]  /*4ee0*/  @!P6 IMAD.IADD R5, R5, 0x1, -R0 ;  /* 0x000000010505e824 */ /* 0x000fe200078e0a00 */
[C---:B------:R-:W-:Y:S01]  /*4ef0*/  ISETP.GT.U32.AND P6, PT, R0.reuse, R4, PT ;  /* 0x000000040000720c */ /* 0x040fe20003fc4070 */
[----:B------:R-:W-:Y:S01]  /*4f00*/  @!P0 IMAD.MOV R10, RZ, RZ, -R10 ;  /* 0x000000ffff0a8224 */ /* 0x000fe200078e0a0a */
[----:B------:R-:W-:Y:S01]  /*4f10*/  ISETP.GT.U32.AND P3, PT, R0, R6, PT ;  /* 0x000000060000720c */ /* 0x000fe20003f64070 */
[----:B------:R-:W-:-:S03]  /*4f20*/  IMAD.MOV R12, RZ, RZ, -R12 ;  /* 0x000000ffff0c7224 */ /* 0x000fc600078e0a0c */
[----:B------:R-:W-:Y:S01]  /*4f30*/  STL [R1+0x438], R10 ;  /* 0x0004380a01007387 */ /* 0x000fe20000100800 */
[----:B------:R-:W-:-:S03]  /*4f40*/  IMAD R7, R0, R12, R9 ;  /* 0x0000000c00077224 */ /* 0x000fc600078e0209 */
[----:B------:R0:W-:Y:S03]  /*4f50*/  STL [R1+0x1c7c], R18 ;  /* 0x001c7c1201007387 */ /* 0x0001e60000100800 */
[--C-:B------:R-:W-:Y:S02]  /*4f60*/  @!P6 IMAD.IADD R4, R4, 0x1, -R0.reuse ;  /* 0x000000010404e824 */ /* 0x100fe400078e0a00 */
[----:B0-----:R-:W-:Y:S01]  /*4f70*/  IMAD.MOV.U32 R18, RZ, RZ, R5 ;  /* 0x000000ffff127224 */ /* 0x001fe200078e0005 */
[----:B------:R-:W-:Y:S01]  /*4f80*/  IABS R12, R28 ;  /* 0x0000001c000c7213 */ /* 0x000fe20000000000 */
[----:B------:R-:W-:Y:S01]  /*4f90*/  @!P3 IMAD.IADD R6, R6, 0x1, -R0 ;  /* 0x000000010606b824 */ /* 0x000fe200078e0a00 */
[----:B------:R-:W4:Y:S01]  /*4fa0*/  LDL.LU R5, [R1+0x30] ;  /* 0x0000300001057983 */ /* 0x000f220000300800 */
[----:B------:R-:W-:Y:S01]  /*4fb0*/  @!P2 IMAD.MOV R18, RZ, RZ, -R18 ;  /* 0x000000ffff12a224 */ /* 0x000fe200078e0a12 */
[----:B------:R-:W-:Y:S01]  /*4fc0*/  ISETP.GT.U32.AND P2, PT, R0, R4, PT ;  /* 0x000000040000720c */ /* 0x000fe20003f44070 */
[----:B------:R-:W-:-:S03]  /*4fd0*/  @!P1 IMAD.MOV R6, RZ, RZ, -R6 ;  /* 0x000000ffff069224 */ /* 0x000fc600078e0a06 */
[----:B------:R0:W-:Y:S04]  /*4fe0*/  STL [R1+0x430], R18 ;  /* 0x0004301201007387 */ /* 0x0001e80000100800 */
[----:B0-----:R-:W4:Y:S05]  /*4ff0*/  LDL.LU R18, [R1+0x1c7c] ;  /* 0x001c7c0001127983 */ /* 0x001f2a0000300800 */
[----:B------:R-:W-:Y:S01]  /*5000*/  @!P2 IMAD.IADD R4, R4, 0x1, -R0 ;  /* 0x000000010404a824 */ /* 0x000fe200078e0a00 */
[----:B------:R0:W-:Y:S02]  /*5010*/  STL [R1+0x42c], R6 ;  /* 0x00042c0601007387 */ /* 0x0001e40000100800 */
[----:B0-----:R-:W-:-:S02]  /*5020*/  IMAD.MOV.U32 R6, RZ, RZ, R28 ;  /* 0x000000ffff067224 */ /* 0x001fc400078e001c */
[----:B------:R-:W4:Y:S01]  /*5030*/  LDL.LU R28, [R1+0x48] ;  /* 0x00004800011c7983 */ /* 0x000f220000300800 */
[----:B--2---:R-:W-:-:S05]  /*5040*/  IABS R11, R14 ;  /* 0x0000000e000b7213 */ /* 0x004fca0000000000 */
[----:B------:R-:W-:Y:S01]  /*5050*/  IMAD.MOV.U32 R8, RZ, RZ, R11 ;  /* 0x000000ffff087224 */ /* 0x000fe200078e000b */
[----:B------:R-:W-:-:S03]  /*5060*/  IABS R9, R13 ;  /* 0x0000000d00097213 */ /* 0x000fc60000000000 */
[----:B------:R-:W-:Y:S01]  /*5070*/  IMAD.HI.U32 R13, R2, R8, RZ ;  /* 0x00000008020d7227 */ /* 0x000fe200078e00ff */
[----:B---3--:R-:W-:-:S03]  /*5080*/  IABS R10, R29 ;  /* 0x0000001d000a7213 */ /* 0x008fc60000000000 */
[----:B------:R-:W-:Y:S01]  /*5090*/  IMAD.MOV R13, RZ, RZ, -R13 ;  /* 0x000000ffff0d7224 */ /* 0x000fe200078e0a0d */
[----:B------:R-:W-:-:S03]  /*50a0*/  ISETP.GE.AND P0, PT, R14, RZ, PT ;  /* 0x000000ff0e00720c */ /* 0x000fc60003f06270 */
[----:B------:R-:W-:Y:S02]  /*50b0*/  IMAD R8, R0, R13, R8 ;  /* 0x0000000d00087224 */ /* 0x000fe400078e0208 */
[----:B------:R-:W-:-:S04]  /*50c0*/  IMAD.HI.U32 R13, R2, R9, RZ ;  /* 0x00000009020d7227 */ /* 0x000fc800078e00ff */
[----:B------:R-:W-:Y:S01]  /*50d0*/  IMAD.HI.U32 R14, R2, R10, RZ ;  /* 0x0000000a020e7227 */ /* 0x000fe200078e00ff */
[----:B----4-:R-:W-:-:S03]  /*50e0*/  IABS R11, R19 ;  /* 0x00000013000b7213 */ /* 0x010fc60000000000 */
[----:B------:R-:W-:Y:S02]  /*50f0*/  IMAD.MOV.U32 R19, RZ, RZ, R17 ;  /* 0x000000ffff137224 */ /* 0x000fe400078e0011 */
[----:B------:R-:W-:Y:S02]  /*5100*/  IMAD.MOV.U32 R29, RZ, RZ, R16 ;  /* 0x000000ffff1d7224 */ /* 0x000fe400078e0010 */
[----:B------:R-:W-:-:S04]  /*5110*/  IMAD.HI.U32 R17, R2, R12, RZ ;  /* 0x0000000c02117227 */ /* 0x000fc800078e00ff */
[----:B------:R-:W-:Y:S02]  /*5120*/  IMAD.MOV R13, RZ, RZ, -R13 ;  /* 0x000000ffff0d7224 */ /* 0x000fe400078e0a0d */
[----:B------:R-:W-:-:S04]  /*5130*/  IMAD.HI.U32 R16, R2, R11, RZ ;  /* 0x0000000b02107227 */ /* 0x000fc800078e00ff */
[----:B------:R-:W-:Y:S02]  /*5140*/  IMAD.MOV R14, RZ, RZ, -R14 ;  /* 0x000000ffff0e7224 */ /* 0x000fe400078e0a0e */
[----:B------:R-:W-:Y:S02]  /*5150*/  IMAD.MOV R17, RZ, RZ, -R17 ;  /* 0x000000ffff117224 */ /* 0x000fe400078e0a11 */
[----:B------:R-:W-:Y:S02]  /*5160*/  IMAD.MOV R16, RZ, RZ, -R16 ;  /* 0x000000ffff107224 */ /* 0x000fe400078e0a10 */
[C---:B------:R-:W-:Y:S02]  /*5170*/  IMAD R9, R0.reuse, R13, R9 ;  /* 0x0000000d00097224 */ /* 0x040fe400078e0209 */
[----:B------:R-:W2:Y:S01]  /*5180*/  LDL.LU R13, [R1+0x38] ;  /* 0x00003800010d7983 */ /* 0x000ea20000300800 */
[----:B------:R-:W-:-:S03]  /*5190*/  IMAD R10, R0, R14, R10 ;  /* 0x0000000e000a7224 */ /* 0x000fc600078e020a */
[----:B------:R-:W3:Y:S01]  /*51a0*/  LDL.LU R14, [R1+0x40] ;  /* 0x00004000010e7983 */ /* 0x000ee20000300800 */
[C---:B------:R-:W-:Y:S02]  /*51b0*/  IMAD R11, R0.reuse, R16, R11 ;  /* 0x00000010000b7224 */ /* 0x040fe400078e020b */
[----:B------:R-:W-:Y:S02]  /*51c0*/  IMAD R12, R0, R17, R12 ;  /* 0x00000011000c7224 */ /* 0x000fe400078e020c */
[----:B------:R-:W4:Y:S01]  /*51d0*/  LDL.LU R17, [R1+0x44] ;  /* 0x0000440001117983 */ /* 0x000f220000300800 */
[----:B------:R-:W-:-:S03]  /*51e0*/  IMAD.MOV.U32 R16, RZ, RZ, R4 ;  /* 0x000000ffff107224 */ /* 0x000fc600078e0004 */
[----:B------:R-:W4:Y:S01]  /*51f0*/  LDL.LU R4, [R1+0x34] ;  /* 0x0000340001047983 */ /* 0x000f220000300800 */
[C---:B------:R-:W-:Y:S02]  /*5200*/  ISETP.GT.U32.AND P3, PT, R0.reuse, R7, PT ;  /* 0x000000070000720c */ /* 0x040fe40003f64070 */
[C---:B------:R-:W-:Y:S02]  /*5210*/  ISETP.GT.U32.AND P6, PT, R0.reuse, R8, PT ;  /* 0x000000080000720c */ /* 0x040fe40003fc4070 */
[----:B------:R-:W-:-:S09]  /*5220*/  ISETP.GT.U32.AND P2, PT, R0, R9, PT ;  /* 0x000000090000720c */ /* 0x000fd20003f44070 */
[--C-:B------:R-:W-:Y:S02]  /*5230*/  @!P3 IMAD.IADD R7, R7, 0x1, -R0.reuse ;  /* 0x000000010707b824 */ /* 0x100fe400078e0a00 */
[----:B------:R-:W-:-:S03]  /*5240*/  @!P6 IMAD.IADD R8, R8, 0x1, -R0 ;  /* 0x000000010808e824 */ /* 0x000fc600078e0a00 */
[C---:B------:R-:W-:Y:S02]  /*5250*/  ISETP.GT.U32.AND P3, PT, R0.reuse, R7, PT ;  /* 0x000000070000720c */ /* 0x040fe40003f64070 */
[----:B------:R-:W-:Y:S02]  /*5260*/  ISETP.GT.U32.AND P6, PT, R0, R8, PT ;  /* 0x000000080000720c */ /* 0x000fe40003fc4070 */
[----:B------:R-:W-:Y:S01]  /*5270*/  ISETP.GE.AND P1, PT, R5, RZ, PT ;  /* 0x000000ff0500720c */ /* 0x000fe20003f26270 */
[----:B------:R-:W-:Y:S02]  /*5280*/  @!P5 IMAD.MOV R16, RZ, RZ, -R16 ;  /* 0x000000ffff10d224 */ /* 0x000fe400078e0a10 */
[----:B------:R-:W-:-:S06]  /*5290*/  @!P2 IMAD.IADD R9, R9, 0x1, -R0 ;  /* 0x000000010909a824 */ /* 0x000fcc00078e0a00 */
[--C-:B------:R-:W-:Y:S02]  /*52a0*/  @!P3 IMAD.IADD R7, R7, 0x1, -R0.reuse ;  /* 0x000000010707b824 */ /* 0x100fe400078e0a00 */
[----:B------:R-:W-:Y:S02]  /*52b0*/  @!P6 IMAD.IADD R8, R8, 0x1, -R0 ;  /* 0x000000010808e824 */ /* 0x000fe400078e0a00 */
[----:B------:R-:W-:Y:S01]  /*52c0*/  @!P4 IMAD.MOV R7, RZ, RZ, -R7 ;  /* 0x000000ffff07c224 */ /* 0x000fe200078e0a07 */
[----:B------:R0:W-:Y:S01]  /*52d0*/  STL [R1+0x41c], R16 ;  /* 0x00041c1001007387 */ /* 0x0001e20000100800 */
[----:B------:R-:W-:-:S03]  /*52e0*/  @!P0 IMAD.MOV R8, RZ, RZ, -R8 ;  /* 0x000000ffff088224 */ /* 0x000fc600078e0a08 */
[----:B0-----:R-:W4:Y:S04]  /*52f0*/  LDL.LU R16, [R1+0x50] ;  /* 0x0000500001107983 */ /* 0x001f280000300800 */
[----:B------:R0:W-:Y:S04]  /*5300*/  STL [R1+0x418], R7 ;  /* 0x0004180701007387 */ /* 0x0001e80000100800 */
[----:B------:R-:W-:Y:S04]  /*5310*/  STL [R1+0x410], R8 ;  /* 0x0004100801007387 */ /* 0x000fe80000100800 */
[----:B------:R1:W-:Y:S01]  /*5320*/  STL [R1+0x1c78], R28 ;  /* 0x001c781c01007387 */ /* 0x0003e20000100800 */
[----:B--2---:R-:W-:-:S02]  /*5330*/  ISETP.GE.AND P2, PT, R13, RZ, PT ;  /* 0x000000ff0d00720c */ /* 0x004fc40003f46270 */
[----:B---3--:R-:W-:Y:S01]  /*5340*/  IABS R5, R14 ;  /* 0x0000000e00057213 */ /* 0x008fe20000000000 */
[----:B------:R-:W-:Y:S01]  /*5350*/  IMAD.MOV.U32 R13, RZ, RZ, R6 ;  /* 0x000000ffff0d7224 */ /* 0x000fe200078e0006 */
[----:B----4-:R-:W-:Y:S02]  /*5360*/  IABS R6, R17 ;  /* 0x0000001100067213 */ /* 0x010fe40000000000 */
[----:B------:R-:W-:Y:S01]  /*5370*/  ISETP.GE.AND P4, PT, R4, RZ, PT ;  /* 0x000000ff0400720c */ /* 0x000fe20003f86270 */
[----:B------:R-:W-:-:S04]  /*5380*/  IMAD.HI.U32 R4, R2, R5, RZ ;  /* 0x0000000502047227 */ /* 0x000fc800078e00ff */
[----:B0-----:R-:W-:Y:S02]  /*5390*/  IMAD.MOV R7, RZ, RZ, -R4 ;  /* 0x000000ffff077224 */ /* 0x001fe400078e0a04 */
[----:B------:R-:W-:Y:S01]  /*53a0*/  IMAD.MOV.U32 R4, RZ, RZ, R6 ;  /* 0x000000ffff047224 */ /* 0x000fe200078e0006 */
[----:B------:R-:W-:Y:S02]  /*53b0*/  IABS R6, R28 ;  /* 0x0000001c00067213 */ /* 0x000fe40000000000 */
[----:B-1----:R-:W2:Y:S01]  /*53c0*/  LDL.LU R28, [R1+0x4c] ;  /* 0x00004c00011c7983 */ /* 0x002ea20000300800 */
[C---:B------:R-:W-:Y:S02]  /*53d0*/  ISETP.GT.U32.AND P3, PT, R0.reuse, R10, PT ;  /* 0x0000000a0000720c */ /* 0x040fe40003f64070 */
[----:B------:R-:W-:-:S11]  /*53e0*/  ISETP.GT.U32.AND P5, PT, R0, R11, PT ;  /* 0x0000000b0000720c */ /* 0x000fd60003fa4070 */
[--C-:B------:R-:W-:Y:S02]  /*53f0*/  @!P3 IMAD.IADD R10, R10, 0x1, -R0.reuse ;  /* 0x000000010a0ab824 */ /* 0x100fe400078e0a00 */
[----:B------:R-:W-:-:S03]  /*5400*/  @!P5 IMAD.IADD R11, R11, 0x1, -R0 ;  /* 0x000000010b0bd824 */ /* 0x000fc600078e0a00 */
[C---:B------:R-:W-:Y:S01]  /*5410*/  ISETP.GT.U32.AND P5, PT, R0.reuse, R10, PT ;  /* 0x0000000a0000720c */ /* 0x040fe20003fa4070 */
[C---:B------:R-:W-:Y:S01]  /*5420*/  IMAD R5, R0.reuse, R7, R5 ;  /* 0x0000000700057224 */ /* 0x040fe200078e0205 */
[----:B------:R-:W-:-:S11]  /*5430*/  ISETP.GT.U32.AND P3, PT, R0, R9, PT ;  /* 0x000000090000720c */ /* 0x000fd60003f64070 */
[--C-:B------:R-:W-:Y:S01]  /*5440*/  @!P5 IMAD.IADD R10, R10, 0x1, -R0.reuse ;  /* 0x000000010a0ad824 */ /* 0x100fe200078e0a00 */
[----:B------:R-:W-:Y:S01]  /*5450*/  ISETP.GT.U32.AND P5, PT, R0, R5, PT ;  /* 0x000000050000720c */ /* 0x000fe20003fa4070 */
[----:B------:R-:W-:Y:S01]  /*5460*/  @!P3 IMAD.IADD R9, R9, 0x1, -R0 ;  /* 0x000000010909b824 */ /* 0x000fe200078e0a00 */
[----:B------:R-:W-:-:S11]  /*5470*/  ISETP.GE.AND P3, PT, R13, RZ, PT ;  /* 0x000000ff0d00720c */ /* 0x000fd60003f66270 */
[----:B------:R-:W-:Y:S01]  /*5480*/  @!P5 IMAD.IADD R5, R5, 0x1, -R0 ;  /* 0x000000010505d824 */ /* 0x000fe200078e0a00 */
[----:B------:R-:W-:Y:S01]  /*5490*/  ISETP.GE.AND P5, PT, R17, RZ, PT ;  /* 0x000000ff1100720c */ /* 0x000fe20003fa6270 */
[----:B------:R-:W-:Y:S01]  /*54a0*/  IMAD.MOV.U32 R17, RZ, RZ, R9 ;  /* 0x000000ffff117224 */ /* 0x000fe200078e0009 */
[----:B--2---:R-:W-:Y:S01]  /*54b0*/  IABS R13, R28 ;  /* 0x0000001c000d7213 */ /* 0x004fe20000000000 */
[----:B------:R-:W-:Y:S02]  /*54c0*/  IMAD.MOV.U32 R9, RZ, RZ, R28 ;  /* 0x000000ffff097224 */ /* 0x000fe400078e001c */
[----:B------:R-:W2:Y:S01]  /*54d0*/  LDL.LU R28, [R1+0x1c78] ;  /* 0x001c7800011c7983 */ /* 0x000ea20000300800 */
[----:B------:R-:W-:Y:S01]  /*54e0*/  ISETP.GT.U32.AND P6, PT, R0, R12, PT ;  /* 0x0000000c0000720c */ /* 0x000fe20003fc4070 */
[----:B------:R-:W-:-:S12]  /*54f0*/  @!P1 IMAD.MOV R17, RZ, RZ, -R17 ;  /* 0x000000ffff119224 */ /* 0x000fd800078e0a11 */
[----:B------:R-:W-:Y:S01]  /*5500*/  @!P6 IMAD.IADD R12, R12, 0x1, -R0 ;  /* 0x000000010c0ce824 */ /* 0x000fe200078e0a00 */
[----:B------:R-:W-:Y:S01]  /*5510*/  ISETP.GT.U32.AND P6, PT, R0, R11, PT ;  /* 0x0000000b0000720c */ /* 0x000fe20003fc4070 */
[----:B------:R-:W-:Y:S01]  /*5520*/  @!P4 IMAD.MOV R10, RZ, RZ, -R10 ;  /* 0x000000ffff0ac224 */ /* 0x000fe200078e0a0a */
[----:B------:R0:W-:Y:S04]  /*5530*/  STL [R1+0x408], R17 ;  /* 0x0004081101007387 */ /* 0x0001e80000100800 */
[----:B0-----:R-:W3:Y:S07]  /*5540*/  LDL.LU R17, [R1+0x84] ;  /* 0x0000840001117983 */ /* 0x001eee0000300800 */
[----:B------:R-:W-:Y:S01]  /*5550*/  @!P6 IMAD.IADD R11, R11, 0x1, -R0 ;  /* 0x000000010b0be824 */ /* 0x000fe200078e0a00 */
[----:B------:R0:W-:Y:S03]  /*5560*/  STL [R1+0x404], R10 ;  /* 0x0004040a01007387 */ /* 0x0001e60000100800 */
[----:B------:R-:W-:-:S02]  /*5570*/  @!P2 IMAD.MOV R11, RZ, RZ, -R11 ;  /* 0x000000ffff0ba224 */ /* 0x000fc400078e0a0b */
[----:B------:R-:W-:-:S04]  /*5580*/  IMAD.HI.U32 R7, R2, R4, RZ ;  /* 0x0000000402077227 */ /* 0x000fc800078e00ff */
[----:B------:R-:W-:-:S04]  /*5590*/  IMAD.MOV R7, RZ, RZ, -R7 ;  /* 0x000000ffff077224 */ /* 0x000fc800078e0a07 */
[----:B------:R-:W-:Y:S01]  /*55a0*/  IMAD R4, R0, R7, R4 ;  /* 0x0000000700047224 */ /* 0x000fe200078e0204 */
[----:B--2---:R-:W-:Y:S02]  /*55b0*/  ISETP.GE.AND P2, PT, R28, RZ, PT ;  /* 0x000000ff1c00720c */ /* 0x004fe40003f46270 */
[----:B------:R-:W2:Y:S02]  /*55c0*/  LDL.LU R28, [R1+0x88] ;  /* 0x00008800011c7983 */ /* 0x000ea40000300800 */
[C---:B------:R-:W-:Y:S02]  /*55d0*/  ISETP.GT.U32.AND P6, PT, R0.reuse, R4, PT ;  /* 0x000000040000720c */ /* 0x040fe40003fc4070 */
[C---:B------:R-:W-:Y:S02]  /*55e0*/  ISETP.GT.U32.AND P0, PT, R0.reuse, R12, PT ;  /* 0x0000000c0000720c */ /* 0x040fe40003f04070 */
[----:B------:R-:W-:-:S09]  /*55f0*/  ISETP.GT.U32.AND P1, PT, R0, R5, PT ;  /* 0x000000050000720c */ /* 0x000fd20003f24070 */
[----:B------:R-:W-:-:S05]  /*5600*/  @!P6 IMAD.IADD R4, R4, 0x1, -R0 ;  /* 0x000000010404e824 */ /* 0x000fca00078e0a00 */
[----:B------:R-:W-:Y:S01]  /*5610*/  ISETP.GT.U32.AND P6, PT, R0, R4, PT ;  /* 0x000000040000720c */ /* 0x000fe20003fc4070 */
[--C-:B------:R-:W-:Y:S01]  /*5620*/  @!P0 IMAD.IADD R12, R12, 0x1, -R0.reuse ;  /* 0x000000010c0c8824 */ /* 0x100fe200078e0a00 */
[----:B------:R-:W-:Y:S01]  /*5630*/  ISETP.GE.AND P0, PT, R14, RZ, PT ;  /* 0x000000ff0e00720c */ /* 0x000fe20003f06270 */
[----:B------:R-:W-:Y:S02]  /*5640*/  @!P1 IMAD.IADD R5, R5, 0x1, -R0 ;  /* 0x0000000105059824 */ /* 0x000fe400078e0a00 */
[----:B------:R-:W-:Y:S01]  /*5650*/  @!P3 IMAD.MOV R12, RZ, RZ, -R12 ;  /* 0x000000ffff0cb224 */ /* 0x000fe200078e0a0c */
[----:B------:R-:W-:-:S07]  /*5660*/  ISETP.GE.AND P3, PT, R9, RZ, PT ;  /* 0x000000ff0900720c */ /* 0x000fce0003f66270 */
[----:B------:R-:W-:-:S04]  /*5670*/  @!P6 IMAD.IADD R4, R4, 0x1, -R0 ;  /* 0x000000010404e824 */ /* 0x000fc800078e0a00 */
[----:B------:R-:W-:Y:S02]  /*5680*/  IMAD.MOV.U32 R9, RZ, RZ, R4 ;  /* 0x000000ffff097224 */ /* 0x000fe400078e0004 */
[----:B------:R-:W-:Y:S01]  /*5690*/  @!P0 IMAD.MOV R5, RZ, RZ, -R5 ;  /* 0x000000ffff058224 */ /* 0x000fe200078e0a05 */
[----:B------:R-:W-:Y:S01]  /*56a0*/  STL [R1+0x400], R11 ;  /* 0x0004000b01007387 */ /* 0x000fe20000100800 */
[----:B------:R-:W-:Y:S01]  /*56b0*/  @!P5 IMAD.MOV R9, RZ, RZ, -R9 ;  /* 0x000000ffff09d224 */ /* 0x000fe200078e0a09 */
[----:B------:R-:W-:Y:S02]  /*56c0*/  IABS R7, R16 ;  /* 0x0000001000077213 */ /* 0x000fe40000000000 */
[----:B------:R-:W-:Y:S01]  /*56d0*/  STL [R1+0x3fc], R12 ;  /* 0x0003fc0c01007387 */ /* 0x000fe20000100800 */
[----:B------:R-:W-:-:S03]  /*56e0*/  ISETP.GE.AND P1, PT, R16, RZ, PT ;  /* 0x000000ff1000720c */ /* 0x000fc60003f26270 */
[----:B------:R-:W4:Y:S04]  /*56f0*/  LDL R16, [R1+0x5c] ;  /* 0x00005c0001107983 */ /* 0x000f280000100800 */
[----:B------:R-:W-:Y:S04]  /*5700*/  STL [R1+0x3f4], R5 ;  /* 0x0003f40501007387 */ /* 0x000fe80000100800 */
[----:B------:R-:W-:Y:S01]  /*5710*/  STL [R1+0x3ec], R9 ;  /* 0x0003ec0901007387 */ /* 0x000fe20000100800 */
[----:B--2---:R-:W-:Y:S02]  /*5720*/  ISETP.GE.AND P5, PT, R28, RZ, PT ;  /* 0x000000ff1c00720c */ /* 0x004fe40003fa6270 */
[----:B0-----:R-:W-:-:S02]  /*5730*/  IABS R10, R28 ;  /* 0x0000001c000a7213 */ /* 0x001fc40000000000 */
[----:B------:R-:W2:Y:S01]  /*5740*/  LDL.LU R28, [R1+0x70] ;  /* 0x00007000011c7983 */ /* 0x000ea20000300800 */
[----:B------:R-:W-:-:S04]  /*5750*/  IMAD.HI.U32 R8, R2, R6, RZ ;  /* 0x0000000602087227 */ /* 0x000fc800078e00ff */
[----:B------:R-:W-:-:S04]  /*5760*/  IMAD.MOV R8, RZ, RZ, -R8 ;  /* 0x000000ffff087224 */ /* 0x000fc800078e0a08 */
[----:B------:R-:W-:-:S05]  /*5770*/  IMAD R6, R0, R8, R6 ;  /* 0x0000000800067224 */ /* 0x000fca00078e0206 */
[----:B------:R-:W-:Y:S01]  /*5780*/  ISETP.GT.U32.AND P4, PT, R0, R6, PT ;  /* 0x000000060000720c */ /* 0x000fe20003f84070 */
[----:B------:R-:W-:-:S12]  /*5790*/  IMAD.HI.U32 R8, R2, R7, RZ ;  /* 0x0000000702087227 */ /* 0x000fd800078e00ff */
[----:B------:R-:W-:Y:S01]  /*57a0*/  @!P4 IMAD.IADD R6, R6, 0x1, -R0 ;  /* 0x000000010606c824 */ /* 0x000fe200078e0a00 */
[----:B--2---:R0:W-:Y:S04]  /*57b0*/  STL [R1+0x1c74], R28 ;  /* 0x001c741c01007387 */ /* 0x0041e80000100800 */
[----:B0-----:R-:W2:Y:S01]  /*57c0*/  LDL.LU R28, [R1+0x54] ;  /* 0x00005400011c7983 */ /* 0x001ea20000300800 */
[----:B------:R-:W-:Y:S01]  /*57d0*/  ISETP.GT.U32.AND P4, PT, R0, R6, PT ;  /* 0x000000060000720c */ /* 0x000fe20003f84070 */
[----:B------:R-:W-:-:S04]  /*57e0*/  IMAD.MOV R8, RZ, RZ, -R8 ;  /* 0x000000ffff087224 */ /* 0x000fc800078e0a08 */
[----:B------:R-:W-:-:S08]  /*57f0*/  IMAD R7, R0, R8, R7 ;  /* 0x0000000800077224 */ /* 0x000fd000078e0207 */
[----:B------:R-:W-:Y:S01]  /*5800*/  @!P4 IMAD.IADD R6, R6, 0x1, -R0 ;  /* 0x000000010606c824 */ /* 0x000fe200078e0a00 */
[----:B------:R-:W-:Y:S01]  /*5810*/  ISETP.GT.U32.AND P4, PT, R0, R7, PT ;  /* 0x000000070000720c */ /* 0x000fe20003f84070 */
[----:B------:R-:W-:Y:S01]  /*5820*/  IMAD.HI.U32 R12, R2, R10, RZ ;  /* 0x0000000a020c7227 */ /* 0x000fe200078e00ff */
[----:B---3--:R-:W-:-:S03]  /*5830*/  ISETP.GE.AND P0, PT, R17, RZ, PT ;  /* 0x000000ff1100720c */ /* 0x008fc60003f06270 */
[----:B------:R-:W-:Y:S01]  /*5840*/  IMAD.MOV R12, RZ, RZ, -R12 ;  /* 0x000000ffff0c7224 */ /* 0x000fe200078e0a0c */
[----:B------:R-:W-:Y:S02]  /*5850*/  IABS R8, R17 ;  /* 0x0000001100087213 */ /* 0x000fe40000000000 */
[----:B------:R-:W3:Y:S01]  /*5860*/  LDL R17, [R1+0x6c] ;  /* 0x00006c0001117983 */ /* 0x000ee20000100800 */
[----:B------:R-:W-:-:S04]  /*5870*/  IMAD R10, R0, R12, R10 ;  /* 0x0000000c000a7224 */ /* 0x000fc800078e020a */
[----:B------:R-:W-:Y:S02]  /*5880*/  @!P4 IMAD.IADD R7, R7, 0x1, -R0 ;  /* 0x000000010707c824 */ /* 0x000fe400078e0a00 */
[----:B------:R-:W-:-:S04]  /*5890*/  IMAD.HI.U32 R14, R2, R13, RZ ;  /* 0x0000000d020e7227 */ /* 0x000fc800078e00ff */
[----:B------:R-:W-:-:S04]  /*58a0*/  IMAD.MOV R14, RZ, RZ, -R14 ;  /* 0x000000ffff0e7224 */ /* 0x000fc800078e0a0e */
[----:B------:R-:W-:Y:S01]  /*58b0*/  IMAD R13, R0, R14, R13 ;  /* 0x0000000e000d7224 */ /* 0x000fe200078e020d */
[----:B--2---:R-:W-:Y:S02]  /*58c0*/  IABS R9, R28 ;  /* 0x0000001c00097213 */ /* 0x004fe40000000000 */
[----:B------:R-:W-:Y:S02]  /*58d0*/  ISETP.GE.AND P4, PT, R28, RZ, PT ;  /* 0x000000ff1c00720c */ /* 0x000fe40003f86270 */
[----:B------:R-:W2:Y:S04]  /*58e0*/  LDL.LU R28, [R1+0x1c74] ;  /* 0x001c7400011c7983 */ /* 0x000ea80000300800 */
[----:B------:R-:W4:Y:S01]  /*58f0*/  LDL R12, [R1+0x68] ;  /* 0x00006800010c7983 */ /* 0x000f220000100800 */
[----:B------:R-:W-:Y:S01]  /*5900*/  ISETP.GT.U32.AND P6, PT, R0, R13, PT ;  /* 0x0000000d0000720c */ /* 0x000fe20003fc4070 */
[----:B------:R-:W-:-:S04]  /*5910*/  IMAD.HI.U32 R11, R2, R8, RZ ;  /* 0x00000008020b7227 */ /* 0x000fc800078e00ff */
[----:B------:R-:W-:-:S04]  /*5920*/  IMAD.MOV R11, RZ, RZ, -R11 ;  /* 0x000000ffff0b7224 */ /* 0x000fc800078e0a0b */
[----:B------:R-:W-:Y:S02]  /*5930*/  IMAD R8, R0, R11, R8 ;  /* 0x0000000b00087224 */ /* 0x000fe400078e0208 */
[----:B------:R-:W-:-:S04]  /*5940*/  IMAD.HI.U32 R11, R2, R9, RZ ;  /* 0x00000009020b7227 */ /* 0x000fc800078e00ff */
[----:B------:R-:W-:Y:S02]  /*5950*/  @!P6 IMAD.IADD R13, R13, 0x1, -R0 ;  /* 0x000000010d0de824 */ /* 0x000fe400078e0a00 */
[----:B------:R-:W-:-:S03]  /*5960*/  IMAD.MOV R11, RZ, RZ, -R11 ;  /* 0x000000ffff0b7224 */ /* 0x000fc600078e0a0b */
[C---:B------:R-:W-:Y:S01]  /*5970*/  ISETP.GT.U32.AND P6, PT, R0.reuse, R13, PT ;  /* 0x0000000d0000720c */ /* 0x040fe20003fc4070 */
[----:B------:R-:W-:Y:S02]  /*5980*/  IMAD R9, R0, R11, R9 ;  /* 0x0000000b00097224 */ /* 0x000fe400078e0209 */
[----:B------:R-:W3:Y:S01]  /*5990*/  LDL R11, [R1+0x64] ;  /* 0x00006400010b7983 */ /* 0x000ee20000100800 */
[----:B------:R-:W-:-:S09]  /*59a0*/  @!P2 IMAD.MOV R6, RZ, RZ, -R6 ;  /* 0x000000ffff06a224 */ /* 0x000fd200078e0a06 */
[----:B------:R-:W-:Y:S01]  /*59b0*/  @!P6 IMAD.IADD R13, R13, 0x1, -R0 ;  /* 0x000000010d0de824 */ /* 0x000fe200078e0a00 */
[----:B------:R4:W-:Y:S03]  /*59c0*/  STL [R1+0x3e0], R6 ;  /* 0x0003e00601007387 */ /* 0x0009e60000100800 */
[----:B------:R-:W-:Y:S01]  /*59d0*/  @!P3 IMAD.MOV R13, RZ, RZ, -R13 ;  /* 0x000000ffff0db224 */ /* 0x000fe200078e0a0d */
[----:B------:R-:W-:Y:S01]  /*59e0*/  IABS R4, R29 ;  /* 0x0000001d00047213 */ /* 0x000fe20000000000 */
[----:B--2---:R0:W-:Y:S01]  /*59f0*/  STL [R1+0x1c68], R28 ;  /* 0x001c681c01007387 */ /* 0x0041e20000100800 */
[----:B----4-:R-:W-:-:S03]  /*5a00*/  IABS R6, R12 ;  /* 0x0000000c00067213 */ /* 0x010fc60000000000 */
[----:B------:R1:W-:Y:S01]  /*5a10*/  STL [R1+0x3dc], R13 ;  /* 0x0003dc0d01007387 */ /* 0x0003e20000100800 */
[----:B------:R-:W-:Y:S01]  /*5a20*/  IABS R12, R28 ;  /* 0x0000001c000c7213 */ /* 0x000fe20000000000 */
[----:B0-----:R-:W-:Y:S02]  /*5a30*/  IMAD.MOV.U32 R28, RZ, RZ, R29 ;  /* 0x000000ffff1c7224 */ /* 0x001fe400078e001d */
[----:B------:R-:W2:Y:S01]  /*5a40*/  LDL.LU R29, [R1+0x74] ;  /* 0x00007400011d7983 */ /* 0x000ea20000300800 */
[----:B------:R-:W-:Y:S02]  /*5a50*/  ISETP.GT.U32.AND P6, PT, R0, R8, PT ;  /* 0x000000080000720c */ /* 0x000fe40003fc4070 */
[----:B------:R-:W-:-:S05]  /*5a60*/  IABS R5, R16 ;  /* 0x0000001000057213 */ /* 0x000fca0000000000 */
[----:B------:R-:W-:-:S06]  /*5a70*/  IMAD.HI.U32 R16, R2, R5, RZ ;  /* 0x0000000502107227 */ /* 0x000fcc00078e00ff */
[----:B------:R-:W-:Y:S01]  /*5a80*/  @!P6 IMAD.IADD R8, R8, 0x1, -R0 ;  /* 0x000000010808e824 */ /* 0x000fe200078e0a00 */
[----:B------:R-:W-:Y:S01]  /*5a90*/  ISETP.GT.U32.AND P6, PT, R0, R7, PT ;  /* 0x000000070000720c */ /* 0x000fe20003fc4070 */
[----:B------:R-:W-:Y:S02]  /*5aa0*/  IMAD.MOV R16, RZ, RZ, -R16 ;  /* 0x000000ffff107224 */ /* 0x000fe400078e0a10 */
[----:B------:R-:W-:Y:S01]  /*5ab0*/  IMAD.HI.U32 R14, R2, R4, RZ ;  /* 0x00000004020e7227 */ /* 0x000fe200078e00ff */
[----:B------:R-:W-:-:S03]  /*5ac0*/  ISETP.GT.U32.AND P2, PT, R0, R8, PT ;  /* 0x000000080000720c */ /* 0x000fc60003f44070 */
[----:B------:R-:W-:Y:S01]  /*5ad0*/  IMAD R5, R0, R16, R5 ;  /* 0x0000001000057224 */ /* 0x000fe200078e0205 */
[----:B---3--:R-:W-:Y:S01]  /*5ae0*/  IABS R16, R11 ;  /* 0x0000000b00107213 */ /* 0x008fe20000000000 */
[----:B------:R-:W-:Y:S01]  /*5af0*/  IMAD.MOV R14, RZ, RZ, -R14 ;  /* 0x000000ffff0e7224 */ /* 0x000fe200078e0a0e */
[----:B------:R-:W-:-:S03]  /*5b00*/  IABS R11, R17 ;  /* 0x00000011000b7213 */ /* 0x000fc60000000000 */
[----:B------:R-:W-:Y:S02]  /*5b10*/  IMAD R4, R0, R14, R4 ;  /* 0x0000000e00047224 */ /* 0x000fe400078e0204 */
[----:B------:R-:W-:-:S04]  /*5b20*/  IMAD.HI.U32 R14, R2, R6, RZ ;  /* 0x00000006020e7227 */ /* 0x000fc800078e00ff */
[----:B-1----:R-:W-:-:S04]  /*5b30*/  IMAD.HI.U32 R13, R2, R11, RZ ;  /* 0x0000000b020d7227 */ /* 0x002fc800078e00ff */
[----:B------:R-:W-:Y:S02]  /*5b40*/  @!P6 IMAD.IADD R7, R7, 0x1, -R0 ;  /* 0x000000010707e824 */ /* 0x000fe400078e0a00 */
[----:B------:R-:W-:Y:S02]  /*5b50*/  IMAD.MOV R14, RZ, RZ, -R14 ;  /* 0x000000ffff0e7224 */ /* 0x000fe400078e0a0e */
[----:B------:R-:W-:Y:S02]  /*5b60*/  @!P2 IMAD.IADD R8, R8, 0x1, -R0 ;  /* 0x000000010808a824 */ /* 0x000fe400078e0a00 */
[----:B------:R-:W-:Y:S02]  /*5b70*/  IMAD.MOV R13, RZ, RZ, -R13 ;  /* 0x000000ffff0d7224 */ /* 0x000fe400078e0a0d */
[----:B------:R-:W-:Y:S02]  /*5b80*/  @!P1 IMAD.MOV R7, RZ, RZ, -R7 ;  /* 0x000000ffff079224 */ /* 0x000fe400078e0a07 */
[----:B------:R-:W-:-:S02]  /*5b90*/  IMAD R6, R0, R14, R6 ;  /* 0x0000000e00067224 */ /* 0x000fc400078e0206 */
[----:B------:R-:W-:Y:S01]  /*5ba0*/  @!P0 IMAD.MOV R8, RZ, RZ, -R8 ;  /* 0x000000ffff088224 */ /* 0x000fe200078e0a08 */
[----:B------:R-:W3:Y:S01]  /*5bb0*/  LDL.LU R14, [R1+0x5c] ;  /* 0x00005c00010e7983 */ /* 0x000ee20000300800 */
[----:B------:R-:W-:-:S03]  /*5bc0*/  IMAD R11, R0, R13, R11 ;  /* 0x0000000d000b7224 */ /* 0x000fc600078e020b */
[----:B------:R-:W4:Y:S04]  /*5bd0*/  LDL R13, [R1+0x78] ;  /* 0x00007800010d7983 */ /* 0x000f280000100800 */
[----:B------:R0:W-:Y:S04]  /*5be0*/  STL [R1+0x3d8], R7 ;  /* 0x0003d80701007387 */ /* 0x0001e80000100800 */
[----:B--2---:R1:W-:Y:S01]  /*5bf0*/  STL [R1+0x1c6c], R29 ;  /* 0x001c6c1d01007387 */ /* 0x0043e20000100800 */
[----:B0-----:R-:W-:-:S03]  /*5c00*/  IABS R7, R29 ;  /* 0x0000001d00077213 */ /* 0x001fc60000000000 */
[----:B------:R-:W-:Y:S04]  /*5c10*/  STL [R1+0x3d4], R8 ;  /* 0x0003d40801007387 */ /* 0x000fe80000100800 */
[----:B-1----:R-:W2:Y:S01]  /*5c20*/  LDL.LU R29, [R1+0x64] ;  /* 0x00006400011d7983 */ /* 0x002ea20000300800 */
[----:B------:R-:W-:Y:S01]  /*5c30*/  ISETP.GT.U32.AND P6, PT, R0, R9, PT ;  /* 0x000000090000720c */ /* 0x000fe20003fc4070 */
[----:B------:R-:W-:-:S04]  /*5c40*/  IMAD.HI.U32 R17, R2, R16, RZ ;  /* 0x0000001002117227 */ /* 0x000fc800078e00ff */
[----:B------:R-:W-:-:S04]  /*5c50*/  IMAD.MOV R17, RZ, RZ, -R17 ;  /* 0x000000ffff117224 */ /* 0x000fc800078e0a11 */
[----:B------:R-:W-:-:S04]  /*5c60*/  IMAD R16, R0, R17, R16 ;  /* 0x0000001100107224 */ /* 0x000fc800078e0210 */
[----:B------:R-:W-:Y:S01]  /*5c70*/  @!P6 IMAD.IADD R9, R9, 0x1, -R0 ;  /* 0x000000010909e824 */ /* 0x000fe200078e0a00 */
[----:B------:R-:W-:Y:S01]  /*5c80*/  ISETP.GT.U32.AND P6, PT, R0, R16, PT ;  /* 0x000000100000720c */ /* 0x000fe20003fc4070 */
[----:B------:R-:W-:-:S12]  /*5c90*/  IMAD.HI.U32 R17, R2, R12, RZ ;  /* 0x0000000c02117227 */ /* 0x000fd800078e00ff */
[----:B------:R-:W-:-:S05]  /*5ca0*/  @!P6 IMAD.IADD R16, R16, 0x1, -R0 ;  /* 0x000000011010e824 */ /* 0x000fca00078e0a00 */
[----:B------:R-:W-:Y:S01]  /*5cb0*/  ISETP.GT.U32.AND P0, PT, R0, R16, PT ;  /* 0x000000100000720c */ /* 0x000fe20003f04070 */
[----:B------:R-:W-:-:S04]  /*5cc0*/  IMAD.MOV R17, RZ, RZ, -R17 ;  /* 0x000000ffff117224 */ /* 0x000fc800078e0a11 */
[----:B------:R-:W-:-:S08]  /*5cd0*/  IMAD R12, R0, R17, R12 ;  /* 0x00000011000c7224 */ /* 0x000fd000078e020c */
[----:B------:R-:W-:Y:S01]  /*5ce0*/  @!P0 IMAD.IADD R16, R16, 0x1, -R0 ;  /* 0x0000000110108824 */ /* 0x000fe200078e0a00 */
[----:B--2---:R0:W-:Y:S04]  /*5cf0*/  STL [R1+0x1c70], R29 ;  /* 0x001c701d01007387 */ /* 0x0041e80000100800 */
[----:B------:R-:W2:Y:S01]  /*5d00*/  LDL.LU R17, [R1+0x68] ;  /* 0x0000680001117983 */ /* 0x000ea20000300800 */
[----:B0-----:R-:W-:-:S03]  /*5d10*/  IMAD.MOV.U32 R29, RZ, RZ, R28 ;  /* 0x000000ffff1d7224 */ /* 0x001fc600078e001c */
[----:B------:R-:W2:Y:S02]  /*5d20*/  LDL.LU R28, [R1+0x7c] ;  /* 0x00007c00011c7983 */ /* 0x000ea40000300800 */
[----:B------:R-:W-:Y:S02]  /*5d30*/  ISETP.GE.AND P0, PT, R29, RZ, PT ;  /* 0x000000ff1d00720c */ /* 0x000fe40003f06270 */
[----:B------:R-:W2:Y:S01]  /*5d40*/  LDL.LU R29, [R1+0x1c70] ;  /* 0x001c7000011d7983 */ /* 0x000ea20000300800 */
[C---:B------:R-:W-:Y:S02]  /*5d50*/  ISETP.GT.U32.AND P3, PT, R0.reuse, R10, PT ;  /* 0x0000000a0000720c */ /* 0x040fe40003f64070 */
[----:B------:R-:W-:-:S11]  /*5d60*/  ISETP.GT.U32.AND P2, PT, R0, R5, PT ;  /* 0x000000050000720c */ /* 0x000fd60003f44070 */
[--C-:B------:R-:W-:Y:S01]  /*5d70*/  @!P3 IMAD.IADD R10, R10, 0x1, -R0.reuse ;  /* 0x000000010a0ab824 */ /* 0x100fe200078e0a00 */
[C---:B------:R-:W-:Y:S01]  /*5d80*/  ISETP.GT.U32.AND P3, PT, R0.reuse, R4, PT ;  /* 0x000000040000720c */ /* 0x040fe20003f64070 */
[----:B------:R-:W-:Y:S01]  /*5d90*/  @!P2 IMAD.IADD R5, R5, 0x1, -R0 ;  /* 0x000000010505a824 */ /* 0x000fe200078e0a00 */
[C---:B------:R-:W-:Y:S02]  /*5da0*/  ISETP.GT.U32.AND P1, PT, R0.reuse, R9, PT ;  /* 0x000000090000720c */ /* 0x040fe40003f24070 */
[----:B------:R-:W-:-:S09]  /*5db0*/  ISETP.GT.U32.AND P2, PT, R0, R10, PT ;  /* 0x0000000a0000720c */ /* 0x000fd20003f44070 */
[--C-:B------:R-:W-:Y:S01]  /*5dc0*/  @!P3 IMAD.IADD R4, R4, 0x1, -R0.reuse ;  /* 0x000000010404b824 */ /* 0x100fe200078e0a00 */
[----:B------:R-:W-:Y:S01]  /*5dd0*/  ISETP.GT.U32.AND P3, PT, R0, R5, PT ;  /* 0x000000050000720c */ /* 0x000fe20003f64070 */
[--C-:B------:R-:W-:Y:S02]  /*5de0*/  @!P1 IMAD.IADD R9, R9, 0x1, -R0.reuse ;  /* 0x0000000109099824 */ /* 0x100fe400078e0a00 */
[----:B------:R-:W-:Y:S01]  /*5df0*/  @!P2 IMAD.IADD R10, R10, 0x1, -R0 ;  /* 0x000000010a0aa824 */ /* 0x000fe200078e0a00 */
[C---:B------:R-:W-:Y:S02]  /*5e00*/  ISETP.GT.U32.AND P2, PT, R0.reuse, R6, PT ;  /* 0x000000060000720c */ /* 0x040fe40003f44070 */
[----:B------:R-:W-:Y:S02]  /*5e10*/  ISETP.GT.U32.AND P1, PT, R0, R11, PT ;  /* 0x0000000b0000720c */ /* 0x000fe40003f24070 */
[----:B----4-:R-:W-:Y:S01]  /*5e20*/  IABS R8, R13 ;  /* 0x0000000d00087213 */ /* 0x010fe20000000000 */
[----:B------:R-:W-:-:S04]  /*5e30*/  IMAD.HI.U32 R13, R2, R7, RZ ;  /* 0x00000007020d7227 */ /* 0x000fc800078e00ff */
[----:B------:R-:W-:Y:S01]  /*5e40*/  @!P3 IMAD.IADD R5, R5, 0x1, -R0 ;  /* 0x000000010505b824 */ /* 0x000fe200078e0a00 */
[----:B---3--:R-:W-:Y:S01]  /*5e50*/  ISETP.GE.AND P3, PT, R14, RZ, PT ;  /* 0x000000ff0e00720c */ /* 0x008fe20003f66270 */
[----:B------:R-:W-:-:S04]  /*5e60*/  IMAD.HI.U32 R14, R2, R8, RZ ;  /* 0x00000008020e7227 */ /* 0x000fc800078e00ff */
[----:B------:R-:W-:Y:S02]  /*5e70*/  IMAD.MOV R13, RZ, RZ, -R13 ;  /* 0x000000ffff0d7224 */ /* 0x000fe400078e0a0d */
[----:B------:R-:W-:Y:S02]  /*5e80*/  IMAD.MOV R14, RZ, RZ, -R14 ;  /* 0x000000ffff0e7224 */ /* 0x000fe400078e0a0e */
[--C-:B------:R-:W-:Y:S02]  /*5e90*/  @!P2 IMAD.IADD R6, R6, 0x1, -R0.reuse ;  /* 0x000000010606a824 */ /* 0x100fe400078e0a00 */
[----:B------:R-:W-:Y:S02]  /*5ea0*/  @!P1 IMAD.IADD R11, R11, 0x1, -R0 ;  /* 0x000000010b0b9824 */ /* 0x000fe400078e0a00 */
[C---:B------:R-:W-:Y:S02]  /*5eb0*/  IMAD R7, R0.reuse, R13, R7 ;  /* 0x0000000d00077224 */ /* 0x040fe400078e0207 */
[----:B------:R-:W-:Y:S01]  /*5ec0*/  IMAD R8, R0, R14, R8 ;  /* 0x0000000e00087224 */ /* 0x000fe200078e0208 */
[----:B--2---:R-:W-:-:S02]  /*5ed0*/  ISETP.GE.AND P1, PT, R17, RZ, PT ;  /* 0x000000ff1100720c */ /* 0x004fc40003f26270 */
[----:B------:R-:W-:Y:S01]  /*5ee0*/  IABS R17, R28 ;  /* 0x0000001c00117213 */ /* 0x000fe20000000000 */
[----:B------:R-:W-:Y:S01]  /*5ef0*/  IMAD.MOV.U32 R14, RZ, RZ, R28 ;  /* 0x000000ffff0e7224 */ /* 0x000fe200078e001c */
[----:B------:R-:W-:Y:S02]  /*5f00*/  ISETP.GE.AND P2, PT, R29, RZ, PT ;  /* 0x000000ff1d00720c */ /* 0x000fe40003f46270 */
[----:B------:R-:W2:Y:S04]  /*5f10*/  LDL.LU R29, [R1+0x1c6c] ;  /* 0x001c6c00011d7983 */ /* 0x000ea80000300800 */
[----:B------:R-:W3:Y:S04]  /*5f20*/  LDL.LU R13, [R1+0x6c] ;  /* 0x00006c00010d7983 */ /* 0x000ee80000300800 */
[----:B------:R-:W4:Y:S01]  /*5f30*/  LDL.LU R28, [R1+0x1c68] ;  /* 0x001c6800011c7983 */ /* 0x000f220000300800 */
[----:B------:R-:W-:Y:S01]  /*5f40*/  ISETP.GT.U32.AND P6, PT, R0, R4, PT ;  /* 0x000000040000720c */ /* 0x000fe20003fc4070 */
[----:B------:R-:W-:-:S12]  /*5f50*/  @!P5 IMAD.MOV R10, RZ, RZ, -R10 ;  /* 0x000000ffff0ad224 */ /* 0x000fd800078e0a0a */
[--C-:B------:R-:W-:Y:S01]  /*5f60*/  @!P6 IMAD.IADD R4, R4, 0x1, -R0.reuse ;  /* 0x000000010404e824 */ /* 0x100fe200078e0a00 */
[----:B------:R-:W-:Y:S01]  /*5f70*/  ISETP.GT.U32.AND P6, PT, R0, R12, PT ;  /* 0x0000000c0000720c */ /* 0x000fe20003fc4070 */
[----:B------:R-:W-:Y:S02]  /*5f80*/  @!P4 IMAD.MOV R9, RZ, RZ, -R9 ;  /* 0x000000ffff09c224 */ /* 0x000fe400078e0a09 */
[----:B------:R-:W-:Y:S01]  /*5f90*/  @!P3 IMAD.MOV R5, RZ, RZ, -R5 ;  /* 0x000000ffff05b224 */ /* 0x000fe200078e0a05 */
[----:B------:R-:W-:Y:S04]  /*5fa0*/  STL [R1+0x3d0], R10 ;  /* 0x0003d00a01007387 */ /* 0x000fe80000100800 */
[----:B------:R0:W-:Y:S05]  /*5fb0*/  STL [R1+0x3cc], R9 ;  /* 0x0003cc0901007387 */ /* 0x0001ea0000100800 */
[----:B------:R-:W-:Y:S01]  /*5fc0*/  @!P6 IMAD.IADD R12, R12, 0x1, -R0 ;  /* 0x000000010c0ce824 */ /* 0x000fe200078e0a00 */
[----:B------:R-:W-:Y:S01]  /*5fd0*/  ISETP.GT.U32.AND P6, PT, R0, R6, PT ;  /* 0x000000060000720c */ /* 0x000fe20003fc4070 */
[----:B0-----:R-:W2:Y:S04]  /*5fe0*/  LDL.LU R9, [R1+0x78] ;  /* 0x0000780001097983 */ /* 0x001ea80000300800 */
[----:B------:R0:W-:Y:S01]  /*5ff0*/  STL [R1+0x3c4], R5 ;  /* 0x0003c40501007387 */ /* 0x0001e20000100800 */
[----:B------:R-:W-:-:S02]  /*6000*/  @!P0 IMAD.MOV R4, RZ, RZ, -R4 ;  /* 0x000000ffff048224 */ /* 0x000fc400078e0a04 */
[----:B0-----:R-:W-:-:S04]  /*6010*/  IMAD.MOV.U32 R5, RZ, RZ, R16 ;  /* 0x000000ffff057224 */ /* 0x001fc800078e0010 */
[----:B------:R-:W-:Y:S01]  /*6020*/  @!P2 IMAD.MOV R5, RZ, RZ, -R5 ;  /* 0x000000ffff05a224 */ /* 0x000fe200078e0a05 */
[----:B------:R-:W-:Y:S01]  /*6030*/  STL [R1+0x3c0], R4 ;  /* 0x0003c00401007387 */ /* 0x000fe20000100800 */
[----:B------:R-:W-:-:S03]  /*6040*/  @!P6 IMAD.IADD R6, R6, 0x1, -R0 ;  /* 0x000000010606e824 */ /* 0x000fc600078e0a00 */
[----:B------:R0:W-:Y:S01]  /*6050*/  STL [R1+0x3bc], R5 ;  /* 0x0003bc0501007387 */ /* 0x0001e20000100800 */
[----:B---3--:R-:W-:-:S03]  /*6060*/  ISETP.GE.AND P0, PT, R13, RZ, PT ;  /* 0x000000ff0d00720c */ /* 0x008fc60003f06270 */
[----:B------:R-:W3:Y:S01]  /*6070*/  LDL.LU R13, [R1+0xc4] ;  /* 0x0000c400010d7983 */ /* 0x000ee20000300800 */
[----:B----4-:R-:W-:-:S03]  /*6080*/  ISETP.GE.AND P6, PT, R28, RZ, PT ;  /* 0x000000ff1c00720c */ /* 0x010fc60003fc6270 */
[----:B------:R-:W4:Y:S01]  /*6090*/  LDL.LU R28, [R1+0x80] ;  /* 0x00008000011c7983 */ /* 0x000f220000300800 */
[C---:B------:R-:W-:Y:S02]  /*60a0*/  ISETP.GT.U32.AND P5, PT, R0.reuse, R11, PT ;  /* 0x0000000b0000720c */ /* 0x040fe40003fa4070 */
[C---:B------:R-:W-:Y:S02]  /*60b0*/  ISETP.GT.U32.AND P3, PT, R0.reuse, R7, PT ;  /* 0x000000070000720c */ /* 0x040fe40003f64070 */
[C---:B------:R-:W-:Y:S02]  /*60c0*/  ISETP.GT.U32.AND P2, PT, R0.reuse, R8, PT ;  /* 0x000000080000720c */ /* 0x040fe40003f44070 */
[----:B------:R-:W-:-:S07]  /*60d0*/  ISETP.GT.U32.AND P4, PT, R0, R12, PT ;  /* 0x0000000c0000720c */ /* 0x000fce0003f84070 */
[--C-:B------:R-:W-:Y:S02]  /*60e0*/  @!P5 IMAD.IADD R11, R11, 0x1, -R0.reuse ;  /* 0x000000010b0bd824 */ /* 0x100fe400078e0a00 */
[----:B------:R-:W-:Y:S02]  /*60f0*/  @!P3 IMAD.IADD R7, R7, 0x1, -R0 ;  /* 0x000000010707b824 */ /* 0x000fe400078e0a00 */
[----:B0-----:R-:W-:Y:S02]  /*6100*/  IMAD.MOV.U32 R5, RZ, RZ, R11 ;  /* 0x000000ffff057224 */ /* 0x001fe400078e000b */
[----:B------:R-:W-:Y:S01]  /*6110*/  @!P1 IMAD.MOV R6, RZ, RZ, -R6 ;  /* 0x000000ffff069224 */ /* 0x000fe200078e0a06 */
[----:B--2---:R-:W-:Y:S01]  /*6120*/  ISETP.GE.AND P5, PT, R29, RZ, PT ;  /* 0x000000ff1d00720c */ /* 0x004fe20003fa6270 */
[----:B------:R-:W-:Y:S01]  /*6130*/  @!P0 IMAD.MOV R5, RZ, RZ, -R5 ;  /* 0x000000ffff058224 */ /* 0x000fe200078e0a05 */
[----:B------:R-:W2:Y:S01]  /*6140*/  LDL.LU R29, [R1+0x8c] ;  /* 0x00008c00011d7983 */ /* 0x000ea20000300800 */
[----:B------:R-:W-:-:S02]  /*6150*/  IMAD.MOV.U32 R10, RZ, RZ, R14 ;  /* 0x000000ffff0a7224 */ /* 0x000fc400078e000e */
[--C-:B------:R-:W-:Y:S01]  /*6160*/  @!P2 IMAD.IADD R8, R8, 0x1, -R0.reuse ;  /* 0x000000010808a824 */ /* 0x100fe200078e0a00 */
[----:B------:R-:W-:Y:S01]  /*6170*/  ISETP.GT.U32.AND P2, PT, R0, R7, PT ;  /* 0x000000070000720c */ /* 0x000fe20003f44070 */
[----:B------:R-:W3:Y:S01]  /*6180*/  LDL.LU R14, [R1+0x90] ;  /* 0x00009000010e7983 */ /* 0x000ee20000300800 */
[----:B------:R-:W-:Y:S01]  /*6190*/  @!P4 IMAD.IADD R12, R12, 0x1, -R0 ;  /* 0x000000010c0cc824 */ /* 0x000fe200078e0a00 */
[----:B------:R-:W-:Y:S02]  /*61a0*/  ISETP.GE.AND P3, PT, R10, RZ, PT ;  /* 0x000000ff0a00720c */ /* 0x000fe40003f66270 */
[----:B------:R-:W-:Y:S01]  /*61b0*/  STL [R1+0x3b0], R6 ;  /* 0x0003b00601007387 */ /* 0x000fe20000100800 */
[----:B------:R-:W-:-:S03]  /*61c0*/  IMAD.HI.U32 R4, R2, R17, RZ ;  /* 0x0000001102047227 */ /* 0x000fc600078e00ff */
[----:B------:R4:W-:Y:S01]  /*61d0*/  STL [R1+0x3a8], R5 ;  /* 0x0003a80501007387 */ /* 0x0009e20000100800 */
[----:B------:R-:W-:Y:S02]  /*61e0*/  IMAD.MOV.U32 R10, RZ, RZ, R12 ;  /* 0x000000ffff0a7224 */ /* 0x000fe400078e000c */
[----:B------:R-:W-:Y:S02]  /*61f0*/  IMAD.MOV R4, RZ, RZ, -R4 ;  /* 0x000000ffff047224 */ /* 0x000fe400078e0a04 */
[----:B------:R-:W-:Y:S02]  /*6200*/  @!P6 IMAD.MOV R10, RZ, RZ, -R10 ;  /* 0x000000ffff0ae224 */ /* 0x000fe400078e0a0a */
[----:B------:R-:W-:Y:S02]  /*6210*/  IMAD R4, R0, R4, R17 ;  /* 0x0000000400047224 */ /* 0x000fe400078e0211 */
[----:B------:R-:W3:Y:S01]  /*6220*/  LDL.LU R17, [R1+0x98] ;  /* 0x0000980001117983 */ /* 0x000ee20000300800 */
[----:B------:R-:W-:-:S03]  /*6230*/  @!P2 IMAD.IADD R7, R7, 0x1, -R0 ;  /* 0x000000010707a824 */ /* 0x000fc600078e0a00 */
[----:B------:R-:W-:Y:S01]  /*6240*/  STL [R1+0x3a4], R10 ;  /* 0x0003a40a01007387 */ /* 0x000fe20000100800 */
[----:B----4-:R-:W-:-:S05]  /*6250*/  IABS R5, R28 ;  /* 0x0000001c00057213 */ /* 0x010fca0000000000 */
[----:B------:R-:W-:Y:S01]  /*6260*/  IMAD.HI.U32 R11, R2, R5, RZ ;  /* 0x00000005020b7227 */ /* 0x000fe200078e00ff */
[----:B------:R-:W-:Y:S02]  /*6270*/  ISETP.GE.AND P2, PT, R28, RZ, PT ;  /* 0x000000ff1c00720c */ /* 0x000fe40003f46270 */
[----:B------:R-:W4:Y:S01]  /*6280*/  LDL R28, [R1+0x94] ;  /* 0x00009400011c7983 */ /* 0x000f220000100800 */
[----:B------:R-:W-:-:S04]  /*6290*/  IMAD.MOV R11, RZ, RZ, -R11 ;  /* 0x000000ffff0b7224 */ /* 0x000fc800078e0a0b */
[C---:B------:R-:W-:Y:S02]  /*62a0*/  IMAD R5, R0.reuse, R11, R5 ;  /* 0x0000000b00057224 */ /* 0x040fe400078e0205 */
[----:B------:R-:W4:Y:S04]  /*62b0*/  LDL R11, [R1+0x9c] ;  /* 0x00009c00010b7983 */ /* 0x000f280000100800 */
[----:B------:R-:W4:Y:S01]  /*62c0*/  LDL.LU R16, [R1+0xa0] ;  /* 0x0000a00001107983 */ /* 0x000f220000300800 */
[C---:B------:R-:W-:Y:S02]  /*62d0*/  ISETP.GT.U32.AND P6, PT, R0.reuse, R4, PT ;  /* 0x000000040000720c */ /* 0x040fe40003fc4070 */
[----:B------:R-:W-:Y:S02]  /*62e0*/  ISETP.GT.U32.AND P1, PT, R0, R8, PT ;  /* 0x000000080000720c */ /* 0x000fe40003f24070 */
[----:B------:R-:W-:-:S09]  /*62f0*/  ISETP.GE.AND P4, PT, R9, RZ, PT ;  /* 0x000000ff0900720c */ /* 0x000fd20003f86270 */
[----:B------:R-:W-:-:S05]  /*6300*/  @!P6 IMAD.IADD R4, R4, 0x1, -R0 ;  /* 0x000000010404e824 */ /* 0x000fca00078e0a00 */
[----:B------:R-:W-:Y:S01]  /*6310*/  ISETP.GT.U32.AND P6, PT, R0, R4, PT ;  /* 0x000000040000720c */ /* 0x000fe20003fc4070 */
[----:B------:R-:W-:Y:S02]  /*6320*/  @!P1 IMAD.IADD R8, R8, 0x1, -R0 ;  /* 0x0000000108089824 */ /* 0x000fe400078e0a00 */
[----:B------:R-:W-:Y:S02]  /*6330*/  @!P5 IMAD.MOV R7, RZ, RZ, -R7 ;  /* 0x000000ffff07d224 */ /* 0x000fe400078e0a07 */
[----:B------:R-:W-:Y:S01]  /*6340*/  @!P4 IMAD.MOV R8, RZ, RZ, -R8 ;  /* 0x000000ffff08c224 */ /* 0x000fe200078e0a08 */
[----:B--2---:R-:W-:Y:S02]  /*6350*/  IABS R9, R29 ;  /* 0x0000001d00097213 */ /* 0x004fe40000000000 */
[----:B------:R4:W-:Y:S05]  /*6360*/  STL [R1+0x23c], R7 ;  /* 0x00023c0701007387 */ /* 0x0009ea0000100800 */
[----:B------:R-:W-:Y:S01]  /*6370*/  @!P6 IMAD.IADD R4, R4, 0x1, -R0 ;  /* 0x000000010404e824 */ /* 0x000fe200078e0a00 */
[----:B------:R-:W-:Y:S01]  /*6380*/  ISETP.GE.AND P1, PT, R29, RZ, PT ;  /* 0x000000ff1d00720c */ /* 0x000fe20003f26270 */
[----:B------:R-:W-:Y:S02]  /*6390*/  STL [R1+0x24c], R8 ;  /* 0x00024c0801007387 */ /* 0x000fe40000100800 */
[----:B------:R-:W-:-:S02]  /*63a0*/  @!P3 IMAD.MOV R4, RZ, RZ, -R4 ;  /* 0x000000ffff04b224 */ /* 0x000fc400078e0a04 */
[----:B------:R-:W2:Y:S01]  /*63b0*/  LDL.LU R29, [R1+0xa4] ;  /* 0x0000a400011d7983 */ /* 0x000ea20000300800 */
[----:B---3--:R-:W-:Y:S02]  /*63c0*/  IABS R6, R13 ;  /* 0x0000000d00067213 */ /* 0x008fe40000000000 */
[----:B----4-:R-:W-:Y:S01]  /*63d0*/  IABS R7, R28 ;  /* 0x0000001c00077213 */ /* 0x010fe20000000000 */
[----:B------:R-:W-:Y:S02]  /*63e0*/  IMAD.MOV.U32 R28, RZ, RZ, R19 ;  /* 0x000000ffff1c7224 */ /* 0x000fe400078e0013 */
[----:B------:R-:W-:Y:S02]  /*63f0*/  IMAD.MOV.U32 R19, RZ, RZ, R21 ;  /* 0x000000ffff137224 */ /* 0x000fe400078e0015 */
[----:B------:R-:W3:Y:S04]  /*6400*/  LDL.LU R21, [R1+0xa8] ;  /* 0x0000a80001157983 */ /* 0x000ee80000300800 */
[----:B------:R0:W-:Y:S04]  /*6410*/  STL [R1+0x250], R4 ;  /* 0x0002500401007387 */ /* 0x0001e80000100800 */
[----:B------:R1:W-:Y:S01]  /*6420*/  STL [R1+0x1c64], R16 ;  /* 0x001c641001007387 */ /* 0x0003e20000100800 */
[----:B0-----:R-:W-:-:S03]  /*6430*/  IABS R4, R16 ;  /* 0x0000001000047213 */ /* 0x001fc60000000000 */
[----:B-1----:R-:W4:Y:S01]  /*6440*/  LDL.LU R16, [R1+0x94] ;  /* 0x0000940001107983 */ /* 0x002f220000300800 */
[----:B------:R-:W-:-:S04]  /*6450*/  IMAD.HI.U32 R10, R2, R6, RZ ;  /* 0x00000006020a7227 */ /* 0x000fc800078e00ff */
[----:B------:R-:W-:-:S04]  /*6460*/  IMAD.MOV R10, RZ, RZ, -R10 ;  /* 0x000000ffff0a7224 */ /* 0x000fc800078e0a0a */
[C---:B------:R-:W-:Y:S01]  /*6470*/  IMAD R6, R0.reuse, R10, R6 ;  /* 0x0000000a00067224 */ /* 0x040fe200078e0206 */
[----:B------:R-:W-:-:S04]  /*6480*/  ISETP.GT.U32.AND P4, PT, R0, R5, PT ;  /* 0x000000050000720c */ /* 0x000fc80003f84070 */
[----:B------:R-:W-:Y:S01]  /*6490*/  ISETP.GT.U32.AND P5, PT, R0, R6, PT ;  /* 0x000000060000720c */ /* 0x000fe20003fa4070 */
[----:B------:R-:W-:Y:S01]  /*64a0*/  IMAD.HI.U32 R12, R2, R9, RZ ;  /* 0x00000009020c7227 */ /* 0x000fe200078e00ff */
[----:B------:R-:W-:Y:S02]  /*64b0*/  ISETP.GE.AND P0, PT, R13, RZ, PT ;  /* 0x000000ff0d00720c */ /* 0x000fe40003f06270 */
[----:B------:R-:W-:Y:S01]  /*64c0*/  IABS R13, R14 ;  /* 0x0000000e000d7213 */ /* 0x000fe20000000000 */
[----:B------:R-:W-:-:S04]  /*64d0*/  IMAD.MOV R12, RZ, RZ, -R12 ;  /* 0x000000ffff0c7224 */ /* 0x000fc800078e0a0c */
[----:B------:R-:W-:-:S04]  /*64e0*/  IMAD.HI.U32 R10, R2, R13, RZ ;  /* 0x0000000d020a7227 */ /* 0x000fc800078e00ff */
[--C-:B------:R-:W-:Y:S02]  /*64f0*/  @!P5 IMAD.IADD R6, R6, 0x1, -R0.reuse ;  /* 0x000000010606d824 */ /* 0x100fe400078e0a00 */
[C---:B------:R-:W-:Y:S02]  /*6500*/  IMAD R9, R0.reuse, R12, R9 ;  /* 0x0000000c00097224 */ /* 0x040fe400078e0209 */
[----:B------:R-:W-:Y:S01]  /*6510*/  @!P4 IMAD.IADD R5, R5, 0x1, -R0 ;  /* 0x000000010505c824 */ /* 0x000fe200078e0a00 */
[----:B------:R-:W-:Y:S01]  /*6520*/  ISETP.GT.U32.AND P4, PT, R0, R6, PT ;  /* 0x000000060000720c */ /* 0x000fe20003f84070 */
[----:B------:R-:W-:Y:S02]  /*6530*/  IMAD.MOV R10, RZ, RZ, -R10 ;  /* 0x000000ffff0a7224 */ /* 0x000fe400078e0a0a */
[----:B------:R-:W-:Y:S01]  /*6540*/  IMAD.HI.U32 R12, R2, R7, RZ ;  /* 0x00000007020c7227 */ /* 0x000fe200078e00ff */
[----:B------:R-:W-:Y:S02]  /*6550*/  IABS R8, R17 ;  /* 0x0000001100087213 */ /* 0x000fe40000000000 */
[C---:B------:R-:W-:Y:S01]  /*6560*/  ISETP.GT.U32.AND P6, PT, R0.reuse, R9, PT ;  /* 0x000000090000720c */ /* 0x040fe20003fc4070 */
[----:B------:R-:W-:-:S02]  /*6570*/  IMAD R13, R0, R10, R13 ;  /* 0x0000000a000d7224 */ /* 0x000fc400078e020d */
[----:B------:R-:W-:Y:S01]  /*6580*/  IMAD.MOV R12, RZ, RZ, -R12 ;  /* 0x000000ffff0c7224 */ /* 0x000fe200078e0a0c */
[----:B------:R-:W-:Y:S01]  /*6590*/  IABS R10, R11 ;  /* 0x0000000b000a7213 */ /* 0x000fe20000000000 */
[----:B------:R-:W-:Y:S01]  /*65a0*/  IMAD.HI.U32 R11, R2, R8, RZ ;  /* 0x00000008020b7227 */ /* 0x000fe200078e00ff */
[C---:B------:R-:W-:Y:S02]  /*65b0*/  ISETP.GT.U32.AND P3, PT, R0.reuse, R5, PT ;  /* 0x000000050000720c */ /* 0x040fe40003f64070 */
[C---:B------:R-:W-:Y:S01]  /*65c0*/  ISETP.GT.U32.AND P5, PT, R0.reuse, R13, PT ;  /* 0x0000000d0000720c */ /* 0x040fe20003fa4070 */
[----:B------:R-:W-:Y:S02]  /*65d0*/  IMAD R7, R0, R12, R7 ;  /* 0x0000000c00077224 */ /* 0x000fe400078e0207 */
[----:B------:R-:W-:Y:S02]  /*65e0*/  IMAD.MOV R11, RZ, RZ, -R11 ;  /* 0x000000ffff0b7224 */ /* 0x000fe400078e0a0b */
[--C-:B------:R-:W-:Y:S01]  /*65f0*/  @!P4 IMAD.IADD R6, R6, 0x1, -R0.reuse ;  /* 0x000000010606c824 */ /* 0x100fe200078e0a00 */
[----:B------:R-:W-:Y:S01]  /*6600*/  ISETP.GT.U32.AND P4, PT, R0, R7, PT ;  /* 0x000000070000720c */ /* 0x000fe20003f84070 */
[----:B------:R-:W-:-:S02]  /*6610*/  @!P6 IMAD.IADD R9, R9, 0x1, -R0 ;  /* 0x000000010909e824 */ /* 0x000fc400078e0a00 */
[C---:B------:R-:W-:Y:S02]  /*6620*/  IMAD R8, R0.reuse, R11, R8 ;  /* 0x0000000b00087224 */ /* 0x040fe400078e0208 */
[--C-:B------:R-:W-:Y:S01]  /*6630*/  @!P3 IMAD.IADD R5, R5, 0x1, -R0.reuse ;  /* 0x000000010505b824 */ /* 0x100fe200078e0a00 */
[C---:B------:R-:W-:Y:S01]  /*6640*/  ISETP.GT.U32.AND P6, PT, R0.reuse, R9, PT ;  /* 0x000000090000720c */ /* 0x040fe20003fc4070 */
[----:B------:R-:W-:Y:S01]  /*6650*/  @!P5 IMAD.IADD R13, R13, 0x1, -R0 ;  /* 0x000000010d0dd824 */ /* 0x000fe200078e0a00 */
[----:B------:R-:W-:-:S04]  /*6660*/  ISETP.GT.U32.AND P3, PT, R0, R8, PT ;  /* 0x000000080000720c */ /* 0x000fc80003f64070 */
[----:B------:R-:W-:Y:S01]  /*6670*/  ISETP.GT.U32.AND P5, PT, R0, R13, PT ;  /* 0x0000000d0000720c */ /* 0x000fe20003fa4070 */
[----:B------:R-:W-:-:S06]  /*6680*/  @!P4 IMAD.IADD R7, R7, 0x1, -R0 ;  /* 0x000000010707c824 */ /* 0x000fcc00078e0a00 */
[--C-:B------:R-:W-:Y:S02]  /*6690*/  @!P6 IMAD.IADD R9, R9, 0x1, -R0.reuse ;  /* 0x000000010909e824 */ /* 0x100fe400078e0a00 */
[--C-:B------:R-:W-:Y:S01]  /*66a0*/  @!P3 IMAD.IADD R8, R8, 0x1, -R0.reuse ;  /* 0x000000010808b824 */ /* 0x100fe200078e0a00 */
[----:B------:R-:W-:Y:S02]  /*66b0*/  ISETP.GE.AND P3, PT, R17, RZ, PT ;  /* 0x000000ff1100720c */ /* 0x000fe40003f66270 */
[----:B------:R-:W3:Y:S01]  /*66c0*/  LDL.LU R17, [R1+0xb4] ;  /* 0x0000b40001117983 */ /* 0x000ee20000300800 */
[----:B------:R-:W-:Y:S02]  /*66d0*/  @!P2 IMAD.MOV R5, RZ, RZ, -R5 ;  /* 0x000000ffff05a224 */ /* 0x000fe400078e0a05 */
[----:B------:R-:W-:Y:S01]  /*66e0*/  @!P5 IMAD.IADD R13, R13, 0x1, -R0 ;  /* 0x000000010d0dd824 */ /* 0x000fe200078e0a00 */
[----:B----4-:R-:W-:Y:S01]  /*66f0*/  ISETP.GE.AND P4, PT, R16, RZ, PT ;  /* 0x000000ff1000720c */ /* 0x010fe20003f86270 */
[----:B------:R-:W-:-:S04]  /*6700*/  IMAD.MOV.U32 R16, RZ, RZ, R6 ;  /* 0x000000ffff107224 */ /* 0x000fc800078e0006 */
[----:B------:R-:W-:-:S05]  /*6710*/  @!P0 IMAD.MOV R16, RZ, RZ, -R16 ;  /* 0x000000ffff108224 */ /* 0x000fca00078e0a10 */
[----:B------:R0:W-:Y:S04]  /*6720*/  STL [R1+0x254], R16 ;  /* 0x0002541001007387 */ /* 0x0001e80000100800 */
[----:B------:R1:W-:Y:S01]  /*6730*/  STL [R1+0x258], R5 ;  /* 0x0002580501007387 */ /* 0x0003e20000100800 */
[----:B0-----:R-:W-:-:S03]  /*6740*/  IMAD.MOV.U32 R16, RZ, RZ, R9 ;  /* 0x000000ffff107224 */ /* 0x001fc600078e0009 */
[----:B------:R-:W4:Y:S01]  /*6750*/  LDL.LU R9, [R1+0x9c] ;  /* 0x00009c0001097983 */ /* 0x000f220000300800 */
[----:B------:R-:W-:Y:S02]  /*6760*/  @!P1 IMAD.MOV R16, RZ, RZ, -R16 ;  /* 0x000000ffff109224 */ /* 0x000fe400078e0a10 */
[----:B-1----:R-:W-:Y:S02]  /*6770*/  IMAD.MOV.U32 R5, RZ, RZ, R13 ;  /* 0x000000ffff057224 */ /* 0x002fe400078e000d */
[----:B------:R-:W4:Y:S04]  /*6780*/  LDL.LU R13, [R1+0xb0] ;  /* 0x0000b000010d7983 */ /* 0x000f280000300800 */
[----:B------:R0:W-:Y:S04]  /*6790*/  STL [R1+0x260], R16 ;  /* 0x0002601001007387 */ /* 0x0001e80000100800 */
[----:B0-----:R-:W4:Y:S01]  /*67a0*/  LDL.LU R16, [R1+0x1c64] ;  /* 0x001c640001107983 */ /* 0x001f220000300800 */
[----:B------:R-:W-:-:S04]  /*67b0*/  IMAD.HI.U32 R11, R2, R10, RZ ;  /* 0x0000000a020b7227 */ /* 0x000fc800078e00ff */
[----:B------:R-:W-:-:S04]  /*67c0*/  IMAD.MOV R11, RZ, RZ, -R11 ;  /* 0x000000ffff0b7224 */ /* 0x000fc800078e0a0b */
[----:B------:R-:W-:-:S05]  /*67d0*/  IMAD R10, R0, R11, R10 ;  /* 0x0000000b000a7224 */ /* 0x000fca00078e020a */
[C---:B------:R-:W-:Y:S02]  /*67e0*/  ISETP.GT.U32.AND P5, PT, R0.reuse, R10, PT ;  /* 0x0000000a0000720c */ /* 0x040fe40003fa4070 */
[----:B------:R-:W-:Y:S02]  /*67f0*/  ISETP.GT.U32.AND P0, PT, R0, R7, PT ;  /* 0x000000070000720c */ /* 0x000fe40003f04070 */
[----:B------:R-:W-:-:S09]  /*6800*/  ISETP.GE.AND P6, PT, R14, RZ, PT ;  /* 0x000000ff0e00720c */ /* 0x000fd20003fc6270 */
[----:B------:R-:W-:-:S05]  /*6810*/  @!P5 IMAD.IADD R10, R10, 0x1, -R0 ;  /* 0x000000010a0ad824 */ /* 0x000fca00078e0a00 */
[C---:B------:R-:W-:Y:S01]  /*6820*/  ISETP.GT.U32.AND P2, PT, R0.reuse, R10, PT ;  /* 0x0000000a0000720c */ /* 0x040fe20003f44070 */
[--C-:B------:R-:W-:Y:S01]  /*6830*/  @!P0 IMAD.IADD R7, R7, 0x1, -R0.reuse ;  /* 0x0000000107078824 */ /* 0x100fe200078e0a00 */
[----:B------:R-:W-:Y:S01]  /*6840*/  ISETP.GT.U32.AND P5, PT, R0, R8, PT ;  /* 0x000000080000720c */ /* 0x000fe20003fa4070 */
[----:B------:R-:W-:Y:S01]  /*6850*/  @!P6 IMAD.MOV R5, RZ, RZ, -R5 ;  /* 0x000000ffff05e224 */ /* 0x000fe200078e0a05 */
[----:B--2---:R-:W-:Y:S02]  /*6860*/  IABS R11, R29 ;  /* 0x0000001d000b7213 */ /* 0x004fe40000000000 */
[----:B---3--:R-:W-:Y:S02]  /*6870*/  IABS R12, R21 ;  /* 0x00000015000c7213 */ /* 0x008fe40000000000 */
[----:B------:R-:W-:Y:S05]  /*6880*/  STL [R1+0x274], R5 ;  /* 0x0002740501007387 */ /* 0x000fea0000100800 */
[----:B------:R-:W-:Y:S01]  /*6890*/  @!P2 IMAD.IADD R10, R10, 0x1, -R0 ;  /* 0x000000010a0aa824 */ /* 0x000fe200078e0a00 */
[----:B------:R-:W-:-:S02]  /*68a0*/  ISETP.GE.AND P2, PT, R29, RZ, PT ;  /* 0x000000ff1d00720c */ /* 0x000fc40003f46270 */
[----:B------:R-:W2:Y:S01]  /*68b0*/  LDL.LU R29, [R1+0xb8] ;  /* 0x0000b800011d7983 */ /* 0x000ea20000300800 */
[----:B------:R-:W-:Y:S02]  /*68c0*/  @!P5 IMAD.IADD R8, R8, 0x1, -R0 ;  /* 0x000000010808d824 */ /* 0x000fe400078e0a00 */
[----:B------:R-:W-:-:S04]  /*68d0*/  IMAD.HI.U32 R6, R2, R12, RZ ;  /* 0x0000000c02067227 */ /* 0x000fc800078e00ff */
[----:B------:R-:W-:-:S04]  /*68e0*/  IMAD.MOV R6, RZ, RZ, -R6 ;  /* 0x000000ffff067224 */ /* 0x000fc800078e0a06 */
[----:B------:R-:W-:Y:S01]  /*68f0*/  IMAD R12, R0, R6, R12 ;  /* 0x00000006000c7224 */ /* 0x000fe200078e020c */
[----:B------:R-:W-:Y:S02]  /*6900*/  IABS R6, R28 ;  /* 0x0000001c00067213 */ /* 0x000fe40000000000 */
[----:B----4-:R-:W-:Y:S01]  /*6910*/  ISETP.GE.AND P0, PT, R16, RZ, PT ;  /* 0x000000ff1000720c */ /* 0x010fe20003f06270 */
[----:B------:R-:W-:-:S04]  /*6920*/  IMAD.MOV.U32 R16, RZ, RZ, R7 ;  /* 0x000000ffff107224 */ /* 0x000fc800078e0007 */
[----:B------:R-:W-:Y:S01]  /*6930*/  @!P4 IMAD.MOV R16, RZ, RZ, -R16 ;  /* 0x000000ffff10c224 */ /* 0x000fe200078e0a10 */
[----:B------:R-:W-:Y:S02]  /*6940*/  ISETP.GE.AND P4, PT, R21, RZ, PT ;  /* 0x000000ff1500720c */ /* 0x000fe40003f86270 */
[----:B------:R-:W3:Y:S04]  /*6950*/  LDL.LU R21, [R1+0xbc] ;  /* 0x0000bc0001157983 */ /* 0x000ee80000300800 */
[----:B------:R0:W-:Y:S02]  /*6960*/  STL [R1+0x284], R16 ;  /* 0x0002841001007387 */ /* 0x0001e40000100800 */
[----:B0-----:R-:W-:-:S04]  /*6970*/  IMAD.MOV.U32 R16, RZ, RZ, R8 ;  /* 0x000000ffff107224 */ /* 0x001fc800078e0008 */
[----:B------:R-:W-:Y:S02]  /*6980*/  @!P3 IMAD.MOV R16, RZ, RZ, -R16 ;  /* 0x000000ffff10b224 */ /* 0x000fe400078e0a10 */
[----:B------:R-:W-:Y:S02]  /*6990*/  IMAD.MOV.U32 R8, RZ, RZ, R28 ;  /* 0x000000ffff087224 */ /* 0x000fe400078e001c */
[----:B------:R-:W-:Y:S01]  /*69a0*/  IMAD.MOV.U32 R28, RZ, RZ, R19 ;  /* 0x000000ffff1c7224 */ /* 0x000fe200078e0013 */
[----:B------:R0:W-:Y:S01]  /*69b0*/  STL [R1+0x28c], R16 ;  /* 0x00028c1001007387 */ /* 0x0001e20000100800 */
[----:B------:R-:W-:-:S03]  /*69c0*/  IMAD.MOV.U32 R19, RZ, RZ, R20 ;  /* 0x000000ffff137224 */ /* 0x000fc600078e0014 */
[----:B------:R-:W4:Y:S04]  /*69d0*/  LDL R20, [R1+0xc8] ;  /* 0x0000c80001147983 */ /* 0x000f280000100800 */
[----:B0-----:R-:W4:Y:S01]  /*69e0*/  LDL R16, [R1+0xc0] ;  /* 0x0000c00001107983 */ /* 0x001f220000100800 */
[----:B------:R-:W-:-:S04]  /*69f0*/  IMAD.HI.U32 R14, R2, R4, RZ ;  /* 0x00000004020e7227 */ /* 0x000fc800078e00ff */
[----:B------:R-:W-:-:S04]  /*6a00*/  IMAD.MOV R14, RZ, RZ, -R14 ;  /* 0x000000ffff0e7224 */ /* 0x000fc800078e0a0e */
[----:B------:R-:W-:Y:S02]  /*6a10*/  IMAD R14, R0, R14, R4 ;  /* 0x0000000e000e7224 */ /* 0x000fe400078e0204 */
[----:B------:R-:W-:-:S04]  /*6a20*/  IMAD.HI.U32 R4, R2, R11, RZ ;  /* 0x0000000b02047227 */ /* 0x000fc800078e00ff */
[----:B------:R-:W-:Y:S01]  /*6a30*/  IMAD.MOV R4, RZ, RZ, -R4 ;  /* 0x000000ffff047224 */ /* 0x000fe200078e0a04 */
[----:B------:R-:W-:-:S03]  /*6a40*/  ISETP.GT.U32.AND P6, PT, R0, R14, PT ;  /* 0x0000000e0000720c */ /* 0x000fc60003fc4070 */
[----:B------:R-:W-:-:S05]  /*6a50*/  IMAD R4, R0, R4, R11 ;  /* 0x0000000400047224 */ /* 0x000fca00078e020b */
[----:B------:R-:W-:-:S05]  /*6a60*/  ISETP.GT.U32.AND P5, PT, R0, R4, PT ;  /* 0x000000040000720c */ /* 0x000fca0003fa4070 */
[----:B------:R-:W-:Y:S02]  /*6a70*/  @!P6 IMAD.IADD R14, R14, 0x1, -R0 ;  /* 0x000000010e0ee824 */ /* 0x000fe400078e0a00 */
[----:B------:R-:W-:-:S06]  /*6a80*/  IMAD.HI.U32 R7, R2, R6, RZ ;  /* 0x0000000602077227 */ /* 0x000fcc00078e00ff */
[----:B------:R-:W-:Y:S01]  /*6a90*/  @!P5 IMAD.IADD R4, R4, 0x1, -R0 ;  /* 0x000000010404d824 */ /* 0x000fe200078e0a00 */
[C---:B------:R-:W-:Y:S01]  /*6aa0*/  ISETP.GT.U32.AND P5, PT, R0.reuse, R14, PT ;  /* 0x0000000e0000720c */ /* 0x040fe20003fa4070 */
[----:B------:R-:W-:Y:S01]  /*6ab0*/  IMAD.MOV R7, RZ, RZ, -R7 ;  /* 0x000000ffff077224 */ /* 0x000fe200078e0a07 */
[C---:B------:R-:W-:Y:S02]  /*6ac0*/  ISETP.GT.U32.AND P6, PT, R0.reuse, R12, PT ;  /* 0x0000000c0000720c */ /* 0x040fe40003fc4070 */
[----:B------:R-:W-:Y:S01]  /*6ad0*/  IABS R5, R13 ;  /* 0x0000000d00057213 */ /* 0x000fe20000000000 */
[----:B------:R-:W-:Y:S01]  /*6ae0*/  IMAD R6, R0, R7, R6 ;  /* 0x0000000700067224 */ /* 0x000fe200078e0206 */
[----:B------:R-:W-:-:S03]  /*6af0*/  ISETP.GE.AND P1, PT, R9, RZ, PT ;  /* 0x000000ff0900720c */ /* 0x000fc60003f26270 */
[----:B------:R-:W-:-:S04]  /*6b00*/  IMAD.HI.U32 R11, R2, R5, RZ ;  /* 0x00000005020b7227 */ /* 0x000fc800078e00ff */
[--C-:B------:R-:W-:Y:S01]  /*6b10*/  @!P5 IMAD.IADD R14, R14, 0x1, -R0.reuse ;  /* 0x000000010e0ed824 */ /* 0x100fe200078e0a00 */
[----:B------:R-:W-:Y:S01]  /*6b20*/  ISETP.GT.U32.AND P5, PT, R0, R6, PT ;  /* 0x000000060000720c */ /* 0x000fe20003fa4070 */
[----:B------:R-:W-:Y:S02]  /*6b30*/  IMAD.MOV R11, RZ, RZ, -R11 ;  /* 0x000000ffff0b7224 */ /* 0x000fe400078e0a0b */
[----:B------:R-:W-:Y:S01]  /*6b40*/  @!P6 IMAD.IADD R12, R12, 0x1, -R0 ;  /* 0x000000010c0ce824 */ /* 0x000fe200078e0a00 */
[C---:B------:R-:W-:Y:S01]  /*6b50*/  ISETP.GT.U32.AND P6, PT, R0.reuse, R4, PT ;  /* 0x000000040000720c */ /* 0x040fe20003fc4070 */
[----:B------:R-:W-:Y:S02]  /*6b60*/  IMAD R5, R0, R11, R5 ;  /* 0x0000000b00057224 */ /* 0x000fe400078e0205 */
[----:B------:R-:W-:Y:S02]  /*6b70*/  IMAD.MOV.U32 R11, RZ, RZ, R8 ;  /* 0x000000ffff0b7224 */ /* 0x000fe400078e0008 */
[----:B------:R-:W-:-:S02]  /*6b80*/  @!P1 IMAD.MOV R10, RZ, RZ, -R10 ;  /* 0x000000ffff0a9224 */ /* 0x000fc400078e0a0a */
[----:B------:R-:W-:Y:S02]  /*6b90*/  IMAD.MOV.U32 R8, RZ, RZ, R14 ;  /* 0x000000ffff087224 */ /* 0x000fe400078e000e */
[----:B------:R-:W-:Y:S01]  /*6ba0*/  @!P5 IMAD.IADD R6, R6, 0x1, -R0 ;  /* 0x000000010606d824 */ /* 0x000fe200078e0a00 */
[----:B------:R3:W-:Y:S01]  /*6bb0*/  STL [R1+0x294], R10 ;  /* 0x0002940a01007387 */ /* 0x0007e20000100800 */
[----:B------:R-:W-:-:S03]  /*6bc0*/  @!P0 IMAD.MOV R8, RZ, RZ, -R8 ;  /* 0x000000ffff088224 */ /* 0x000fc600078e0a08 */
[----:B------:R-:W-:Y:S01]  /*6bd0*/  ISETP.GT.U32.AND P5, PT, R0, R6, PT ;  /* 0x000000060000720c */ /* 0x000fe20003fa4070 */
[----:B------:R-:W-:Y:S01]  /*6be0*/  @!P6 IMAD.IADD R4, R4, 0x1, -R0 ;  /* 0x000000010404e824 */ /* 0x000fe200078e0a00 */
[----:B------:R0:W-:Y:S03]  /*6bf0*/  STL [R1+0x298], R8 ;  /* 0x0002980801007387 */ /* 0x0001e60000100800 */
[----:B------:R-:W-:Y:S01]  /*6c00*/  @!P2 IMAD.MOV R4, RZ, RZ, -R4 ;  /* 0x000000ffff04a224 */ /* 0x000fe200078e0a04 */
[----:B------:R-:W-:Y:S02]  /*6c10*/  ISETP.GE.AND P1, PT, R11, RZ, PT ;  /* 0x000000ff0b00720c */ /* 0x000fe40003f26270 */
[----:B------:R-:W-:Y:S02]  /*6c20*/  ISETP.GE.AND P0, PT, R13, RZ, PT ;  /* 0x000000ff0d00720c */ /* 0x000fe40003f06270 */
[----:B------:R4:W-:Y:S01]  /*6c30*/  STL [R1+0x2a0], R4 ;  /* 0x0002a00401007387 */ /* 0x0009e20000100800 */
[----:B--2---:R-:W-:-:S02]  /*6c40*/  IABS R13, R29 ;  /* 0x0000001d000d7213 */ /* 0x004fc40000000000 */
[----:B------:R-:W-:Y:S01]  /*6c50*/  @!P5 IMAD.IADD R6, R6, 0x1, -R0 ;  /* 0x000000010606d824 */ /* 0x000fe200078e0a00 */
[----:B------:R-:W-:Y:S02]  /*6c60*/  ISETP.GE.AND P5, PT, R29, RZ, PT ;  /* 0x000000ff1d00720c */ /* 0x000fe40003fa6270 */
[----:B------:R-:W2:Y:S01]  /*6c70*/  LDL R29, [R1+0xd8] ;  /* 0x0000d800011d7983 */ /* 0x000ea20000100800 */
[----:B---3--:R-:W-:-:S05]  /*6c80*/  IABS R10, R21 ;  /* 0x00000015000a7213 */ /* 0x008fca0000000000 */
[----:B0-----:R-:W-:-:S04]  /*6c90*/  IMAD.HI.U32 R8, R2, R10, RZ ;  /* 0x0000000a02087227 */ /* 0x001fc800078e00ff */
[----:B------:R-:W-:-:S04]  /*6ca0*/  IMAD.MOV R14, RZ, RZ, -R8 ;  /* 0x000000ffff0e7224 */ /* 0x000fc800078e0a08 */
[----:B------:R-:W-:Y:S02]  /*6cb0*/  IMAD R10, R0, R14, R10 ;  /* 0x0000000e000a7224 */ /* 0x000fe400078e020a */
[----:B------:R-:W3:Y:S01]  /*6cc0*/  LDL R14, [R1+0xd0] ;  /* 0x0000d000010e7983 */ /* 0x000ee20000100800 */
[----:B----4-:R-:W-:-:S03]  /*6cd0*/  IABS R4, R20 ;  /* 0x0000001400047213 */ /* 0x010fc60000000000 */
[----:B------:R-:W4:Y:S01]  /*6ce0*/  LDL R20, [R1+0xcc] ;  /* 0x0000cc0001147983 */ /* 0x000f220000100800 */
[----:B------:R-:W-:-:S03]  /*6cf0*/  IABS R11, R16 ;  /* 0x00000010000b7213 */ /* 0x000fc60000000000 */
[----:B------:R-:W2:Y:S01]  /*6d00*/  LDL R16, [R1+0xd4] ;  /* 0x0000d40001107983 */ /* 0x000ea20000100800 */
[----:B------:R-:W-:Y:S02]  /*6d10*/  IABS R9, R17 ;  /* 0x0000001100097213 */ /* 0x000fe40000000000 */
[C---:B------:R-:W-:Y:S02]  /*6d20*/  ISETP.GT.U32.AND P3, PT, R0.reuse, R12, PT ;  /* 0x0000000c0000720c */ /* 0x040fe40003f64070 */
[----:B------:R-:W-:Y:S01]  /*6d30*/  ISETP.GT.U32.AND P6, PT, R0, R5, PT ;  /* 0x000000050000720c */ /* 0x000fe20003fc4070 */
[----:B------:R-:W-:-:S04]  /*6d40*/  IMAD.HI.U32 R7, R2, R9, RZ ;  /* 0x0000000902077227 */ /* 0x000fc800078e00ff */
[----:B------:R-:W-:-:S04]  /*6d50*/  IMAD.MOV R7, RZ, RZ, -R7 ;  /* 0x000000ffff077224 */ /* 0x000fc800078e0a07 */
[----:B------:R-:W-:Y:S02]  /*6d60*/  IMAD R7, R0, R7, R9 ;  /* 0x0000000700077224 */ /* 0x000fe400078e0209 */
[--C-:B------:R-:W-:Y:S02]  /*6d70*/  @!P3 IMAD.IADD R12, R12, 0x1, -R0.reuse ;  /* 0x000000010c0cb824 */ /* 0x100fe400078e0a00 */
[----:B------:R-:W-:Y:S01]  /*6d80*/  @!P6 IMAD.IADD R5, R5, 0x1, -R0 ;  /* 0x000000010505e824 */ /* 0x000fe200078e0a00 */
[----:B------:R-:W-:Y:S01]  /*6d90*/  ISETP.GT.U32.AND P3, PT, R0, R7, PT ;  /* 0x000000070000720c */ /* 0x000fe20003f64070 */
[----:B------:R-:W-:-:S03]  /*6da0*/  IMAD.HI.U32 R9, R2, R13, RZ ;  /* 0x0000000d02097227 */ /* 0x000fc600078e00ff */
[----:B------:R-:W-:Y:S01]  /*6db0*/  ISETP.GT.U32.AND P6, PT, R0, R5, PT ;  /* 0x000000050000720c */ /* 0x000fe20003fc4070 */
[----:B------:R-:W-:-:S04]  /*6dc0*/  IMAD.MOV R9, RZ, RZ, -R9 ;  /* 0x000000ffff097224 */ /* 0x000fc800078e0a09 */
[----:B------:R-:W-:-:S04]  /*6dd0*/  IMAD R13, R0, R9, R13 ;  /* 0x00000009000d7224 */ /* 0x000fc800078e020d */
[----:B------:R-:W-:Y:S02]  /*6de0*/  @!P3 IMAD.IADD R7, R7, 0x1, -R0 ;  /* 0x000000010707b824 */ /* 0x000fe400078e0a00 */
[----:B------:R-:W-:-:S03]  /*6df0*/  IMAD.HI.U32 R9, R2, R11, RZ ;  /* 0x0000000b02097227 */ /* 0x000fc600078e00ff */
[C---:B------:R-:W-:Y:S01]  /*6e00*/  ISETP.GT.U32.AND P3, PT, R0.reuse, R7, PT ;  /* 0x000000070000720c */ /* 0x040fe20003f64070 */
[----:B------:R-:W-:Y:S01]  /*6e10*/  @!P6 IMAD.IADD R5, R5, 0x1, -R0 ;  /* 0x000000010505e824 */ /* 0x000fe200078e0a00 */
[----:B------:R-:W-:Y:S01]  /*6e20*/  ISETP.GT.U32.AND P6, PT, R0, R13, PT ;  /* 0x0000000d0000720c */ /* 0x000fe20003fc4070 */
[----:B------:R-:W-:Y:S02]  /*6e30*/  IMAD.MOV R9, RZ, RZ, -R9 ;  /* 0x000000ffff097224 */ /* 0x000fe400078e0a09 */
[----:B------:R-:W-:-:S04]  /*6e40*/  IMAD.HI.U32 R8, R2, R4, RZ ;  /* 0x0000000402087227 */ /* 0x000fc800078e00ff */
[C---:B------:R-:W-:Y:S02]  /*6e50*/  IMAD R11, R0.reuse, R9, R11 ;  /* 0x00000009000b7224 */ /* 0x040fe400078e020b */
[----:B------:R-:W-:Y:S02]  /*6e60*/  IMAD.MOV R8, RZ, RZ, -R8 ;  /* 0x000000ffff087224 */ /* 0x000fe400078e0a08 */
[--C-:B------:R-:W-:Y:S01]  /*6e70*/  @!P3 IMAD.IADD R7, R7, 0x1, -R0.reuse ;  /* 0x000000010707b824 */ /* 0x100fe200078e0a00 */
[C---:B------:R-:W-:Y:S01]  /*6e80*/  ISETP.GT.U32.AND P3, PT, R0.reuse, R10, PT ;  /* 0x0000000a0000720c */ /* 0x040fe20003f64070 */
[----:B------:R-:W-:Y:S01]  /*6e90*/  @!P6 IMAD.IADD R13, R13, 0x1, -R0 ;  /* 0x000000010d0de824 */ /* 0x000fe200078e0a00 */
[C---:B------:R-:W-:Y:S01]  /*6ea0*/  ISETP.GT.U32.AND P6, PT, R0.reuse, R11, PT ;  /* 0x0000000b0000720c */ /* 0x040fe20003fc4070 */
[----:B------:R-:W-:Y:S01]  /*6eb0*/  IMAD R4, R0, R8, R4 ;  /* 0x0000000800047224 */ /* 0x000fe200078e0204 */
[----:B------:R-:W-:-:S09]  /*6ec0*/  ISETP.GE.AND P2, PT, R17, RZ, PT ;  /* 0x000000ff1100720c */ /* 0x000fd20003f46270 */
[--C-:B------:R-:W-:Y:S02]  /*6ed0*/  @!P3 IMAD.IADD R10, R10, 0x1, -R0.reuse ;  /* 0x000000010a0ab824 */ /* 0x100fe400078e0a00 */
[----:B------:R-:W-:Y:S01]  /*6ee0*/  @!P6 IMAD.IADD R11, R11, 0x1, -R0 ;  /* 0x000000010b0be824 */ /* 0x000fe200078e0a00 */
[----:B---3--:R-:W-:Y:S02]  /*6ef0*/  IABS R8, R14 ;  /* 0x0000000e00087213 */ /* 0x008fe40000000000 */
[----:B----4-:R-:W-:Y:S02]  /*6f00*/  IABS R17, R20 ;  /* 0x0000001400117213 */ /* 0x010fe40000000000 */
[----:B------:R-:W3:Y:S01]  /*6f10*/  LDL R20, [R1+0xdc] ;  /* 0x0000dc0001147983 */ /* 0x000ee20000100800 */
[----:B--2---:R-:W-:Y:S02]  /*6f20*/  IABS R14, R16 ;  /* 0x00000010000e7213 */ /* 0x004fe40000000000 */
[----:B------:R-:W-:Y:S01]  /*6f30*/  IABS R16, R29 ;  /* 0x0000001d00107213 */ /* 0x000fe20000000000 */
[----:B------:R-:W-:-:S02]  /*6f40*/  IMAD.MOV.U32 R29, RZ, RZ, R18 ;  /* 0x000000ffff1d7224 */ /* 0x000fc400078e0012 */
[----:B------:R-:W-:Y:S01]  /*6f50*/  IMAD.HI.U32 R18, R2, R8, RZ ;  /* 0x0000000802127227 */ /* 0x000fe200078e00ff */
[----:B------:R-:W-:Y:S03]  /*6f60*/  STL [R1+0x1c60], R10 ;  /* 0x001c600a01007387 */ /* 0x000fe60000100800 */
[----:B------:R-:W-:Y:S01]  /*6f70*/  IMAD.MOV R18, RZ, RZ, -R18 ;  /* 0x000000ffff127224 */ /* 0x000fe200078e0a12 */
[----:B------:R0:W-:Y:S03]  /*6f80*/  STL [R1+0x1c5c], R11 ;  /* 0x001c5c0b01007387 */ /* 0x0001e60000100800 */
[----:B------:R-:W-:Y:S01]  /*6f90*/  IMAD R8, R0, R18, R8 ;  /* 0x0000001200087224 */ /* 0x000fe200078e0208 */
[----:B0-----:R-:W2:Y:S04]  /*6fa0*/  LDL.LU R11, [R1+0x52c] ;  /* 0x00052c00010b7983 */ /* 0x001ea80000300800 */
[----:B------:R-:W4:Y:S01]  /*6fb0*/  LDL.LU R18, [R1+0x4f0] ;  /* 0x0004f00001127983 */ /* 0x000f220000300800 */
[----:B------:R-:W-:-:S04]  /*6fc0*/  IMAD.HI.U32 R9, R2, R17, RZ ;  /* 0x0000001102097227 */ /* 0x000fc800078e00ff */
[----:B------:R-:W-:-:S04]  /*6fd0*/  IMAD.MOV R9, RZ, RZ, -R9 ;  /* 0x000000ffff097224 */ /* 0x000fc800078e0a09 */
[----:B------:R-:W-:Y:S01]  /*6fe0*/  IMAD R17, R0, R9, R17 ;  /* 0x0000000900117224 */ /* 0x000fe200078e0211 */
[----:B---3--:R-:W-:Y:S01]  /*6ff0*/  IABS R9, R20 ;  /* 0x0000001400097213 */ /* 0x008fe20000000000 */
[----:B------:R-:W-:-:S04]  /*7000*/  IMAD.HI.U32 R20, R2, R14, RZ ;  /* 0x0000000e02147227 */ /* 0x000fc800078e00ff */
[----:B------:R-:W-:-:S04]  /*7010*/  IMAD.MOV R20, RZ, RZ, -R20 ;  /* 0x000000ffff147224 */ /* 0x000fc800078e0a14 */
[----:B------:R-:W-:Y:S02]  /*7020*/  IMAD R14, R0, R20, R14 ;  /* 0x00000014000e7224 */ /* 0x000fe400078e020e */
[----:B----4-:R-:W-:Y:S02]  /*7030*/  IMAD.MOV.U32 R20, RZ, RZ, R18 ;  /* 0x000000ffff147224 */ /* 0x010fe400078e0012 */
[----:B--2---:R-:W-:Y:S02]  /*7040*/  IMAD.MOV.U32 R18, RZ, RZ, R11 ;  /* 0x000000ffff127224 */ /* 0x004fe400078e000b */
[----:B------:R-:W-:Y:S02]  /*7050*/  IMAD.MOV.U32 R11, RZ, RZ, R12 ;  /* 0x000000ffff0b7224 */ /* 0x000fe400078e000c */
[----:B------:R-:W2:Y:S01]  /*7060*/  LDL R12, [R1+0xe4] ;  /* 0x0000e400010c7983 */ /* 0x000ea20000100800 */
[----:B------:R-:W-:Y:S02]  /*7070*/  IMAD.MOV.U32 R10, RZ, RZ, R28 ;  /* 0x000000ffff0a7224 */ /* 0x000fe400078e001c */
[----:B------:R-:W-:-:S02]  /*7080*/  IMAD.MOV.U32 R28, RZ, RZ, R19 ;  /* 0x000000ffff1c7224 */ /* 0x000fc400078e0013 */
[----:B------:R-:W-:-:S04]  /*7090*/  IMAD.HI.U32 R19, R2, R16, RZ ;  /* 0x0000001002137227 */ /* 0x000fc800078e00ff */
[----:B------:R-:W-:Y:S02]  /*70a0*/  IMAD.MOV R19, RZ, RZ, -R19 ;  /* 0x000000ffff137224 */ /* 0x000fe400078e0a13 */
[----:B------:R-:W-:Y:S02]  /*70b0*/  @!P4 IMAD.MOV R11, RZ, RZ, -R11 ;  /* 0x000000ffff0bc224 */ /* 0x000fe400078e0a0b */
[C---:B------:R-:W-:Y:S02]  /*70c0*/  IMAD R16, R0.reuse, R19, R16 ;  /* 0x0000001300107224 */ /* 0x040fe400078e0210 */
[----:B------:R-:W-:Y:S01]  /*70d0*/  IMAD.MOV.U32 R19, RZ, RZ, R10 ;  /* 0x000000ffff137224 */ /* 0x000fe200078e000a */
[----:B------:R-:W-:Y:S01]  /*70e0*/  ISETP.GT.U32.AND P4, PT, R0, R13, PT ;  /* 0x0000000d0000720c */ /* 0x000fe20003f84070 */
[----:B------:R-:W-:Y:S02]  /*70f0*/  IMAD.MOV.U32 R10, RZ, RZ, R6 ;  /* 0x000000ffff0a7224 */ /* 0x000fe400078e0006 */
[----:B------:R-:W3:Y:S04]  /*7100*/  LDL R6, [R1+0xe0] ;  /* 0x0000e00001067983 */ /* 0x000ee80000100800 */
[----:B------:R0:W-:Y:S01]  /*7110*/  STL [R1+0x2a8], R11 ;  /* 0x0002a80b01007387 */ /* 0x0001e20000100800 */
[----:B------:R-:W-:-:S02]  /*7120*/  @!P1 IMAD.MOV R10, RZ, RZ, -R10 ;  /* 0x000000ffff0a9224 */ /* 0x000fc400078e0a0a */
[----:B0-----:R-:W-:Y:S02]  /*7130*/  IMAD.MOV.U32 R11, RZ, RZ, R5 ;  /* 0x000000ffff0b7224 */ /* 0x001fe400078e0005 */
[----:B------:R-:W-:Y:S02]  /*7140*/  IMAD.MOV.U32 R5, RZ, RZ, R7 ;  /* 0x000000ffff057224 */ /* 0x000fe400078e0007 */
[----:B------:R-:W-:Y:S01]  /*7150*/  @!P0 IMAD.MOV R11, RZ, RZ, -R11 ;  /* 0x000000ffff0b8224 */ /* 0x000fe200078e0a0b */
[----:B------:R-:W4:Y:S01]  /*7160*/  LDL.LU R7, [R1+0x3f0] ;  /* 0x0003f00001077983 */ /* 0x000f220000300800 */
[----:B------:R-:W-:-:S03]  /*7170*/  @!P2 IMAD.MOV R5, RZ, RZ, -R5 ;  /* 0x000000ffff05a224 */ /* 0x000fc600078e0a05 */
[----:B------:R0:W-:Y:S01]  /*7180*/  STL [R1+0x2bc], R10 ;  /* 0x0002bc0a01007387 */ /* 0x0001e20000100800 */
[----:B------:R-:W-:-:S03]  /*7190*/  @!P4 IMAD.IADD R13, R13, 0x1, -R0 ;  /* 0x000000010d0dc824 */ /* 0x000fc600078e0a00 */
[----:B0-----:R-:W3:Y:S04]  /*71a0*/  LDL.LU R10, [R1+0x1c60] ;  /* 0x001c6000010a7983 */ /* 0x001ee80000300800 */
[----:B------:R0:W-:Y:S04]  /*71b0*/  STL [R1+0x2c0], R11 ;  /* 0x0002c00b01007387 */ /* 0x0001e80000100800 */
[----:B0-----:R-:W4:Y:S04]  /*71c0*/  LDL.LU R11, [R1+0x1c5c] ;  /* 0x001c5c00010b7983 */ /* 0x001f280000300800 */
[----:B------:R2:W-:Y:S02]  /*71d0*/  STL [R1+0x2c8], R5 ;  /* 0x0002c80501007387 */ /* 0x0005e40000100800 */
[----:B--2---:R-:W-:-:S02]  /*71e0*/  IABS R5, R12 ;  /* 0x0000000c00057213 */ /* 0x004fc40000000000 */
[----:B------:R-:W2:Y:S04]  /*71f0*/  LDL.LU R12, [R1+0xc0] ;  /* 0x0000c000010c7983 */ /* 0x000ea80000300800 */
[----:B------:R0:W-:Y:S04]  /*7200*/  STL [R1+0x1c58], R26 ;  /* 0x001c581a01007387 */ /* 0x0001e80000100800 */
[----:B0-----:R-:W4:Y:S04]  /*7210*/  LDL.LU R26, [R1+0xc8] ;  /* 0x0000c800011a7983 */ /* 0x001f280000300800 */
[----:B------:R0:W-:Y:S04]  /*7220*/  STL [R1+0x1c50], R13 ;  /* 0x001c500d01007387 */ /* 0x0001e80000100800 */
[----:B0-----:R-:W2:Y:S01]  /*7230*/  LDL.LU R13, [R1+0xd0] ;  /* 0x0000d000010d7983 */ /* 0x001ea20000300800 */
[----:B------:R-:W-:-:S02]  /*7240*/  ISETP.GT.U32.AND P3, PT, R0, R4, PT ;  /* 0x000000040000720c */ /* 0x000fc40003f64070 */
[----:B------:R-:W-:-:S11]  /*7250*/  ISETP.GT.U32.AND P4, PT, R0, R8, PT ;  /* 0x000000080000720c */ /* 0x000fd60003f84070 */
[----:B------:R-:W-:Y:S01]  /*7260*/  @!P3 IMAD.IADD R4, R4, 0x1, -R0 ;  /* 0x000000010404b824 */ /* 0x000fe200078e0a00 */
[C---:B---3--:R-:W-:Y:S01]  /*7270*/  ISETP.GT.U32.AND P1, PT, R0.reuse, R10, PT ;  /* 0x0000000a0000720c */ /* 0x048fe20003f24070 */
[----:B--2---:R0:W-:Y:S04]  /*7280*/  STL [R1+0x1c54], R13 ;  /* 0x001c540d01007387 */ /* 0x0041e80000100800 */
[----:B0-----:R-:W2:Y:S01]  /*7290*/  LDL.LU R13, [R1+0xcc] ;  /* 0x0000cc00010d7983 */ /* 0x001ea20000300800 */
[----:B------:R-:W-:-:S07]  /*72a0*/  ISETP.GT.U32.AND P2, PT, R0, R4, PT ;  /* 0x000000040000720c */ /* 0x000fce0003f44070 */
[----:B------:R-:W-:Y:S01]  /*72b0*/  @!P1 IMAD.IADD R10, R10, 0x1, -R0 ;  /* 0x000000010a0a9824 */ /* 0x000fe200078e0a00 */
[----:B------:R-:W-:Y:S02]  /*72c0*/  ISETP.GT.U32.AND P1, PT, R0, R14, PT ;  /* 0x0000000e0000720c */ /* 0x000fe40003f24070 */
[----:B------:R-:W-:Y:S01]  /*72d0*/  ISETP.GE.AND P3, PT, R21, RZ, PT ;  /* 0x000000ff1500720c */ /* 0x000fe20003f66270 */
[----:B------:R-:W-:Y:S01]  /*72e0*/  IMAD.HI.U32 R21, R2, R9, RZ ;  /* 0x0000000902157227 */ /* 0x000fe200078e00ff */
[----:B------:R-:W-:-:S03]  /*72f0*/  IABS R6, R6 ;  /* 0x0000000600067213 */ /* 0x000fc60000000000 */
[----:B------:R-:W-:Y:S01]  /*7300*/  IMAD.MOV R21, RZ, RZ, -R21 ;  /* 0x000000ffff157224 */ /* 0x000fe200078e0a15 */
[----:B------:R0:W-:Y:S01]  /*7310*/  STL [R1+0x1c48], R2 ;  /* 0x001c480201007387 */ /* 0x0001e20000100800 */
[--C-:B------:R-:W-:Y:S02]  /*7320*/  @!P4 IMAD.IADD R8, R8, 0x1, -R0.reuse ;  /* 0x000000010808c824 */ /* 0x100fe400078e0a00 */
[----:B------:R-:W-:Y:S02]  /*7330*/  IMAD R9, R0, R21, R9 ;  /* 0x0000001500097224 */ /* 0x000fe400078e0209 */
[----:B------:R-:W-:Y:S01]  /*7340*/  @!P2 IMAD.IADD R4, R4, 0x1, -R0 ;  /* 0x000000010404a824 */ /* 0x000fe200078e0a00 */
[----:B------:R-:W-:Y:S01]  /*7350*/  ISETP.GE.AND P2, PT, R12, RZ, PT ;  /* 0x000000ff0c00720c */ /* 0x000fe20003f46270 */
[----:B----4-:R-:W-:Y:S01]  /*7360*/  IMAD.MOV.U32 R21, RZ, RZ, R7 ;  /* 0x000000ffff157224 */ /* 0x010fe200078e0007 */
[----:B------:R-:W-:Y:S01]  /*7370*/  ISETP.GE.AND P4, PT, R26, RZ, PT ;  /* 0x000000ff1a00720c */ /* 0x000fe20003f86270 */
[----:B------:R-:W-:-:S04]  /*7380*/  IMAD.HI.U32 R7, R2, R6, RZ ;  /* 0x0000000602077227 */ /* 0x000fc800078e00ff */
[----:B------:R-:W-:Y:S02]  /*7390*/  IMAD.HI.U32 R12, R2, R5, RZ ;  /* 0x00000005020c7227 */ /* 0x000fe400078e00ff */
[----:B0-----:R-:W3:Y:S02]  /*73a0*/  LDL.LU R2, [R1+0xec] ;  /* 0x0000ec0001027983 */ /* 0x001ee40000300800 */
[----:B------:R-:W-:Y:S02]  /*73b0*/  @!P1 IMAD.IADD R14, R14, 0x1, -R0 ;  /* 0x000000010e0e9824 */ /* 0x000fe400078e0a00 */
[----:B------:R-:W4:Y:S01]  /*73c0*/  LDL.LU R26, [R1+0x1c58] ;  /* 0x001c5800011a7983 */ /* 0x000f220000300800 */
[----:B--2---:R-:W-:-:S03]  /*73d0*/  ISETP.GE.AND P1, PT, R13, RZ, PT ;  /* 0x000000ff0d00720c */ /* 0x004fc60003f26270 */
[----:B------:R-:W2:Y:S01]  /*73e0*/  LDL.LU R13, [R1+0x1c54] ;  /* 0x001c5400010d7983 */ /* 0x000ea20000300800 */
[----:B------:R-:W-:Y:S01]  /*73f0*/  ISETP.GT.U32.AND P0, PT, R0, R11, PT ;  /* 0x0000000b0000720c */ /* 0x000fe20003f04070 */
[----:B------:R-:W-:-:S12]  /*7400*/  IMAD.MOV R7, RZ, RZ, -R7 ;  /* 0x000000ffff077224 */ /* 0x000fd800078e0a07 */
[----:B------:R-:W-:Y:S01]  /*7410*/  @!P0 IMAD.IADD R11, R11, 0x1, -R0 ;  /* 0x000000010b0b8824 */ /* 0x000fe200078e0a00 */
[C---:B------:R-:W-:Y:S01]  /*7420*/  ISETP.GT.U32.AND P0, PT, R0.reuse, R16, PT ;  /* 0x000000100000720c */ /* 0x040fe20003f04070 */
[----:B------:R-:W-:Y:S02]  /*7430*/  IMAD.MOV R12, RZ, RZ, -R12 ;  /* 0x000000ffff0c7224 */ /* 0x000fe400078e0a0c */
[C---:B------:R-:W-:Y:S02]  /*7440*/  IMAD R6, R0.reuse, R7, R6 ;  /* 0x0000000700067224 */ /* 0x040fe400078e0206 */
[----:B------:R-:W-:-:S08]  /*7450*/  IMAD R5, R0, R12, R5 ;  /* 0x0000000c00057224 */ /* 0x000fd000078e0205 */
[----:B------:R-:W-:Y:S01]  /*7460*/  @!P0 IMAD.IADD R16, R16, 0x1, -R0 ;  /* 0x0000000110108824 */ /* 0x000fe200078e0a00 */
[----:B--2---:R-:W-:Y:S02]  /*7470*/  ISETP.GE.AND P0, PT, R13, RZ, PT ;  /* 0x000000ff0d00720c */ /* 0x004fe40003f06270 */
[----:B------:R-:W2:Y:S04]  /*7480*/  LDL.LU R13, [R1+0x1c50] ;  /* 0x001c5000010d7983 */ /* 0x000ea80000300800 */
[----:B------:R-:W-:Y:S04]  /*7490*/  STL [R1+0x1c4c], R6 ;  /* 0x001c4c0601007387 */ /* 0x000fe80000100800 */
[----:B------:R-:W3:Y:S01]  /*74a0*/  LDL.LU R12, [R1+0xe8] ;  /* 0x0000e800010c7983 */ /* 0x000ee20000300800 */
[----:B------:R-:W-:-:S02]  /*74b0*/  @!P2 IMAD.MOV R11, RZ, RZ, -R11 ;  /* 0x000000ffff0ba224 */ /* 0x000fc400078e0a0b */
[----:B------:R-:W-:Y:S01]  /*74c0*/  @!P3 IMAD.MOV R10, RZ, RZ, -R10 ;  /* 0x000000ffff0ab224 */ /* 0x000fe200078e0a0a */
[----:B------:R-:W-:-:S13]  /*74d0*/  ISETP.GT.U32.AND P6, PT, R0, R17, PT ;  /* 0x000000110000720c */ /* 0x000fda0003fc4070 */
[----:B------:R-:W-:-:S05]  /*74e0*/  @!P6 IMAD.IADD R17, R17, 0x1, -R0 ;  /* 0x000000011111e824 */ /* 0x000fca00078e0a00 */
[----:B------:R-:W-:Y:S01]  /*74f0*/  ISETP.GT.U32.AND P6, PT, R0, R17, PT ;  /* 0x000000110000720c */ /* 0x000fe20003fc4070 */
[----:B--2---:R-:W-:Y:S01]  /*7500*/  @!P5 IMAD.MOV R13, RZ, RZ, -R13 ;  /* 0x000000ffff0dd224 */ /* 0x004fe200078e0a0d */
[----:B---3--:R0:W-:Y:S01]  /*7510*/  STL [R1+0x1c44], R12 ;  /* 0x001c440c01007387 */ /* 0x0081e20000100800 */
[----:B------:R-:W-:-:S03]  /*7520*/  IABS R7, R12 ;  /* 0x0000000c00077213 */ /* 0x000fc60000000000 */
[----:B------:R-:W-:Y:S04]  /*7530*/  STL [R1+0x2cc], R13 ;  /* 0x0002cc0d01007387 */ /* 0x000fe80000100800 */
[----:B------:R-:W-:Y:S04]  /*7540*/  STL [R1+0x2e4], R11 ;  /* 0x0002e40b01007387 */ /* 0x000fe80000100800 */
[----:B------:R1:W-:Y:S04]  /*7550*/  STL [R1+0x2e0], R10 ;  /* 0x0002e00a01007387 */ /* 0x0003e80000100800 */
[----:B0-----:R-:W2:Y:S01]  /*7560*/  LDL.LU R12, [R1+0xd8] ;  /* 0x0000d800010c7983 */ /* 0x001ea20000300800 */
[----:B------:R-:W-:-:S02]  /*7570*/  IMAD.MOV.U32 R6, RZ, RZ, R4 ;  /* 0x000000ffff067224 */ /* 0x000fc400078e0004 */
[----:B------:R-:W-:Y:S02]  /*7580*/  @!P6 IMAD.IADD R17, R17, 0x1, -R0 ;  /* 0x000000011111e824 */ /* 0x000fe400078e0a00 */
[----:B------:R-:W-:Y:S01]  /*7590*/  @!P4 IMAD.MOV R6, RZ, RZ, -R6 ;  /* 0x000000ffff06c224 */ /* 0x000fe200078e0a06 */
[----:B-1----:R-:W3:Y:S01]  /*75a0*/  LDL.LU R10, [R1+0xe0] ;  /* 0x0000e000010a7983 */ /* 0x002ee20000300800 */
[----:B------:R-:W-:Y:S02]  /*75b0*/  IMAD.MOV.U32 R11, RZ, RZ, R2 ;  /* 0x000000ffff0b7224 */ /* 0x000fe400078e0002 */
[----:B------:R-:W-:Y:S01]  /*75c0*/  IMAD.MOV.U32 R2, RZ, RZ, R17 ;  /* 0x000000ffff027224 */ /* 0x000fe200078e0011 */
[----:B------:R-:W4:Y:S04]  /*75d0*/  LDL.LU R13, [R1+0xe4] ;  /* 0x0000e400010d7983 */ /* 0x000f280000300800 */
[----:B------:R-:W4:Y:S04]  /*75e0*/  LDL.LU R4, [R1+0xd4] ;  /* 0x0000d40001047983 */ /* 0x000f280000300800 */
[----:B------:R-:W4:Y:S04]  /*75f0*/  LDL.LU R17, [R1+0xdc] ;  /* 0x0000dc0001117983 */ /* 0x000f280000300800 */
[----:B------:R0:W-:Y:S04]  /*7600*/  STL [R1+0x2ec], R6 ;  /* 0x0002ec0601007387 */ /* 0x0001e80000100800 */
[----:B0-----:R-:W4:Y:S01]  /*7610*/  LDL.LU R6, [R1+0x1c4c] ;  /* 0x001c4c0001067983 */ /* 0x001f220000300800 */
[----:B------:R-:W-:Y:S01]  /*7620*/  ISETP.GT.U32.AND P3, PT, R0, R14, PT ;  /* 0x0000000e0000720c */ /* 0x000fe20003f64070 */
[----:B------:R-:W-:-:S05]  /*7630*/  @!P1 IMAD.MOV R2, RZ, RZ, -R2 ;  /* 0x000000ffff029224 */ /* 0x000fca00078e0a02 */
[----:B------:R0:W-:Y:S07]  /*7640*/  STL [R1+0x2fc], R2 ;  /* 0x0002fc0201007387 */ /* 0x0001ee0000100800 */
[----:B------:R-:W-:Y:S01]  /*7650*/  @!P3 IMAD.IADD R14, R14, 0x1, -R0 ;  /* 0x000000010e0eb824 */ /* 0x000fe200078e0a00 */
[----:B0-----:R-:W4:Y:S01]  /*7660*/  LDL.LU R2, [R1+0x1c48] ;  /* 0x001c480001027983 */ /* 0x001f220000300800 */
[----:B------:R-:W-:Y:S02]  /*7670*/  ISETP.GT.U32.AND P6, PT, R0, R9, PT ;  /* 0x000000090000720c */ /* 0x000fe40003fc4070 */
[----:B--2---:R-:W-:-:S02]  /*7680*/  ISETP.GE.AND P3, PT, R12, RZ, PT ;  /* 0x000000ff0c00720c */ /* 0x004fc40003f66270 */
[----:B------:R-:W2:Y:S09]  /*7690*/  LDL.LU R12, [R1+0x1c44] ;  /* 0x001c4400010c7983 */ /* 0x000eb20000300800 */
[----:B------:R-:W-:Y:S01]  /*76a0*/  @!P6 IMAD.IADD R9, R9, 0x1, -R0 ;  /* 0x000000010909e824 */ /* 0x000fe200078e0a00 */
[----:B------:R-:W-:-:S04]  /*76b0*/  ISETP.GT.U32.AND P6, PT, R0, R8, PT ;  /* 0x000000080000720c */ /* 0x000fc80003fc4070 */
[C---:B------:R-:W-:Y:S02]  /*76c0*/  ISETP.GT.U32.AND P5, PT, R0.reuse, R9, PT ;  /* 0x000000090000720c */ /* 0x040fe40003fa4070 */
[----:B------:R-:W-:-:S07]  /*76d0*/  ISETP.GT.U32.AND P2, PT, R0, R16, PT ;  /* 0x000000100000720c */ /* 0x000fce0003f44070 */
[----:B------:R-:W-:-:S04]  /*76e0*/  @!P6 IMAD.IADD R8, R8, 0x1, -R0 ;  /* 0x000000010808e824 */ /* 0x000fc800078e0a00 */
[----:B------:R-:W-:Y:S02]  /*76f0*/  @!P0 IMAD.MOV R8, RZ, RZ, -R8 ;  /* 0x000000ffff088224 */ /* 0x000fe400078e0a08 */
[--C-:B------:R-:W-:Y:S01]  /*7700*/  @!P5 IMAD.IADD R9, R9, 0x1, -R0.reuse ;  /* 0x000000010909d824 */ /* 0x100fe200078e0a00 */
[----:B---3--:R-:W-:Y:S02]  /*7710*/  ISETP.GE.AND P5, PT, R10, RZ, PT ;  /* 0x000000ff0a00720c */ /* 0x008fe40003fa6270 */
[----:B------:R0:W-:Y:S01]  /*7720*/  STL [R1+0x304], R8 ;  /* 0x0003040801007387 */ /* 0x0001e20000100800 */
[----:B----4-:R-:W-:Y:S02]  /*7730*/  ISETP.GT.U32.AND P4, PT, R0, R6, PT ;  /* 0x000000060000720c */ /* 0x010fe40003f84070 */
[----:B------:R-:W-:Y:S01]  /*7740*/  IABS R10, R11 ;  /* 0x0000000b000a7213 */ /* 0x000fe20000000000 */
[----:B0-----:R-:W-:Y:S01]  /*7750*/  IMAD.MOV.U32 R8, RZ, RZ, R11 ;  /* 0x000000ffff087224 */ /* 0x001fe200078e000b */
[----:B------:R-:W-:Y:S01]  /*7760*/  ISETP.GE.AND P1, PT, R4, RZ, PT ;  /* 0x000000ff0400720c */ /* 0x000fe20003f26270 */
[----:B------:R-:W3:Y:S01]  /*7770*/  LDL.LU R11, [R1+0x124] ;  /* 0x00012400010b7983 */ /* 0x000ee20000300800 */
[----:B------:R-:W-:Y:S01]  /*7780*/  @!P2 IMAD.IADD R16, R16, 0x1, -R0 ;  /* 0x000000011010a824 */ /* 0x000fe200078e0a00 */
[----:B------:R-:W-:-:S02]  /*7790*/  ISETP.GE.AND P2, PT, R17, RZ, PT ;  /* 0x000000ff1100720c */ /* 0x000fc40003f46270 */
[----:B------:R-:W4:Y:S04]  /*77a0*/  LDL.LU R17, [R1+0xf0] ;  /* 0x0000f00001117983 */ /* 0x000f280000300800 */
[----:B------:R-:W-:Y:S01]  /*77b0*/  @!P4 IMAD.IADD R6, R6, 0x1, -R0 ;  /* 0x000000010606c824 */ /* 0x000fe200078e0a00 */
[----:B------:R-:W-:Y:S01]  /*77c0*/  ISETP.GE.AND P4, PT, R13, RZ, PT ;  /* 0x000000ff0d00720c */ /* 0x000fe20003f86270 */
[----:B------:R-:W-:-:S03]  /*77d0*/  IMAD.MOV.U32 R13, RZ, RZ, R14 ;  /* 0x000000ffff0d7224 */ /* 0x000fc600078e000e */
[----:B------:R-:W-:Y:S01]  /*77e0*/  ISETP.GT.U32.AND P0, PT, R0, R6, PT ;  /* 0x000000060000720c */ /* 0x000fe20003f04070 */
[----:B------:R-:W-:Y:S02]  /*77f0*/  @!P1 IMAD.MOV R13, RZ, RZ, -R13 ;  /* 0x000000ffff0d9224 */ /* 0x000fe400078e0a0d */
[----:B------:R-:W-:-:S03]  /*7800*/  IMAD.MOV.U32 R14, RZ, RZ, R16 ;  /* 0x000000ffff0e7224 */ /* 0x000fc600078e0010 */
[----:B------:R0:W-:Y:S01]  /*7810*/  STL [R1+0x30c], R13 ;  /* 0x00030c0d01007387 */ /* 0x0001e20000100800 */
[----:B------:R-:W-:Y:S02]  /*7820*/  @!P3 IMAD.MOV R14, RZ, RZ, -R14 ;  /* 0x000000ffff0eb224 */ /* 0x000fe400078e0a0e */
[----:B------:R-:W-:Y:S01]  /*7830*/  @!P2 IMAD.MOV R9, RZ, RZ, -R9 ;  /* 0x000000ffff09a224 */ /* 0x000fe200078e0a09 */
[----:B0-----:R-:W4:Y:S03]  /*7840*/  LDL.LU R13, [R1+0x128] ;  /* 0x00012800010d7983 */ /* 0x001f260000300800 */
[----:B------:R-:W-:Y:S01]  /*7850*/  @!P0 IMAD.IADD R6, R6, 0x1, -R0 ;  /* 0x0000000106068824 */ /* 0x000fe200078e0a00 */
[----:B--2---:R-:W-:Y:S02]  /*7860*/  ISETP.GE.AND P3, PT, R12, RZ, PT ;  /* 0x000000ff0c00720c */ /* 0x004fe40003f66270 */
[----:B------:R-:W2:Y:S04]  /*7870*/  LDL.LU R12, [R1+0x12c] ;  /* 0x00012c00010c7983 */ /* 0x000ea80000300800 */
[----:B------:R-:W2:Y:S04]  /*7880*/  LDL.LU R16, [R1+0xf4] ;  /* 0x0000f40001107983 */ /* 0x000ea80000300800 */
[----:B------:R-:W-:Y:S04]  /*7890*/  STL [R1+0x310], R14 ;  /* 0x0003100e01007387 */ /* 0x000fe80000100800 */
[----:B------:R0:W-:Y:S02]  /*78a0*/  STL [R1+0x318], R9 ;  /* 0x0003180901007387 */ /* 0x0001e40000100800 */
[----:B0-----:R-:W-:-:S04]  /*78b0*/  IMAD.MOV.U32 R9, RZ, RZ, R6 ;  /* 0x000000ffff097224 */ /* 0x001fc800078e0006 */
[----:B------:R-:W-:-:S05]  /*78c0*/  @!P5 IMAD.MOV R9, RZ, RZ, -R9 ;  /* 0x000000ffff09d224 */ /* 0x000fca00078e0a09 */
[----:B------:R2:W-:Y:S04]  /*78d0*/  STL [R1+0x324], R9 ;  /* 0x0003240901007387 */ /* 0x0005e80000100800 */
[----:B------:R-:W2:Y:S01]  /*78e0*/  LDL R14, [R1+0xf8] ;  /* 0x0000f800010e7983 */ /* 0x000ea20000100800 */
[----:B------:R-:W-:Y:S01]  /*78f0*/  ISETP.GT.U32.AND P6, PT, R0, R5, PT ;  /* 0x000000050000720c */ /* 0x000fe20003fc4070 */
[----:B------:R-:W-:-:S04]  /*7900*/  IMAD.HI.U32 R4, R2, R7, RZ ;  /* 0x0000000702047227 */ /* 0x000fc800078e00ff */
[----:B------:R-:W-:-:S04]  /*7910*/  IMAD.MOV R4, RZ, RZ, -R4 ;  /* 0x000000ffff047224 */ /* 0x000fc800078e0a04 */
[----:B------:R-:W-:-:S04]  /*7920*/  IMAD R4, R0, R4, R7 ;  /* 0x0000000400047224 */ /* 0x000fc800078e0207 */
[----:B------:R-:W-:Y:S01]  /*7930*/  @!P6 IMAD.IADD R5, R5, 0x1, -R0 ;  /* 0x000000010505e824 */ /* 0x000fe200078e0a00 */
[----:B------:R-:W-:-:S04]  /*7940*/  ISETP.GT.U32.AND P6, PT, R0, R4, PT ;  /* 0x000000040000720c */ /* 0x000fc80003fc4070 */
[----:B------:R-:W-:Y:S01]  /*7950*/  ISETP.GT.U32.AND P1, PT, R0, R5, PT ;  /* 0x000000050000720c */ /* 0x000fe20003f24070 */
[----:B------:R-:W-:Y:S01]  /*7960*/  IMAD.HI.U32 R7, R2, R10, RZ ;  /* 0x0000000a02077227 */ /* 0x000fe200078e00ff */
[----:B------:R-:W-:Y:S02]  /*7970*/  ISETP.GE.AND P2, PT, R8, RZ, PT ;  /* 0x000000ff0800720c */ /* 0x000fe40003f46270 */
[----:B---3--:R-:W-:Y:S01]  /*7980*/  IABS R8, R11 ;  /* 0x0000000b00087213 */ /* 0x008fe20000000000 */
[----:B------:R-:W-:-:S04]  /*7990*/  IMAD.MOV R7, RZ, RZ, -R7 ;  /* 0x000000ffff077224 */ /* 0x000fc800078e0a07 */
[----:B------:R-:W-:Y:S02]  /*79a0*/  @!P6 IMAD.IADD R4, R4, 0x1, -R0 ;  /* 0x000000010404e824 */ /* 0x000fe400078e0a00 */
[C---:B------:R-:W-:Y:S02]  /*79b0*/  IMAD R7, R0.reuse, R7, R10 ;  /* 0x0000000700077224 */ /* 0x040fe400078e020a */
[----:B------:R-:W-:Y:S01]  /*79c0*/  @!P1 IMAD.IADD R5, R5, 0x1, -R0 ;  /* 0x0000000105059824 */ /* 0x000fe200078e0a00 */
[----:B------:R-:W-:Y:S01]  /*79d0*/  ISETP.GT.U32.AND P6, PT, R0, R4, PT ;  /* 0x000000040000720c */ /* 0x000fe20003fc4070 */
[----:B------:R-:W-:Y:S01]  /*79e0*/  IMAD.HI.U32 R10, R2, R8, RZ ;  /* 0x00000008020a7227 */ /* 0x000fe200078e00ff */
[----:B------:R-:W-:-:S03]  /*79f0*/  ISETP.GE.AND P0, PT, R11, RZ, PT ;  /* 0x000000ff0b00720c */ /* 0x000fc60003f06270 */
[----:B------:R-:W-:Y:S01]  /*7a00*/  IMAD.MOV.U32 R11, RZ, RZ, R5 ;  /* 0x000000ffff0b7224 */ /* 0x000fe200078e0005 */
[----:B------:R-:W-:Y:S01]  /*7a10*/  ISETP.GT.U32.AND P5, PT, R0, R7, PT ;  /* 0x000000070000720c */ /* 0x000fe20003fa4070 */
[----:B------:R-:W-:-:S04]  /*7a20*/  IMAD.MOV R5, RZ, RZ, -R10 ;  /* 0x000000ffff057224 */ /* 0x000fc800078e0a0a */
[----:B------:R-:W-:Y:S02]  /*7a30*/  IMAD R5, R0, R5, R8 ;  /* 0x0000000500057224 */ /* 0x000fe400078e0208 */
[----:B------:R-:W-:-:S03]  /*7a40*/  @!P6 IMAD.IADD R4, R4, 0x1, -R0 ;  /* 0x000000010404e824 */ /* 0x000fc600078e0a00 */
[C---:B------:R-:W-:Y:S01]  /*7a50*/  ISETP.GT.U32.AND P6, PT, R0.reuse, R5, PT ;  /* 0x000000050000720c */ /* 0x040fe20003fc4070 */
[----:B------:R-:W-:Y:S01]  /*7a60*/  @!P4 IMAD.MOV R11, RZ, RZ, -R11 ;  /* 0x000000ffff0bc224 */ /* 0x000fe200078e0a0b */
[----:B----4-:R-:W-:Y:S01]  /*7a70*/  IABS R6, R13 ;  /* 0x0000000d00067213 */ /* 0x010fe20000000000 */
[----:B------:R-:W-:Y:S01]  /*7a80*/  @!P5 IMAD.IADD R7, R7, 0x1, -R0 ;  /* 0x000000010707d824 */ /* 0x000fe200078e0a00 */
[----:B------:R-:W-:Y:S02]  /*7a90*/  ISETP.GE.AND P1, PT, R13, RZ, PT ;  /* 0x000000ff0d00720c */ /* 0x000fe40003f26270 */
[----:B------:R-:W-:Y:S01]  /*7aa0*/  IABS R10, R17 ;  /* 0x00000011000a7213 */ /* 0x000fe20000000000 */
[----:B------:R0:W-:Y:S01]  /*7ab0*/  STL [R1+0x330], R11 ;  /* 0x0003300b01007387 */ /* 0x0001e20000100800 */
[----:B------:R-:W-:Y:S01]  /*7ac0*/  ISETP.GT.U32.AND P5, PT, R0, R7, PT ;  /* 0x000000070000720c */ /* 0x000fe20003fa4070 */
[----:B------:R-:W-:-:S04]  /*7ad0*/  IMAD.HI.U32 R13, R2, R6, RZ ;  /* 0x00000006020d7227 */ /* 0x000fc800078e00ff */
[----:B------:R-:W-:Y:S02]  /*7ae0*/  @!P6 IMAD.IADD R5, R5, 0x1, -R0 ;  /* 0x000000010505e824 */ /* 0x000fe400078e0a00 */
[----:B------:R-:W-:-:S03]  /*7af0*/  IMAD.MOV R13, RZ, RZ, -R13 ;  /* 0x000000ffff0d7224 */ /* 0x000fc600078e0a0d */
[C---:B------:R-:W-:Y:S01]  /*7b00*/  ISETP.GT.U32.AND P6, PT, R0.reuse, R5, PT ;  /* 0x000000050000720c */ /* 0x040fe20003fc4070 */
[----:B------:R-:W-:Y:S02]  /*7b10*/  IMAD R6, R0, R13, R6 ;  /* 0x0000000d00067224 */ /* 0x000fe400078e0206 */
[----:B------:R-:W-:-:S04]  /*7b20*/  @!P5 IMAD.IADD R7, R7, 0x1, -R0 ;  /* 0x000000010707d824 */ /* 0x000fc800078e0a00 */
[----:B------:R-:W-:-:S06]  /*7b30*/  @!P2 IMAD.MOV R7, RZ, RZ, -R7 ;  /* 0x000000ffff07a224 */ /* 0x000fcc00078e0a07 */
[----:B------:R-:W-:Y:S01]  /*7b40*/  @!P6 IMAD.IADD R5, R5, 0x1, -R0 ;  /* 0x000000010505e824 */ /* 0x000fe200078e0a00 */
[----:B------:R-:W-:Y:S02]  /*7b50*/  ISETP.GE.AND P6, PT, R17, RZ, PT ;  /* 0x000000ff1100720c */ /* 0x000fe40003fc6270 */
[----:B--2---:R-:W-:-:S05]  /*7b60*/  IABS R9, R12 ;  /* 0x0000000c00097213 */ /* 0x004fca0000000000 */
[----:B------:R-:W-:-:S04]  /*7b70*/  IMAD.MOV.U32 R8, RZ, RZ, R9 ;  /* 0x000000ffff087224 */ /* 0x000fc800078e0009 */
[----:B0-----:R-:W-:Y:S01]  /*7b80*/  IMAD.HI.U32 R11, R2, R8, RZ ;  /* 0x00000008020b7227 */ /* 0x001fe200078e00ff */
[----:B------:R-:W-:-:S03]  /*7b90*/  ISETP.GE.AND P4, PT, R12, RZ, PT ;  /* 0x000000ff0c00720c */ /* 0x000fc60003f86270 */
[----:B------:R-:W-:Y:S01]  /*7ba0*/  IMAD.MOV.U32 R9, RZ, RZ, R10 ;  /* 0x000000ffff097224 */ /* 0x000fe200078e000a */
[----:B------:R-:W-:Y:S01]  /*7bb0*/  IABS R10, R16 ;  /* 0x00000010000a7213 */ /* 0x000fe20000000000 */
[----:B------:R-:W-:Y:S02]  /*7bc0*/  IMAD.MOV R11, RZ, RZ, -R11 ;  /* 0x000000ffff0b7224 */ /* 0x000fe400078e0a0b */
[----:B------:R-:W-:-:S04]  /*7bd0*/  IMAD.HI.U32 R12, R2, R9, RZ ;  /* 0x00000009020c7227 */ /* 0x000fc800078e00ff */
[----:B------:R-:W-:Y:S02]  /*7be0*/  IMAD R8, R0, R11, R8 ;  /* 0x0000000b00087224 */ /* 0x000fe400078e0208 */
[----:B------:R-:W-:Y:S02]  /*7bf0*/  IMAD.MOV.U32 R11, RZ, RZ, R4 ;  /* 0x000000ffff0b7224 */ /* 0x000fe400078e0004 */
[----:B------:R-:W-:Y:S02]  /*7c00*/  IMAD.MOV R12, RZ, RZ, -R12 ;  /* 0x000000ffff0c7224 */ /* 0x000fe400078e0a0c */
[----:B------:R-:W-:Y:S01]  /*7c10*/  @!P3 IMAD.MOV R11, RZ, RZ, -R11 ;  /* 0x000000ffff0bb224 */ /* 0x000fe200078e0a0b */
[----:B------:R-:W-:Y:S01]  /*7c20*/  IABS R13, R14 ;  /* 0x0000000e000d7213 */ /* 0x000fe20000000000 */
[----:B------:R-:W-:-:S04]  /*7c30*/  IMAD.HI.U32 R14, R2, R10, RZ ;  /* 0x0000000a020e7227 */ /* 0x000fc800078e00ff */
[----:B------:R-:W-:Y:S02]  /*7c40*/  IMAD.MOV R14, RZ, RZ, -R14 ;  /* 0x000000ffff0e7224 */ /* 0x000fe400078e0a0e */
[C---:B------:R-:W-:Y:S02]  /*7c50*/  IMAD R9, R0.reuse, R12, R9 ;  /* 0x0000000c00097224 */ /* 0x040fe400078e0209 */
[----:B------:R-:W2:Y:S01]  /*7c60*/  LDL R12, [R1+0x100] ;  /* 0x00010000010c7983 */ /* 0x000ea20000100800 */
[----:B------:R-:W-:-:S03]  /*7c70*/  IMAD R10, R0, R14, R10 ;  /* 0x0000000e000a7224 */ /* 0x000fc600078e020a */
[----:B------:R0:W-:Y:S04]  /*7c80*/  STL [R1+0x338], R11 ;  /* 0x0003380b01007387 */ /* 0x0001e80000100800 */
[----:B------:R-:W3:Y:S04]  /*7c90*/  LDL R14, [R1+0x108] ;  /* 0x00010800010e7983 */ /* 0x000ee80000100800 */
[----:B0-----:R-:W4:Y:S04]  /*7ca0*/  LDL R11, [R1+0x104] ;  /* 0x00010400010b7983 */ /* 0x001f280000100800 */
[----:B------:R-:W-:Y:S04]  /*7cb0*/  STL [R1+0x33c], R7 ;  /* 0x00033c0701007387 */ /* 0x000fe80000100800 */
[----:B------:R-:W2:Y:S01]  /*7cc0*/  LDL.LU R17, [R1+0x10c] ;  /* 0x00010c0001117983 */ /* 0x000ea20000300800 */
[----:B------:R-:W-:-:S03]  /*7cd0*/  IMAD.HI.U32 R4, R2, R13, RZ ;  /* 0x0000000d02047227 */ /* 0x000fc600078e00ff */
[----:B--2---:R0:W-:Y:S04]  /*7ce0*/  STL [R1+0x1c3c], R17 ;  /* 0x001c3c1101007387 */ /* 0x0041e80000100800 */
[----:B0-----:R-:W2:Y:S01]  /*7cf0*/  LDL.LU R17, [R1+0xfc] ;  /* 0x0000fc0001117983 */ /* 0x001ea20000300800 */
[----:B------:R-:W-:-:S04]  /*7d00*/  IMAD.MOV R4, RZ, RZ, -R4 ;  /* 0x000000ffff047224 */ /* 0x000fc800078e0a04 */
[C---:B------:R-:W-:Y:S01]  /*7d10*/  IMAD R13, R0.reuse, R4, R13 ;  /* 0x00000004000d7224 */ /* 0x040fe200078e020d */
[----:B------:R-:W-:-:S13]  /*7d20*/  ISETP.GT.U32.AND P5, PT, R0, R6, PT ;  /* 0x000000060000720c */ /* 0x000fda0003fa4070 */
[----:B------:R-:W-:Y:S01]  /*7d30*/  @!P5 IMAD.IADD R6, R6, 0x1, -R0 ;  /* 0x000000010606d824 */ /* 0x000fe200078e0a00 */
[----:B------:R-:W-:Y:S02]  /*7d40*/  ISETP.GT.U32.AND P5, PT, R0, R10, PT ;  /* 0x0000000a0000720c */ /* 0x000fe40003fa4070 */
[----:B--2---:R-:W-:Y:S01]  /*7d50*/  IABS R4, R17 ;  /* 0x0000001100047213 */ /* 0x004fe20000000000 */
[----:B------:R0:W-:Y:S04]  /*7d60*/  STL [R1+0x1c40], R17 ;  /* 0x001c401101007387 */ /* 0x0001e80000100800 */
[----:B0-----:R-:W2:Y:S01]  /*7d70*/  LDL.LU R17, [R1+0xf8] ;  /* 0x0000f80001117983 */ /* 0x001ea20000300800 */
[----:B---3--:R-:W-:Y:S01]  /*7d80*/  IABS R7, R14 ;  /* 0x0000000e00077213 */ /* 0x008fe20000000000 */
[----:B------:R-:W-:-:S04]  /*7d90*/  IMAD.MOV.U32 R14, RZ, RZ, R5 ;  /* 0x000000ffff0e7224 */ /* 0x000fc800078e0005 */
[----:B------:R-:W-:Y:S02]  /*7da0*/  @!P5 IMAD.IADD R10, R10, 0x1, -R0 ;  /* 0x000000010a0ad824 */ /* 0x000fe400078e0a00 */
[----:B------:R-:W-:-:S03]  /*7db0*/  @!P0 IMAD.MOV R14, RZ, RZ, -R14 ;  /* 0x000000ffff0e8224 */ /* 0x000fc600078e0a0e */
[----:B------:R-:W-:Y:S02]  /*7dc0*/  ISETP.GT.U32.AND P0, PT, R0, R10, PT ;  /* 0x0000000a0000720c */ /* 0x000fe40003f04070 */
[----:B------:R0:W-:Y:S11]  /*7dd0*/  STL [R1+0x340], R14 ;  /* 0x0003400e01007387 */ /* 0x0001f60000100800 */
[----:B------:R-:W-:Y:S01]  /*7de0*/  @!P0 IMAD.IADD R10, R10, 0x1, -R0 ;  /* 0x000000010a0a8824 */ /* 0x000fe200078e0a00 */
[----:B------:R-:W-:-:S02]  /*7df0*/  ISETP.GT.U32.AND P3, PT, R0, R8, PT ;  /* 0x000000080000720c */ /* 0x000fc40003f64070 */
[----:B--2---:R-:W-:Y:S02]  /*7e00*/  ISETP.GE.AND P0, PT, R17, RZ, PT ;  /* 0x000000ff1100720c */ /* 0x004fe40003f06270 */
[----:B------:R-:W2:Y:S09]  /*7e10*/  LDL.LU R17, [R1+0x1c40] ;  /* 0x001c400001117983 */ /* 0x000eb20000300800 */
[----:B------:R-:W-:Y:S01]  /*7e20*/  @!P3 IMAD.IADD R8, R8, 0x1, -R0 ;  /* 0x000000010808b824 */ /* 0x000fe200078e0a00 */
[----:B------:R-:W-:-:S02]  /*7e30*/  ISETP.GT.U32.AND P3, PT, R0, R6, PT ;  /* 0x000000060000720c */ /* 0x000fc40003f64070 */
[----:B------:R-:W-:-:S05]  /*7e40*/  IABS R12, R12 ;  /* 0x0000000c000c7213 */ /* 0x000fca0000000000 */
[----:B------:R-:W-:Y:S02]  /*7e50*/  IMAD.MOV.U32 R5, RZ, RZ, R12 ;  /* 0x000000ffff057224 */ /* 0x000fe400078e000c */
[----:B------:R-:W-:-:S04]  /*7e60*/  IMAD.HI.U32 R12, R2, R4, RZ ;  /* 0x00000004020c7227 */ /* 0x000fc800078e00ff */
[----:B------:R-:W-:Y:S01]  /*7e70*/  @!P3 IMAD.IADD R6, R6, 0x1, -R0 ;  /* 0x000000010606b824 */ /* 0x000fe200078e0a00 */
[----:B------:R-:W-:Y:S01]  /*7e80*/  ISETP.GT.U32.AND P3, PT, R0, R13, PT ;  /* 0x0000000d0000720c */ /* 0x000fe20003f64070 */
[----:B------:R-:W-:-:S04]  /*7e90*/  IMAD.MOV R12, RZ, RZ, -R12 ;  /* 0x000000ffff0c7224 */ /* 0x000fc800078e0a0c */
[----:B------:R-:W-:Y:S02]  /*7ea0*/  IMAD R4, R0, R12, R4 ;  /* 0x0000000c00047224 */ /* 0x000fe400078e0204 */
[----:B------:R-:W-:-:S04]  /*7eb0*/  IMAD.HI.U32 R12, R2, R5, RZ ;  /* 0x00000005020c7227 */ /* 0x000fc800078e00ff */
[----:B------:R-:W-:Y:S02]  /*7ec0*/  IMAD.MOV R12, RZ, RZ, -R12 ;  /* 0x000000ffff0c7224 */ /* 0x000fe400078e0a0c */
[----:B------:R-:W-:Y:S02]  /*7ed0*/  @!P3 IMAD.IADD R13, R13, 0x1, -R0 ;  /* 0x000000010d0db824 */ /* 0x000fe400078e0a00 */
[----:B------:R-:W-:Y:S01]  /*7ee0*/  IMAD R5, R0, R12, R5 ;  /* 0x0000000c00057224 */ /* 0x000fe200078e0205 */
[----:B--2---:R-:W-:Y:S02]  /*7ef0*/  ISETP.GE.AND P3, PT, R17, RZ, PT ;  /* 0x000000ff1100720c */ /* 0x004fe40003f66270 */
[----:B------:R-:W2:Y:S04]  /*7f00*/  LDL.LU R17, [R1+0x1c3c] ;  /* 0x001c3c0001117983 */ /* 0x000ea80000300800 */
[----:B------:R-:W3:Y:S01]  /*7f10*/  LDL R12, [R1+0x110] ;  /* 0x00011000010c7983 */ /* 0x000ee20000100800 */
[----:B----4-:R-:W-:-:S05]  /*7f20*/  IABS R11, R11 ;  /* 0x0000000b000b7213 */ /* 0x010fca0000000000 */
[----:B0-----:R-:W-:-:S04]  /*7f30*/  IMAD.HI.U32 R14, R2, R11, RZ ;  /* 0x0000000b020e7227 */ /* 0x001fc800078e00ff */
[----:B------:R-:W-:-:S04]  /*7f40*/  IMAD.MOV R14, RZ, RZ, -R14 ;  /* 0x000000ffff0e7224 */ /* 0x000fc800078e0a0e */
[C---:B------:R-:W-:Y:S02]  /*7f50*/  IMAD R11, R0.reuse, R14, R11 ;  /* 0x0000000e000b7224 */ /* 0x040fe400078e020b */
[----:B------:R-:W-:Y:S01]  /*7f60*/  IMAD.MOV.U32 R14, RZ, RZ, R6 ;  /* 0x000000ffff0e7224 */ /* 0x000fe200078e0006 */
[----:B------:R-:W-:-:S13]  /*7f70*/  ISETP.GT.U32.AND P2, PT, R0, R9, PT ;  /* 0x000000090000720c */ /* 0x000fda0003f44070 */
[----:B------:R-:W-:-:S05]  /*7f80*/  @!P2 IMAD.IADD R9, R9, 0x1, -R0 ;  /* 0x000000010909a824 */ /* 0x000fca00078e0a00 */
[C---:B------:R-:W-:Y:S02]  /*7f90*/  ISETP.GT.U32.AND P5, PT, R0.reuse, R9, PT ;  /* 0x000000090000720c */ /* 0x040fe40003fa4070 */
[----:B---3--:R-:W-:Y:S02]  /*7fa0*/  IABS R6, R12 ;  /* 0x0000000c00067213 */ /* 0x008fe40000000000 */
[----:B------:R-:W3:Y:S09]  /*7fb0*/  LDL.LU R12, [R1+0x100] ;  /* 0x00010000010c7983 */ /* 0x000ef20000300800 */
[----:B------:R-:W-:Y:S01]  /*7fc0*/  @!P5 IMAD.IADD R9, R9, 0x1, -R0 ;  /* 0x000000010909d824 */ /* 0x000fe200078e0a00 */
[----:B------:R-:W-:-:S02]  /*7fd0*/  ISETP.GT.U32.AND P5, PT, R0, R4, PT ;  /* 0x000000040000720c */ /* 0x000fc40003fa4070 */
[----:B------:R-:W-:-:S11]  /*7fe0*/  ISETP.GT.U32.AND P2, PT, R0, R8, PT ;  /* 0x000000080000720c */ /* 0x000fd60003f44070 */
[--C-:B------:R-:W-:Y:S02]  /*7ff0*/  @!P5 IMAD.IADD R4, R4, 0x1, -R0.reuse ;  /* 0x000000010404d824 */ /* 0x100fe400078e0a00 */
[----:B------:R-:W-:Y:S01]  /*8000*/  @!P2 IMAD.IADD R8, R8, 0x1, -R0 ;  /* 0x000000010808a824 */ /* 0x000fe200078e0a00 */
[----:B------:R-:W-:Y:S02]  /*8010*/  ISETP.GE.AND P2, PT, R16, RZ, PT ;  /* 0x000000ff1000720c */ /* 0x000fe40003f46270 */
[----:B------:R-:W-:Y:S01]  /*8020*/  ISETP.GT.U32.AND P5, PT, R0, R4, PT ;  /* 0x000000040000720c */ /* 0x000fe20003fa4070 */
[----:B------:R-:W-:Y:S02]  /*8030*/  @!P1 IMAD.MOV R14, RZ, RZ, -R14 ;  /* 0x000000ffff0e9224 */ /* 0x000fe400078e0a0e */
[----:B------:R-:W-:Y:S02]  /*8040*/  @!P4 IMAD.MOV R8, RZ, RZ, -R8 ;  /* 0x000000ffff08c224 */ /* 0x000fe400078e0a08 */
[----:B------:R-:W-:Y:S01]  /*8050*/  @!P6 IMAD.MOV R9, RZ, RZ, -R9 ;  /* 0x000000ffff09e224 */ /* 0x000fe200078e0a09 */
[----:B------:R0:W-:Y:S05]  /*8060*/  STL [R1+0x348], R14 ;  /* 0x0003480e01007387 */ /* 0x0001ea0000100800 */
[----:B------:R-:W-:-:S02]  /*8070*/  @!P2 IMAD.MOV R10, RZ, RZ, -R10 ;  /* 0x000000ffff0aa224 */ /* 0x000fc400078e0a0a */
[----:B------:R-:W-:Y:S01]  /*8080*/  @!P5 IMAD.IADD R4, R4, 0x1, -R0 ;  /* 0x000000010404d824 */ /* 0x000fe200078e0a00 */
[----:B0-----:R-:W4:Y:S04]  /*8090*/  LDL.LU R14, [R1+0x104] ;  /* 0x00010400010e7983 */ /* 0x001f280000300800 */
[----:B------:R-:W-:Y:S04]  /*80a0*/  STL [R1+0x34c], R8 ;  /* 0x00034c0801007387 */ /* 0x000fe80000100800 */
[----:B------:R-:W-:Y:S04]  /*80b0*/  STL [R1+0x358], R9 ;  /* 0x0003580901007387 */ /* 0x000fe80000100800 */
[----:B------:R-:W-:Y:S01]  /*80c0*/  STL [R1+0x360], R10 ;  /* 0x0003600a01007387 */ /* 0x000fe20000100800 */
[----:B---3--:R-:W-:-:S03]  /*80d0*/  ISETP.GE.AND P2, PT, R12, RZ, PT ;  /* 0x000000ff0c00720c */ /* 0x008fc60003f46270 */
[----:B------:R-:W3:Y:S04]  /*80e0*/  LDL R12, [R1+0x118] ;  /* 0x00011800010c7983 */ /* 0x000ee80000100800 */
[----:B------:R0:W-:Y:S04]  /*80f0*/  STL [R1+0x1c38], R4 ;  /* 0x001c380401007387 */ /* 0x0001e80000100800 */
[----:B0-----:R-:W3:Y:S01]  /*8100*/  LDL.LU R4, [R1+0x108] ;  /* 0x0001080001047983 */ /* 0x001ee20000300800 */
[----:B------:R-:W-:Y:S01]  /*8110*/  IMAD.HI.U32 R16, R2, R7, RZ ;  /* 0x0000000702107227 */ /* 0x000fe200078e00ff */
[----:B------:R-:W-:-:S02]  /*8120*/  ISETP.GT.U32.AND P1, PT, R0, R13, PT ;  /* 0x0000000d0000720c */ /* 0x000fc40003f24070 */
[C---:B------:R-:W-:Y:S01]  /*8130*/  ISETP.GT.U32.AND P4, PT, R0.reuse, R5, PT ;  /* 0x000000050000720c */ /* 0x040fe20003f84070 */
[----:B------:R-:W-:Y:S01]  /*8140*/  IMAD.MOV R16, RZ, RZ, -R16 ;  /* 0x000000ffff107224 */ /* 0x000fe200078e0a10 */
[----:B------:R-:W3:Y:S03]  /*8150*/  LDL R10, [R1+0x11c] ;  /* 0x00011c00010a7983 */ /* 0x000ee60000100800 */
[----:B------:R-:W-:Y:S01]  /*8160*/  IMAD R16, R0, R16, R7 ;  /* 0x0000001000107224 */ /* 0x000fe200078e0207 */
[----:B--2---:R-:W-:-:S05]  /*8170*/  IABS R7, R17 ;  /* 0x0000001100077213 */ /* 0x004fca0000000000 */
[----:B------:R-:W-:-:S04]  /*8180*/  IMAD.HI.U32 R8, R2, R7, RZ ;  /* 0x0000000702087227 */ /* 0x000fc800078e00ff */
[----:B------:R-:W-:-:S04]  /*8190*/  IMAD.MOV R8, RZ, RZ, -R8 ;  /* 0x000000ffff087224 */ /* 0x000fc800078e0a08 */
[----:B------:R-:W-:Y:S02]  /*81a0*/  IMAD R7, R0, R8, R7 ;  /* 0x0000000800077224 */ /* 0x000fe400078e0207 */
[----:B------:R-:W2:Y:S01]  /*81b0*/  LDL R8, [R1+0x114] ;  /* 0x0001140001087983 */ /* 0x000ea20000100800 */
[--C-:B------:R-:W-:Y:S02]  /*81c0*/  @!P1 IMAD.IADD R13, R13, 0x1, -R0.reuse ;  /* 0x000000010d0d9824 */ /* 0x100fe400078e0a00 */
[----:B------:R-:W-:Y:S01]  /*81d0*/  @!P4 IMAD.IADD R5, R5, 0x1, -R0 ;  /* 0x000000010505c824 */ /* 0x000fe200078e0a00 */
[----:B----4-:R-:W-:Y:S02]  /*81e0*/  ISETP.GE.AND P5, PT, R14, RZ, PT ;  /* 0x000000ff0e00720c */ /* 0x010fe40003fa6270 */
[----:B------:R-:W4:Y:S01]  /*81f0*/  LDL R14, [R1+0x120] ;  /* 0x00012000010e7983 */ /* 0x000f220000100800 */
[----:B------:R-:W-:Y:S02]  /*8200*/  ISETP.GT.U32.AND P6, PT, R0, R11, PT ;  /* 0x0000000b0000720c */ /* 0x000fe40003fc4070 */
[----:B---3--:R-:W-:Y:S01]  /*8210*/  ISETP.GE.AND P4, PT, R4, RZ, PT ;  /* 0x000000ff0400720c */ /* 0x008fe20003f86270 */
[----:B------:R-:W-:-:S04]  /*8220*/  IMAD.MOV.U32 R4, RZ, RZ, R13 ;  /* 0x000000ffff047224 */ /* 0x000fc800078e000d */
[----:B------:R-:W-:-:S05]  /*8230*/  @!P0 IMAD.MOV R4, RZ, RZ, -R4 ;  /* 0x000000ffff048224 */ /* 0x000fca00078e0a04 */
[----:B------:R0:W-:Y:S04]  /*8240*/  STL [R1+0x364], R4 ;  /* 0x0003640401007387 */ /* 0x0001e80000100800 */
[----:B0-----:R-:W3:Y:S01]  /*8250*/  LDL.LU R4, [R1+0x110] ;  /* 0x0001100001047983 */ /* 0x001ee20000300800 */
[----:B------:R-:W-:Y:S01]  /*8260*/  ISETP.GT.U32.AND P1, PT, R0, R16, PT ;  /* 0x000000100000720c */ /* 0x000fe20003f24070 */
[----:B------:R-:W-:Y:S02]  /*8270*/  @!P6 IMAD.IADD R11, R11, 0x1, -R0 ;  /* 0x000000010b0be824 */ /* 0x000fe400078e0a00 */
[----:B------:R-:W-:Y:S01]  /*8280*/  IMAD.HI.U32 R9, R2, R6, RZ ;  /* 0x0000000602097227 */ /* 0x000fe200078e00ff */
[----:B--2---:R-:W-:-:S03]  /*8290*/  IABS R13, R8 ;  /* 0x00000008000d7213 */ /* 0x004fc60000000000 */
[----:B------:R-:W-:-:S06]  /*82a0*/  IMAD.MOV R9, RZ, RZ, -R9 ;  /* 0x000000ffff097224 */ /* 0x000fcc00078e0a09 */
[----:B------:R-:W-:Y:S01]  /*82b0*/  @!P1 IMAD.IADD R16, R16, 0x1, -R0 ;  /* 0x0000000110109824 */ /* 0x000fe200078e0a00 */
[----:B------:R-:W-:-:S04]  /*82c0*/  ISETP.GT.U32.AND P1, PT, R0, R11, PT ;  /* 0x0000000b0000720c */ /* 0x000fc80003f24070 */
[C---:B------:R-:W-:Y:S01]  /*82d0*/  ISETP.GT.U32.AND P0, PT, R0.reuse, R16, PT ;  /* 0x000000100000720c */ /* 0x040fe20003f04070 */
[----:B------:R-:W-:Y:S01]  /*82e0*/  IMAD R8, R0, R9, R6 ;  /* 0x0000000900087224 */ /* 0x000fe200078e0206 */
[----:B------:R-:W-:Y:S02]  /*82f0*/  IABS R9, R10 ;  /* 0x0000000a00097213 */ /* 0x000fe40000000000 */
[----:B------:R-:W-:-:S05]  /*8300*/  IABS R12, R12 ;  /* 0x0000000c000c7213 */ /* 0x000fca0000000000 */
[----:B------:R-:W-:Y:S01]  /*8310*/  @!P1 IMAD.IADD R11, R11, 0x1, -R0 ;  /* 0x000000010b0b9824 */ /* 0x000fe200078e0a00 */
[----:B------:R-:W-:-:S03]  /*8320*/  ISETP.GT.U32.AND P1, PT, R0, R8, PT ;  /* 0x000000080000720c */ /* 0x000fc60003f24070 */
[----:B------:R-:W-:Y:S01]  /*8330*/  @!P0 IMAD.IADD R16, R16, 0x1, -R0 ;  /* 0x0000000110108824 */ /* 0x000fe200078e0a00 */
[----:B------:R-:W-:Y:S01]  /*8340*/  ISETP.GE.AND P0, PT, R17, RZ, PT ;  /* 0x000000ff1100720c */ /* 0x000fe20003f06270 */
[----:B------:R-:W-:-:S04]  /*8350*/  IMAD.HI.U32 R17, R2, R9, RZ ;  /* 0x0000000902117227 */ /* 0x000fc800078e00ff */
[----:B------:R-:W-:-:S04]  /*8360*/  IMAD.HI.U32 R10, R2, R12, RZ ;  /* 0x0000000c020a7227 */ /* 0x000fc800078e00ff */
[----:B------:R-:W-:Y:S02]  /*8370*/  IMAD.MOV R17, RZ, RZ, -R17 ;  /* 0x000000ffff117224 */ /* 0x000fe400078e0a11 */
[----:B------:R-:W-:Y:S02]  /*8380*/  IMAD.MOV R10, RZ, RZ, -R10 ;  /* 0x000000ffff0a7224 */ /* 0x000fe400078e0a0a */
[----:B------:R-:W-:Y:S02]  /*8390*/  @!P1 IMAD.IADD R8, R8, 0x1, -R0 ;  /* 0x0000000108089824 */ /* 0x000fe400078e0a00 */
[C---:B------:R-:W-:Y:S02]  /*83a0*/  IMAD R9, R0.reuse, R17, R9 ;  /* 0x0000001100097224 */ /* 0x040fe400078e0209 */
[----:B------:R-:W-:Y:S01]  /*83b0*/  IMAD R10, R0, R10, R12 ;  /* 0x0000000a000a7224 */ /* 0x000fe200078e020c */
[----:B---3--:R-:W-:Y:S02]  /*83c0*/  ISETP.GE.AND P1, PT, R4, RZ, PT ;  /* 0x000000ff0400720c */ /* 0x008fe40003f26270 */
[----:B------:R-:W2:Y:S04]  /*83d0*/  LDL.LU R4, [R1+0x1c38] ;  /* 0x001c380001047983 */ /* 0x000ea80000300800 */
[----:B------:R-:W3:Y:S04]  /*83e0*/  LDL R12, [R1+0x130] ;  /* 0x00013000010c7983 */ /* 0x000ee80000100800 */
[----:B------:R-:W3:Y:S04]  /*83f0*/  LDL.LU R17, [R1+0x238] ;  /* 0x0002380001117983 */ /* 0x000ee80000300800 */
[----:B------:R0:W-:Y:S04]  /*8400*/  STL [R1+0x1c34], R9 ;  /* 0x001c340901007387 */ /* 0x0001e80000100800 */
[----:B0-----:R-:W2:Y:S01]  /*8410*/  LDL R9, [R1+0x134] ;  /* 0x0001340001097983 */ /* 0x001ea20000100800 */
[----:B------:R-:W-:-:S02]  /*8420*/  ISETP.GT.U32.AND P6, PT, R0, R5, PT ;  /* 0x000000050000720c */ /* 0x000fc40003fc4070 */
[----:B----4-:R-:W-:Y:S01]  /*8430*/  IABS R6, R14 ;  /* 0x0000000e00067213 */ /* 0x010fe20000000000 */
[----:B------:R-:W-:-:S04]  /*8440*/  IMAD.HI.U32 R14, R2, R13, RZ ;  /* 0x0000000d020e7227 */ /* 0x000fc800078e00ff */
[----:B------:R-:W-:-:S06]  /*8450*/  IMAD.MOV R14, RZ, RZ, -R14 ;  /* 0x000000ffff0e7224 */ /* 0x000fcc00078e0a0e */
[----:B------:R-:W-:Y:S01]  /*8460*/  @!P6 IMAD.IADD R5, R5, 0x1, -R0 ;  /* 0x000000010505e824 */ /* 0x000fe200078e0a00 */
[C---:B------:R-:W-:Y:S01]  /*8470*/  ISETP.GT.U32.AND P6, PT, R0.reuse, R7, PT ;  /* 0x000000070000720c */ /* 0x040fe20003fc4070 */
[----:B------:R-:W-:Y:S02]  /*8480*/  IMAD R13, R0, R14, R13 ;  /* 0x0000000e000d7224 */ /* 0x000fe400078e020d */
[----:B------:R-:W-:-:S04]  /*8490*/  IMAD.HI.U32 R14, R2, R6, RZ ;  /* 0x00000006020e7227 */ /* 0x000fc800078e00ff */
[----:B------:R-:W-:-:S06]  /*84a0*/  IMAD.MOV R14, RZ, RZ, -R14 ;  /* 0x000000ffff0e7224 */ /* 0x000fcc00078e0a0e */
[----:B------:R-:W-:Y:S01]  /*84b0*/  @!P6 IMAD.IADD R7, R7, 0x1, -R0 ;  /* 0x000000010707e824 */ /* 0x000fe200078e0a00 */
[C---:B------:R-:W-:Y:S01]  /*84c0*/  ISETP.GT.U32.AND P6, PT, R0.reuse, R13, PT ;  /* 0x0000000d0000720c */ /* 0x040fe20003fc4070 */
[----:B------:R-:W-:Y:S02]  /*84d0*/  IMAD R6, R0, R14, R6 ;  /* 0x0000000e00067224 */ /* 0x000fe400078e0206 */
[----:B------:R-:W-:-:S10]  /*84e0*/  @!P2 IMAD.MOV R5, RZ, RZ, -R5 ;  /* 0x000000ffff05a224 */ /* 0x000fd400078e0a05 */
[----:B------:R-:W-:-:S05]  /*84f0*/  @!P6 IMAD.IADD R13, R13, 0x1, -R0 ;  /* 0x000000010d0de824 */ /* 0x000fca00078e0a00 */
[----:B------:R-:W-:Y:S02]  /*8500*/  ISETP.GT.U32.AND P2, PT, R0, R13, PT ;  /* 0x0000000d0000720c */ /* 0x000fe40003f44070 */
[----:B--2---:R-:W-:Y:S01]  /*8510*/  IABS R14, R9 ;  /* 0x00000009000e7213 */ /* 0x004fe20000000000 */
[----:B------:R-:W-:Y:S02]  /*8520*/  IMAD.MOV.U32 R9, RZ, RZ, R4 ;  /* 0x000000ffff097224 */ /* 0x000fe400078e0004 */
[----:B------:R-:W2:Y:S02]  /*8530*/  LDL.LU R4, [R1+0x148] ;  /* 0x0001480001047983 */ /* 0x000ea40000300800 */
[----:B------:R-:W-:-:S05]  /*8540*/  @!P3 IMAD.MOV R9, RZ, RZ, -R9 ;  /* 0x000000ffff09b224 */ /* 0x000fca00078e0a09 */
[----:B------:R-:W-:Y:S04]  /*8550*/  STL [R1+0x36c], R9 ;  /* 0x00036c0901007387 */ /* 0x000fe80000100800 */
[----:B------:R-:W-:Y:S04]  /*8560*/  STL [R1+0x374], R5 ;  /* 0x0003740501007387 */ /* 0x000fe80000100800 */
[----:B------:R0:W-:Y:S04]  /*8570*/  STL [R1+0x1c30], R13 ;  /* 0x001c300d01007387 */ /* 0x0001e80000100800 */
[----:B0-----:R-:W4:Y:S01]  /*8580*/  LDL.LU R13, [R1+0x114] ;  /* 0x00011400010d7983 */ /* 0x001f220000300800 */
[----:B------:R-:W-:Y:S01]  /*8590*/  ISETP.GT.U32.AND P6, PT, R0, R8, PT ;  /* 0x000000080000720c */ /* 0x000fe20003fc4070 */
[----:B------:R-:W-:-:S02]  /*85a0*/  IMAD.MOV.U32 R5, RZ, RZ, R11 ;  /* 0x000000ffff057224 */ /* 0x000fc400078e000b */
[----:B------:R-:W-:Y:S01]  /*85b0*/  IMAD.MOV.U32 R9, RZ, RZ, R16 ;  /* 0x000000ffff097224 */ /* 0x000fe200078e0010 */
[----:B---3--:R-:W-:Y:S01]  /*85c0*/  IABS R12, R12 ;  /* 0x0000000c000c7213 */ /* 0x008fe20000000000 */
[----:B------:R-:W-:Y:S01]  /*85d0*/  @!P5 IMAD.MOV R5, RZ, RZ, -R5 ;  /* 0x000000ffff05d224 */ /* 0x000fe200078e0a05 */
[----:B------:R-:W3:Y:S01]  /*85e0*/  LDL.LU R16, [R1+0x11c] ;  /* 0x00011c0001107983 */ /* 0x000ee20000300800 */
[----:B------:R-:W-:-:S03]  /*85f0*/  @!P4 IMAD.MOV R9, RZ, RZ, -R9 ;  /* 0x000000ffff09c224 */ /* 0x000fc600078e0a09 */
[----:B------:R0:W-:Y:S04]  /*8600*/  STL [R1+0x378], R5 ;  /* 0x0003780501007387 */ /* 0x0001e80000100800 */
[----:B------:R1:W-:Y:S01]  /*8610*/  STL [R1+0x1c28], R2 ;  /* 0x001c280201007387 */ /* 0x0003e20000100800 */
[----:B------:R-:W-:Y:S02]  /*8620*/  @!P6 IMAD.IADD R8, R8, 0x1, -R0 ;  /* 0x000000010808e824 */ /* 0x000fe400078e0a00 */
[----:B0-----:R-:W-:-:S04]  /*8630*/  IMAD.HI.U32 R5, R2, R14, RZ ;  /* 0x0000000e02057227 */ /* 0x001fc800078e00ff */
[----:B--2---:R-:W-:Y:S02]  /*8640*/  IMAD.MOV.U32 R11, RZ, RZ, R4 ;  /* 0x000000ffff0b7224 */ /* 0x004fe400078e0004 */
[----:B------:R-:W-:Y:S02]  /*8650*/  IMAD.HI.U32 R4, R2, R12, RZ ;  /* 0x0000000c02047227 */ /* 0x000fe400078e00ff */
[----:B-1----:R-:W2:Y:S04]  /*8660*/  LDL.LU R2, [R1+0x118] ;  /* 0x0001180001027983 */ /* 0x002ea80000300800 */
[----:B------:R0:W-:Y:S04]  /*8670*/  STL [R1+0x37c], R9 ;  /* 0x00037c0901007387 */ /* 0x0001e80000100800 */
[----:B0-----:R-:W3:Y:S01]  /*8680*/  LDL.LU R9, [R1+0x1c34] ;  /* 0x001c340001097983 */ /* 0x001ee20000300800 */
[----:B----4-:R-:W-:-:S03]  /*8690*/  ISETP.GE.AND P6, PT, R13, RZ, PT ;  /* 0x000000ff0d00720c */ /* 0x010fc60003fc6270 */
[----:B------:R-:W4:Y:S01]  /*86a0*/  LDL.LU R13, [R1+0x1c30] ;  /* 0x001c3000010d7983 */ /* 0x000f220000300800 */
[----:B------:R-:W-:Y:S02]  /*86b0*/  IMAD.MOV R5, RZ, RZ, -R5 ;  /* 0x000000ffff057224 */ /* 0x000fe400078e0a05 */
[----:B------:R-:W-:Y:S02]  /*86c0*/  IMAD.MOV R4, RZ, RZ, -R4 ;  /* 0x000000ffff047224 */ /* 0x000fe400078e0a04 */
[C---:B------:R-:W-:Y:S02]  /*86d0*/  IMAD R5, R0.reuse, R5, R14 ;  /* 0x0000000500057224 */ /* 0x040fe400078e020e */
[C---:B------:R-:W-:Y:S01]  /*86e0*/  IMAD R4, R0.reuse, R4, R12 ;  /* 0x0000000400047224 */ /* 0x040fe200078e020c */
[C---:B------:R-:W-:Y:S02]  /*86f0*/  ISETP.GT.U32.AND P3, PT, R0.reuse, R7, PT ;  /* 0x000000070000720c */ /* 0x040fe40003f64070 */
[----:B------:R-:W-:Y:S01]  /*8700*/  ISETP.GT.U32.AND P5, PT, R0, R10, PT ;  /* 0x0000000a0000720c */ /* 0x000fe20003fa4070 */
[----:B----4-:R-:W-:Y:S01]  /*8710*/  @!P2 IMAD.IADD R13, R13, 0x1, -R0 ;  /* 0x000000010d0da824 */ /* 0x010fe200078e0a00 */
[----:B--2---:R-:W-:-:S02]  /*8720*/  ISETP.GE.AND P2, PT, R2, RZ, PT ;  /* 0x000000ff0200720c */ /* 0x004fc40003f46270 */
[----:B------:R-:W2:Y:S04]  /*8730*/  LDL R2, [R1+0x138] ;  /* 0x0001380001027983 */ /* 0x000ea80000100800 */
[----:B------:R0:W-:Y:S04]  /*8740*/  STL [R1+0x1c2c], R22 ;  /* 0x001c2c1601007387 */ /* 0x0001e80000100800 */
[----:B------:R-:W4:Y:S04]  /*8750*/  LDL.LU R14, [R1+0x13c] ;  /* 0x00013c00010e7983 */ /* 0x000f280000300800 */
[----:B------:R-:W4:Y:S01]  /*8760*/  LDL.LU R12, [R1+0x130] ;  /* 0x00013000010c7983 */ /* 0x000f220000300800 */
[----:B---3--:R-:W-:Y:S01]  /*8770*/  ISETP.GT.U32.AND P4, PT, R0, R9, PT ;  /* 0x000000090000720c */ /* 0x008fe20003f84070 */
[----:B------:R-:W-:-:S02]  /*8780*/  @!P3 IMAD.IADD R7, R7, 0x1, -R0 ;  /* 0x000000010707b824 */ /* 0x000fc400078e0a00 */
[--C-:B------:R-:W-:Y:S02]  /*8790*/  @!P5 IMAD.IADD R10, R10, 0x1, -R0.reuse ;  /* 0x000000010a0ad824 */ /* 0x100fe400078e0a00 */
[----:B------:R-:W-:Y:S01]  /*87a0*/  @!P0 IMAD.MOV R7, RZ, RZ, -R7 ;  /* 0x000000ffff078224 */ /* 0x000fe200078e0a07 */
[----:B------:R-:W-:Y:S01]  /*87b0*/  ISETP.GE.AND P5, PT, R16, RZ, PT ;  /* 0x000000ff1000720c */ /* 0x000fe20003fa6270 */
[----:B------:R-:W-:Y:S02]  /*87c0*/  IMAD.MOV.U32 R16, RZ, RZ, R11 ;  /* 0x000000ffff107224 */ /* 0x000fe400078e000b */
[----:B------:R-:W3:Y:S04]  /*87d0*/  LDL.LU R11, [R1+0x134] ;  /* 0x00013400010b7983 */ /* 0x000ee80000300800 */
[----:B------:R-:W-:Y:S01]  /*87e0*/  @!P4 IMAD.IADD R9, R9, 0x1, -R0 ;  /* 0x000000010909c824 */ /* 0x000fe200078e0a00 */
[----:B------:R-:W-:Y:S01]  /*87f0*/  STL [R1+0x384], R7 ;  /* 0x0003840701007387 */ /* 0x000fe20000100800 */
[----:B0-----:R-:W-:-:S03]  /*8800*/  IMAD.MOV.U32 R22, RZ, RZ, R8 ;  /* 0x000000ffff167224 */ /* 0x001fc600078e0008 */
[----:B------:R-:W-:Y:S01]  /*8810*/  ISETP.GT.U32.AND P0, PT, R0, R9, PT ;  /* 0x000000090000720c */ /* 0x000fe20003f04070 */
[----:B------:R-:W-:Y:S01]  /*8820*/  @!P1 IMAD.MOV R22, RZ, RZ, -R22 ;  /* 0x000000ffff169224 */ /* 0x000fe200078e0a16 */
[----:B------:R-:W3:Y:S04]  /*8830*/  LDL.LU R8, [R1+0x120] ;  /* 0x0001200001087983 */ /* 0x000ee80000300800 */
[----:B------:R0:W-:Y:S07]  /*8840*/  STL [R1+0x388], R22 ;  /* 0x0003881601007387 */ /* 0x0001ee0000100800 */
[----:B------:R-:W-:Y:S01]  /*8850*/  @!P0 IMAD.IADD R9, R9, 0x1, -R0 ;  /* 0x0000000109098824 */ /* 0x000fe200078e0a00 */
[----:B0-----:R-:W3:Y:S01]  /*8860*/  LDL.LU R22, [R1+0x1c2c] ;  /* 0x001c2c0001167983 */ /* 0x001ee20000300800 */
[----:B--2---:R-:W-:Y:S01]  /*8870*/  IABS R7, R2 ;  /* 0x0000000200077213 */ /* 0x004fe20000000000 */
[----:B------:R-:W-:-:S02]  /*8880*/  IMAD.MOV.U32 R2, RZ, RZ, R13 ;  /* 0x000000ffff027224 */ /* 0x000fc400078e000d */
[----:B------:R-:W2:Y:S02]  /*8890*/  LDL.LU R13, [R1+0x138] ;  /* 0x00013800010d7983 */ /* 0x000ea40000300800 */
[----:B------:R-:W-:-:S05]  /*88a0*/  @!P6 IMAD.MOV R2, RZ, RZ, -R2 ;  /* 0x000000ffff02e224 */ /* 0x000fca00078e0a02 */
[----:B------:R0:W-:Y:S01]  /*88b0*/  STL [R1+0x390], R2 ;  /* 0x0003900201007387 */ /* 0x0001e20000100800 */
[----:B----4-:R-:W-:-:S03]  /*88c0*/  ISETP.GE.AND P0, PT, R12, RZ, PT ;  /* 0x000000ff0c00720c */ /* 0x010fc60003f06270 */
[----:B0-----:R-:W4:Y:S04]  /*88d0*/  LDL.LU R2, [R1+0x1c28] ;  /* 0x001c280001027983 */ /* 0x001f280000300800 */
[----:B------:R-:W3:Y:S01]  /*88e0*/  LDL.LU R12, [R1+0x144] ;  /* 0x00014400010c7983 */ /* 0x000ee20000300800 */
[C---:B------:R-:W-:Y:S02]  /*88f0*/  ISETP.GT.U32.AND P4, PT, R0.reuse, R10, PT ;  /* 0x0000000a0000720c */ /* 0x040fe40003f84070 */
[----:B------:R-:W-:-:S11]  /*8900*/  ISETP.GT.U32.AND P1, PT, R0, R4, PT ;  /* 0x000000040000720c */ /* 0x000fd60003f24070 */
[--C-:B------:R-:W-:Y:S02]  /*8910*/  @!P4 IMAD.IADD R10, R10, 0x1, -R0.reuse ;  /* 0x000000010a0ac824 */ /* 0x100fe400078e0a00 */
[----:B------:R-:W-:Y:S01]  /*8920*/  @!P1 IMAD.IADD R4, R4, 0x1, -R0 ;  /* 0x0000000104049824 */ /* 0x000fe200078e0a00 */
[----:B------:R-:W-:Y:S02]  /*8930*/  ISETP.GT.U32.AND P3, PT, R0, R6, PT ;  /* 0x000000060000720c */ /* 0x000fe40003f64070 */
[----:B--2---:R-:W-:Y:S01]  /*8940*/  ISETP.GE.AND P1, PT, R13, RZ, PT ;  /* 0x000000ff0d00720c */ /* 0x004fe20003f26270 */
[----:B---3--:R0:W-:Y:S02]  /*8950*/  STL [R1+0x1c24], R12 ;  /* 0x001c240c01007387 */ /* 0x0081e40000100800 */
[----:B0-----:R-:W-:Y:S02]  /*8960*/  IMAD.MOV.U32 R12, RZ, RZ, R10 ;  /* 0x000000ffff0c7224 */ /* 0x001fe400078e000a */
[----:B------:R-:W2:Y:S04]  /*8970*/  LDL.LU R10, [R1+0x140] ;  /* 0x00014000010a7983 */ /* 0x000ea80000300800 */
[----:B------:R-:W3:Y:S02]  /*8980*/  LDL.LU R13, [R1+0x184] ;  /* 0x00018400010d7983 */ /* 0x000ee40000300800 */
[----:B------:R-:W-:-:S05]  /*8990*/  @!P3 IMAD.IADD R6, R6, 0x1, -R0 ;  /* 0x000000010606b824 */ /* 0x000fca00078e0a00 */
[----:B------:R-:W-:Y:S01]  /*89a0*/  ISETP.GT.U32.AND P3, PT, R0, R6, PT ;  /* 0x000000060000720c */ /* 0x000fe20003f64070 */
[----:B------:R-:W-:Y:S01]  /*89b0*/  @!P2 IMAD.MOV R12, RZ, RZ, -R12 ;  /* 0x000000ffff0ca224 */ /* 0x000fe200078e0a0c */
[----:B------:R-:W-:Y:S01]  /*89c0*/  ISETP.GE.AND P6, PT, R8, RZ, PT ;  /* 0x000000ff0800720c */ /* 0x000fe20003fc6270 */
[----:B----4-:R-:W-:Y:S01]  /*89d0*/  IMAD.HI.U32 R8, R2, R7, RZ ;  /* 0x0000000702087227 */ /* 0x010fe200078e00ff */
[----:B------:R-:W-:Y:S02]  /*89e0*/  ISETP.GT.U32.AND P2, PT, R0, R4, PT ;  /* 0x000000040000720c */ /* 0x000fe40003f44070 */
[----:B------:R0:W-:Y:S01]  /*89f0*/  STL [R1+0x394], R12 ;  /* 0x0003940c01007387 */ /* 0x0001e20000100800 */
[----:B------:R-:W-:-:S06]  /*8a00*/  IMAD.MOV R8, RZ, RZ, -R8 ;  /* 0x000000ffff087224 */ /* 0x000fcc00078e0a08 */
[----:B------:R-:W-:Y:S01]  /*8a10*/  @!P3 IMAD.IADD R6, R6, 0x1, -R0 ;  /* 0x000000010606b824 */ /* 0x000fe200078e0a00 */
[----:B------:R-:W-:Y:S01]  /*8a20*/  ISETP.GE.AND P3, PT, R11, RZ, PT ;  /* 0x000000ff0b00720c */ /* 0x000fe20003f66270 */
[----:B0-----:R-:W-:Y:S01]  /*8a30*/  IMAD.MOV.U32 R12, RZ, RZ, R9 ;  /* 0x000000ffff0c7224 */ /* 0x001fe200078e0009 */
[----:B------:R-:W-:Y:S01]  /*8a40*/  IABS R11, R14 ;  /* 0x0000000e000b7213 */ /* 0x000fe20000000000 */
[----:B------:R-:W-:Y:S02]  /*8a50*/  IMAD R8, R0, R8, R7 ;  /* 0x0000000800087224 */ /* 0x000fe400078e0207 */
[----:B------:R-:W-:Y:S02]  /*8a60*/  @!P5 IMAD.MOV R12, RZ, RZ, -R12 ;  /* 0x000000ffff0cd224 */ /* 0x000fe400078e0a0c */
[----:B------:R-:W-:Y:S01]  /*8a70*/  IMAD.HI.U32 R7, R2, R11, RZ ;  /* 0x0000000b02077227 */ /* 0x000fe200078e00ff */
[----:B------:R-:W-:-:S03]  /*8a80*/  ISETP.GT.U32.AND P5, PT, R0, R8, PT ;  /* 0x000000080000720c */ /* 0x000fc60003fa4070 */
[----:B------:R-:W-:Y:S01]  /*8a90*/  @!P6 IMAD.MOV R6, RZ, RZ, -R6 ;  /* 0x000000ffff06e224 */ /* 0x000fe200078e0a06 */
[----:B------:R0:W-:Y:S01]  /*8aa0*/  STL [R1+0x398], R12 ;  /* 0x0003980c01007387 */ /* 0x0001e20000100800 */
[----:B------:R-:W-:Y:S01]  /*8ab0*/  IMAD.MOV R7, RZ, RZ, -R7 ;  /* 0x000000ffff077224 */ /* 0x000fe200078e0a07 */
[----:B------:R-:W-:Y:S01]  /*8ac0*/  ISETP.GE.AND P6, PT, R14, RZ, PT ;  /* 0x000000ff0e00720c */ /* 0x000fe20003fc6270 */
[----:B------:R-:W-:Y:S02]  /*8ad0*/  @!P2 IMAD.IADD R4, R4, 0x1, -R0 ;  /* 0x000000010404a824 */ /* 0x000fe400078e0a00 */
[----:B------:R-:W-:Y:S01]  /*8ae0*/  IMAD R7, R0, R7, R11 ;  /* 0x0000000700077224 */ /* 0x000fe200078e020b */
[----:B0-----:R-:W4:Y:S04]  /*8af0*/  LDL.LU R12, [R1+0x1c24] ;  /* 0x001c2400010c7983 */ /* 0x001f280000300800 */
[----:B------:R3:W-:Y:S01]  /*8b00*/  STL [R1+0x38c], R6 ;  /* 0x00038c0601007387 */ /* 0x0007e20000100800 */
[----:B------:R-:W-:-:S03]  /*8b10*/  IMAD.MOV.U32 R11, RZ, RZ, R4 ;  /* 0x000000ffff0b7224 */ /* 0x000fc600078e0004 */
[----:B------:R-:W4:Y:S01]  /*8b20*/  LDL.LU R14, [R1+0x14c] ;  /* 0x00014c00010e7983 */ /* 0x000f220000300800 */
[----:B------:R-:W-:Y:S02]  /*8b30*/  @!P0 IMAD.MOV R11, RZ, RZ, -R11 ;  /* 0x000000ffff0b8224 */ /* 0x000fe400078e0a0b */
[----:B------:R-:W-:-:S03]  /*8b40*/  @!P5 IMAD.IADD R8, R8, 0x1, -R0 ;  /* 0x000000010808d824 */ /* 0x000fc600078e0a00 */
[----:B------:R0:W-:Y:S01]  /*8b50*/  STL [R1+0x380], R11 ;  /* 0x0003800b01007387 */ /* 0x0001e20000100800 */
[----:B------:R-:W-:Y:S02]  /*8b60*/  ISETP.GT.U32.AND P4, PT, R0, R5, PT ;  /* 0x000000050000720c */ /* 0x000fe40003f84070 */
[----:B---3--:R-:W-:Y:S02]  /*8b70*/  IABS R6, R13 ;  /* 0x0000000d00067213 */ /* 0x008fe40000000000 */
[----:B------:R-:W-:Y:S01]  /*8b80*/  ISETP.GE.AND P5, PT, R13, RZ, PT ;  /* 0x000000ff0d00720c */ /* 0x000fe20003fa6270 */
[----:B------:R-:W-:Y:S02]  /*8b90*/  IMAD.MOV.U32 R13, RZ, RZ, R16 ;  /* 0x000000ffff0d7224 */ /* 0x000fe400078e0010 */
[----:B------:R-:W3:Y:S06]  /*8ba0*/  LDL.LU R16, [R1+0x150] ;  /* 0x0001500001107983 */ /* 0x000eec0000300800 */
[----:B------:R-:W-:-:S05]  /*8bb0*/  @!P4 IMAD.IADD R5, R5, 0x1, -R0 ;  /* 0x000000010505c824 */ /* 0x000fca00078e0a00 */
[----:B------:R-:W-:Y:S02]  /*8bc0*/  ISETP.GT.U32.AND P4, PT, R0, R5, PT ;  /* 0x000000050000720c */ /* 0x000fe40003f84070 */
[----:B--2---:R-:W-:-:S11]  /*8bd0*/  IABS R9, R10 ;  /* 0x0000000a00097213 */ /* 0x004fd60000000000 */
[----:B------:R-:W-:Y:S01]  /*8be0*/  @!P4 IMAD.IADD R5, R5, 0x1, -R0 ;  /* 0x000000010505c824 */ /* 0x000fe200078e0a00 */
[----:B------:R-:W-:Y:S02]  /*8bf0*/  ISETP.GT.U32.AND P4, PT, R0, R7, PT ;  /* 0x000000070000720c */ /* 0x000fe40003f84070 */
[----:B------:R-:W-:Y:S01]  /*8c00*/  ISETP.GE.AND P2, PT, R10, RZ, PT ;  /* 0x000000ff0a00720c */ /* 0x000fe20003f46270 */
[----:B------:R-:W-:Y:S01]  /*8c10*/  IMAD.HI.U32 R10, R2, R9, RZ ;  /* 0x00000009020a7227 */ /* 0x000fe200078e00ff */
[----:B------:R-:W-:-:S03]  /*8c20*/  ISETP.GT.U32.AND P0, PT, R0, R8, PT ;  /* 0x000000080000720c */ /* 0x000fc60003f04070 */
[----:B------:R-:W-:-:S06]  /*8c30*/  IMAD.MOV R10, RZ, RZ, -R10 ;  /* 0x000000ffff0a7224 */ /* 0x000fcc00078e0a0a */
[----:B------:R-:W-:Y:S02]  /*8c40*/  @!P4 IMAD.IADD R7, R7, 0x1, -R0 ;  /* 0x000000010707c824 */ /* 0x000fe400078e0a00 */
[C---:B------:R-:W-:Y:S02]  /*8c50*/  IMAD R9, R0.reuse, R10, R9 ;  /* 0x0000000a00097224 */ /* 0x040fe400078e0209 */
[----:B0-----:R-:W-:Y:S01]  /*8c60*/  IMAD.MOV.U32 R11, RZ, RZ, R5 ;  /* 0x000000ffff0b7224 */ /* 0x001fe200078e0005 */
[----:B------:R-:W-:Y:S01]  /*8c70*/  ISETP.GT.U32.AND P4, PT, R0, R7, PT ;  /* 0x000000070000720c */ /* 0x000fe20003f84070 */
[----:B------:R-:W-:-:S04]  /*8c80*/  IMAD.HI.U32 R10, R2, R6, RZ ;  /* 0x00000006020a7227 */ /* 0x000fc800078e00ff */
[----:B------:R-:W-:Y:S02]  /*8c90*/  @!P3 IMAD.MOV R11, RZ, RZ, -R11 ;  /* 0x000000ffff0bb224 */ /* 0x000fe400078e0a0b */
[----:B------:R-:W-:Y:S02]  /*8ca0*/  IMAD.MOV R10, RZ, RZ, -R10 ;  /* 0x000000ffff0a7224 */ /* 0x000fe400078e0a0a */
[----:B------:R-:W-:Y:S01]  /*8cb0*/  @!P0 IMAD.IADD R8, R8, 0x1, -R0 ;  /* 0x0000000108088824 */ /* 0x000fe200078e0a00 */
[----:B----4-:R-:W-:Y:S01]  /*8cc0*/  IABS R4, R12 ;  /* 0x0000000c00047213 */ /* 0x010fe20000000000 */
[----:B------:R0:W-:Y:S01]  /*8cd0*/  STL [R1+0x370], R11 ;  /* 0x0003700b01007387 */ /* 0x0001e20000100800 */
[----:B------:R-:W-:Y:S01]  /*8ce0*/  ISETP.GE.AND P0, PT, R12, RZ, PT ;  /* 0x000000ff0c00720c */ /* 0x000fe20003f06270 */
[----:B------:R-:W-:Y:S01]  /*8cf0*/  IMAD R6, R0, R10, R6 ;  /* 0x0000000a00067224 */ /* 0x000fe200078e0206 */
[----:B------:R-:W-:Y:S01]  /*8d00*/  IABS R12, R14 ;  /* 0x0000000e000c7213 */ /* 0x000fe20000000000 */
[----:B------:R-:W-:-:S02]  /*8d10*/  IMAD.MOV.U32 R10, RZ, RZ, R13 ;  /* 0x000000ffff0a7224 */ /* 0x000fc400078e000d */
[----:B------:R-:W-:Y:S01]  /*8d20*/  @!P4 IMAD.IADD R7, R7, 0x1, -R0 ;  /* 0x000000010707c824 */ /* 0x000fe200078e0a00 */
[----:B0-----:R-:W-:Y:S01]  /*8d30*/  IABS R11, R13 ;  /* 0x0000000d000b7213 */ /* 0x001fe20000000000 */
[----:B------:R-:W-:Y:S02]  /*8d40*/  IMAD.MOV.U32 R13, RZ, RZ, R8 ;  /* 0x000000ffff0d7224 */ /* 0x000fe400078e0008 */
[----:B------:R-:W-:-:S04]  /*8d50*/  IMAD.HI.U32 R8, R2, R12, RZ ;  /* 0x0000000c02087227 */ /* 0x000fc800078e00ff */
[----:B------:R-:W-:Y:S02]  /*8d60*/  @!P1 IMAD.MOV R13, RZ, RZ, -R13 ;  /* 0x000000ffff0d9224 */ /* 0x000fe400078e0a0d */
[----:B------:R-:W-:Y:S02]  /*8d70*/  @!P6 IMAD.MOV R7, RZ, RZ, -R7 ;  /* 0x000000ffff07e224 */ /* 0x000fe400078e0a07 */
[----:B------:R-:W-:Y:S01]  /*8d80*/  IMAD.MOV R8, RZ, RZ, -R8 ;  /* 0x000000ffff087224 */ /* 0x000fe200078e0a08 */
[----:B------:R0:W-:Y:S03]  /*8d90*/  STL [R1+0x368], R13 ;  /* 0x0003680d01007387 */ /* 0x0001e60000100800 */
[----:B------:R-:W-:Y:S01]  /*8da0*/  IMAD R8, R0, R8, R12 ;  /* 0x0000000800087224 */ /* 0x000fe200078e020c */
[----:B0-----:R-:W2:Y:S04]  /*8db0*/  LDL R13, [R1+0x154] ;  /* 0x00015400010d7983 */ /* 0x001ea80000100800 */
[----:B------:R0:W-:Y:S04]  /*8dc0*/  STL [R1+0x35c], R7 ;  /* 0x00035c0701007387 */ /* 0x0001e80000100800 */
[----:B---3--:R1:W-:Y:S04]  /*8dd0*/  STL [R1+0x1c20], R16 ;  /* 0x001c201001007387 */ /* 0x0083e80000100800 */
[----:B------:R-:W3:Y:S01]  /*8de0*/  LDL.LU R12, [R1+0x158] ;  /* 0x00015800010c7983 */ /* 0x000ee20000300800 */
[----:B------:R-:W-:Y:S01]  /*8df0*/  IMAD.HI.U32 R5, R2, R4, RZ ;  /* 0x0000000402057227 */ /* 0x000fe200078e00ff */
[----:B------:R-:W-:-:S03]  /*8e00*/  ISETP.GT.U32.AND P3, PT, R0, R9, PT ;  /* 0x000000090000720c */ /* 0x000fc60003f64070 */
[----:B------:R-:W-:Y:S01]  /*8e10*/  IMAD.MOV R5, RZ, RZ, -R5 ;  /* 0x000000ffff057224 */ /* 0x000fe200078e0a05 */
[----:B------:R-:W-:-:S03]  /*8e20*/  ISETP.GT.U32.AND P4, PT, R0, R6, PT ;  /* 0x000000060000720c */ /* 0x000fc60003f84070 */
[----:B------:R-:W-:-:S05]  /*8e30*/  IMAD R4, R0, R5, R4 ;  /* 0x0000000500047224 */ /* 0x000fca00078e0204 */
[----:B------:R-:W-:Y:S01]  /*8e40*/  ISETP.GT.U32.AND P1, PT, R0, R4, PT ;  /* 0x000000040000720c */ /* 0x000fe20003f24070 */
[----:B------:R-:W-:-:S04]  /*8e50*/  @!P3 IMAD.IADD R9, R9, 0x1, -R0 ;  /* 0x000000010909b824 */ /* 0x000fc800078e0a00 */
[----:B------:R-:W-:Y:S01]  /*8e60*/  @!P4 IMAD.IADD R6, R6, 0x1, -R0 ;  /* 0x000000010606c824 */ /* 0x000fe200078e0a00 */
[----:B------:R-:W-:-:S04]  /*8e70*/  ISETP.GT.U32.AND P3, PT, R0, R9, PT ;  /* 0x000000090000720c */ /* 0x000fc80003f64070 */
[----:B------:R-:W-:-:S03]  /*8e80*/  ISETP.GT.U32.AND P4, PT, R0, R6, PT ;  /* 0x000000060000720c */ /* 0x000fc60003f84070 */
[----:B------:R-:W-:-:S05]  /*8e90*/  @!P1 IMAD.IADD R4, R4, 0x1, -R0 ;  /* 0x0000000104049824 */ /* 0x000fca00078e0a00 */
[----:B------:R-:W-:Y:S01]  /*8ea0*/  ISETP.GT.U32.AND P1, PT, R0, R4, PT ;  /* 0x000000040000720c */ /* 0x000fe20003f24070 */
[----:B------:R-:W-:Y:S01]  /*8eb0*/  @!P3 IMAD.IADD R9, R9, 0x1, -R0 ;  /* 0x000000010909b824 */ /* 0x000fe200078e0a00 */
[----:B------:R-:W-:-:S03]  /*8ec0*/  ISETP.GE.AND P6, PT, R10, RZ, PT ;  /* 0x000000ff0a00720c */ /* 0x000fc60003fc6270 */
[----:B------:R-:W-:Y:S02]  /*8ed0*/  IMAD.MOV.U32 R10, RZ, RZ, R9 ;  /* 0x000000ffff0a7224 */ /* 0x000fe400078e0009 */
[----:B------:R-:W-:Y:S01]  /*8ee0*/  @!P4 IMAD.IADD R6, R6, 0x1, -R0 ;  /* 0x000000010606c824 */ /* 0x000fe200078e0a00 */
[----:B0-----:R-:W-:Y:S01]  /*8ef0*/  IABS R7, R16 ;  /* 0x0000001000077213 */ /* 0x001fe20000000000 */
[----:B------:R-:W-:Y:S02]  /*8f00*/  @!P2 IMAD.MOV R10, RZ, RZ, -R10 ;  /* 0x000000ffff0aa224 */ /* 0x000fe400078e0a0a */
[----:B-1----:R-:W-:Y:S02]  /*8f10*/  IMAD.MOV.U32 R16, RZ, RZ, R6 ;  /* 0x000000ffff107224 */ /* 0x002fe400078e0006 */
[----:B------:R-:W-:Y:S01]  /*8f20*/  @!P1 IMAD.IADD R4, R4, 0x1, -R0 ;  /* 0x0000000104049824 */ /* 0x000fe200078e0a00 */
[----:B------:R0:W-:Y:S01]  /*8f30*/  STL [R1+0x354], R10 ;  /* 0x0003540a01007387 */ /* 0x0001e20000100800 */
[----:B------:R-:W-:Y:S01]  /*8f40*/  @!P5 IMAD.MOV R16, RZ, RZ, -R16 ;  /* 0x000000ffff10d224 */ /* 0x000fe200078e0a10 */
[----:B------:R-:W-:-:S02]  /*8f50*/  ISETP.GE.AND P4, PT, R14, RZ, PT ;  /* 0x000000ff0e00720c */ /* 0x000fc40003f86270 */
[----:B--2---:R-:W-:Y:S01]  /*8f60*/  IABS R9, R13 ;  /* 0x0000000d00097213 */ /* 0x004fe20000000000 */
[----:B---3--:R1:W-:Y:S01]  /*8f70*/  STL [R1+0x1c1c], R12 ;  /* 0x001c1c0c01007387 */ /* 0x0083e20000100800 */
[----:B0-----:R-:W-:-:S03]  /*8f80*/  IABS R10, R12 ;  /* 0x0000000c000a7213 */ /* 0x001fc60000000000 */
[----:B------:R-:W2:Y:S04]  /*8f90*/  LDL.LU R14, [R1+0x19c] ;  /* 0x00019c00010e7983 */ /* 0x000ea80000300800 */
[----:B------:R-:W3:Y:S01]  /*8fa0*/  LDL.LU R13, [R1+0x160] ;  /* 0x00016000010d7983 */ /* 0x000ee20000300800 */
[----:B-1----:R-:W-:-:S03]  /*8fb0*/  IMAD.MOV.U32 R12, RZ, RZ, R4 ;  /* 0x000000ffff0c7224 */ /* 0x002fc600078e0004 */
[----:B------:R-:W4:Y:S04]  /*8fc0*/  LDL.LU R4, [R1+0x154] ;  /* 0x0001540001047983 */ /* 0x000f280000300800 */
[----:B------:R0:W-:Y:S04]  /*8fd0*/  STL [R1+0x350], R16 ;  /* 0x0003501001007387 */ /* 0x0001e80000100800 */
[----:B0-----:R-:W2:Y:S01]  /*8fe0*/  LDL.LU R16, [R1+0x1c20] ;  /* 0x001c200001107983 */ /* 0x001ea20000300800 */
[----:B------:R-:W-:Y:S02]  /*8ff0*/  @!P0 IMAD.MOV R12, RZ, RZ, -R12 ;  /* 0x000000ffff0c8224 */ /* 0x000fe400078e0a0c */
[----:B------:R-:W-:-:S04]  /*9000*/  IMAD.HI.U32 R5, R2, R11, RZ ;  /* 0x0000000b02057227 */ /* 0x000fc800078e00ff */
[----:B------:R-:W-:-:S04]  /*9010*/  IMAD.MOV R5, RZ, RZ, -R5 ;  /* 0x000000ffff057224 */ /* 0x000fc800078e0a05 */
[----:B------:R-:W-:Y:S02]  /*9020*/  IMAD R5, R0, R5, R11 ;  /* 0x0000000500057224 */ /* 0x000fe400078e020b */
[----:B------:R-:W-:Y:S01]  /*9030*/  IMAD.HI.U32 R11, R2, R7, RZ ;  /* 0x00000007020b7227 */ /* 0x000fe200078e00ff */
[----:B------:R-:W-:-:S03]  /*9040*/  ISETP.GT.U32.AND P2, PT, R0, R8, PT ;  /* 0x000000080000720c */ /* 0x000fc60003f44070 */
[----:B------:R-:W-:Y:S01]  /*9050*/  IMAD.MOV R11, RZ, RZ, -R11 ;  /* 0x000000ffff0b7224 */ /* 0x000fe200078e0a0b */
[----:B------:R-:W-:-:S03]  /*9060*/  ISETP.GT.U32.AND P3, PT, R0, R5, PT ;  /* 0x000000050000720c */ /* 0x000fc60003f64070 */
[----:B------:R-:W-:Y:S01]  /*9070*/  IMAD R7, R0, R11, R7 ;  /* 0x0000000b00077224 */ /* 0x000fe200078e0207 */
[----:B--2---:R-:W-:Y:S02]  /*9080*/  ISETP.GE.AND P5, PT, R16, RZ, PT ;  /* 0x000000ff1000720c */ /* 0x004fe40003fa6270 */
[----:B------:R-:W2:Y:S04]  /*9090*/  LDL.LU R16, [R1+0x164] ;  /* 0x0001640001107983 */ /* 0x000ea80000300800 */
[----:B------:R0:W-:Y:S04]  /*90a0*/  STL [R1+0x344], R12 ;  /* 0x0003440c01007387 */ /* 0x0001e80000100800 */
[----:B0-----:R-:W3:Y:S01]  /*90b0*/  LDL.LU R12, [R1+0x1c1c] ;  /* 0x001c1c00010c7983 */ /* 0x001ee20000300800 */
[----:B------:R-:W-:Y:S01]  /*90c0*/  ISETP.GT.U32.AND P1, PT, R0, R7, PT ;  /* 0x000000070000720c */ /* 0x000fe20003f24070 */
[----:B------:R-:W-:-:S02]  /*90d0*/  @!P2 IMAD.IADD R8, R8, 0x1, -R0 ;  /* 0x000000010808a824 */ /* 0x000fc400078e0a00 */
[----:B------:R-:W-:Y:S02]  /*90e0*/  @!P3 IMAD.IADD R5, R5, 0x1, -R0 ;  /* 0x000000010505b824 */ /* 0x000fe400078e0a00 */
[----:B------:R-:W-:Y:S01]  /*90f0*/  IMAD.HI.U32 R11, R2, R9, RZ ;  /* 0x00000009020b7227 */ /* 0x000fe200078e00ff */
[C---:B------:R-:W-:Y:S02]  /*9100*/  ISETP.GT.U32.AND P2, PT, R0.reuse, R8, PT ;  /* 0x000000080000720c */ /* 0x040fe40003f44070 */
[----:B------:R-:W-:Y:S01]  /*9110*/  ISETP.GT.U32.AND P3, PT, R0, R5, PT ;  /* 0x000000050000720c */ /* 0x000fe20003f64070 */
[----:B------:R-:W-:-:S04]  /*9120*/  IMAD.MOV R11, RZ, RZ, -R11 ;  /* 0x000000ffff0b7224 */ /* 0x000fc800078e0a0b */
[--C-:B------:R-:W-:Y:S02]  /*9130*/  @!P1 IMAD.IADD R7, R7, 0x1, -R0.reuse ;  /* 0x0000000107079824 */ /* 0x100fe400078e0a00 */
[C---:B------:R-:W-:Y:S02]  /*9140*/  IMAD R9, R0.reuse, R11, R9 ;  /* 0x0000000b00097224 */ /* 0x040fe400078e0209 */
[----:B------:R-:W2:Y:S01]  /*9150*/  LDL.LU R11, [R1+0x15c] ;  /* 0x00015c00010b7983 */ /* 0x000ea20000300800 */
[----:B------:R-:W-:Y:S01]  /*9160*/  ISETP.GT.U32.AND P1, PT, R0, R7, PT ;  /* 0x000000070000720c */ /* 0x000fe20003f24070 */
[--C-:B------:R-:W-:Y:S02]  /*9170*/  @!P2 IMAD.IADD R8, R8, 0x1, -R0.reuse ;  /* 0x000000010808a824 */ /* 0x100fe400078e0a00 */
[----:B------:R-:W-:Y:S02]  /*9180*/  @!P3 IMAD.IADD R5, R5, 0x1, -R0 ;  /* 0x000000010505b824 */ /* 0x000fe400078e0a00 */
[----:B------:R-:W-:-:S04]  /*9190*/  IMAD.HI.U32 R6, R2, R10, RZ ;  /* 0x0000000a02067227 */ /* 0x000fc800078e00ff */
[----:B------:R-:W-:Y:S02]  /*91a0*/  IMAD.MOV R6, RZ, RZ, -R6 ;  /* 0x000000ffff067224 */ /* 0x000fe400078e0a06 */
[----:B------:R-:W-:Y:S02]  /*91b0*/  @!P6 IMAD.MOV R5, RZ, RZ, -R5 ;  /* 0x000000ffff05e224 */ /* 0x000fe400078e0a05 */
[----:B------:R-:W-:Y:S01]  /*91c0*/  @!P1 IMAD.IADD R7, R7, 0x1, -R0 ;  /* 0x0000000107079824 */ /* 0x000fe200078e0a00 */
[----:B------:R-:W-:Y:S01]  /*91d0*/  ISETP.GE.AND P1, PT, R14, RZ, PT ;  /* 0x000000ff0e00720c */ /* 0x000fe20003f26270 */
[----:B------:R-:W-:Y:S01]  /*91e0*/  IMAD R6, R0, R6, R10 ;  /* 0x0000000600067224 */ /* 0x000fe200078e020a */
[----:B------:R-:W-:Y:S01]  /*91f0*/  STL [R1+0x334], R5 ;  /* 0x0003340501007387 */ /* 0x000fe20000100800 */
[----:B------:R-:W-:Y:S01]  /*9200*/  IABS R10, R14 ;  /* 0x0000000e000a7213 */ /* 0x000fe20000000000 */
[----:B------:R-:W-:Y:S01]  /*9210*/  IMAD.MOV.U32 R14, RZ, RZ, R7 ;  /* 0x000000ffff0e7224 */ /* 0x000fe200078e0007 */
[----:B---3--:R-:W-:Y:S01]  /*9220*/  ISETP.GE.AND P3, PT, R12, RZ, PT ;  /* 0x000000ff0c00720c */ /* 0x008fe20003f66270 */
[----:B------:R-:W-:-:S04]  /*9230*/  IMAD.MOV.U32 R12, RZ, RZ, R8 ;  /* 0x000000ffff0c7224 */ /* 0x000fc800078e0008 */
[----:B------:R-:W-:-:S05]  /*9240*/  @!P4 IMAD.MOV R12, RZ, RZ, -R12 ;  /* 0x000000ffff0cc224 */ /* 0x000fca00078e0a0c */
[----:B------:R0:W-:Y:S04]  /*9250*/  STL [R1+0x32c], R12 ;  /* 0x00032c0c01007387 */ /* 0x0001e80000100800 */
[----:B------:R-:W3:Y:S01]  /*9260*/  LDL R7, [R1+0x168] ;  /* 0x0001680001077983 */ /* 0x000ee20000100800 */
[----:B------:R-:W-:Y:S01]  /*9270*/  ISETP.GT.U32.AND P2, PT, R0, R9, PT ;  /* 0x000000090000720c */ /* 0x000fe20003f44070 */
[----:B------:R-:W-:Y:S02]  /*9280*/  @!P5 IMAD.MOV R14, RZ, RZ, -R14 ;  /* 0x000000ffff0ed224 */ /* 0x000fe400078e0a0e */
[----:B0-----:R-:W-:Y:S01]  /*9290*/  IMAD.HI.U32 R12, R2, R10, RZ ;  /* 0x0000000a020c7227 */ /* 0x001fe200078e00ff */
[----:B------:R-:W-:-:S03]  /*92a0*/  ISETP.GT.U32.AND P4, PT, R0, R6, PT ;  /* 0x000000060000720c */ /* 0x000fc60003f84070 */
[----:B------:R-:W-:Y:S01]  /*92b0*/  IMAD.MOV R12, RZ, RZ, -R12 ;  /* 0x000000ffff0c7224 */ /* 0x000fe200078e0a0c */
[----:B------:R0:W-:Y:S03]  /*92c0*/  STL [R1+0x328], R14 ;  /* 0x0003280e01007387 */ /* 0x0001e60000100800 */
[----:B------:R-:W-:Y:S01]  /*92d0*/  IMAD R10, R0, R12, R10 ;  /* 0x0000000c000a7224 */ /* 0x000fe200078e020a */
[----:B----4-:R-:W-:Y:S01]  /*92e0*/  ISETP.GE.AND P0, PT, R4, RZ, PT ;  /* 0x000000ff0400720c */ /* 0x010fe20003f06270 */
[----:B0-----:R-:W4:Y:S04]  /*92f0*/  LDL.LU R14, [R1+0x170] ;  /* 0x00017000010e7983 */ /* 0x001f280000300800 */
[----:B------:R-:W4:Y:S01]  /*9300*/  LDL R12, [R1+0x16c] ;  /* 0x00016c00010c7983 */ /* 0x000f220000100800 */
[----:B--2---:R-:W-:Y:S01]  /*9310*/  IABS R4, R11 ;  /* 0x0000000b00047213 */ /* 0x004fe20000000000 */
[--C-:B------:R-:W-:Y:S01]  /*9320*/  @!P2 IMAD.IADD R9, R9, 0x1, -R0.reuse ;  /* 0x000000010909a824 */ /* 0x100fe200078e0a00 */
[----:B------:R-:W-:Y:S01]  /*9330*/  IABS R8, R13 ;  /* 0x0000000d00087213 */ /* 0x000fe20000000000 */
[----:B------:R-:W-:-:S02]  /*9340*/  @!P4 IMAD.IADD R6, R6, 0x1, -R0 ;  /* 0x000000010606c824 */ /* 0x000fc400078e0a00 */
[----:B------:R-:W-:Y:S01]  /*9350*/  IMAD.HI.U32 R5, R2, R4, RZ ;  /* 0x0000000402057227 */ /* 0x000fe200078e00ff */
[----:B------:R-:W-:Y:S02]  /*9360*/  ISETP.GT.U32.AND P2, PT, R0, R9, PT ;  /* 0x000000090000720c */ /* 0x000fe40003f44070 */
[----:B------:R-:W-:Y:S01]  /*9370*/  ISETP.GE.AND P6, PT, R11, RZ, PT ;  /* 0x000000ff0b00720c */ /* 0x000fe20003fc6270 */
[----:B------:R-:W-:Y:S01]  /*9380*/  IMAD.HI.U32 R11, R2, R8, RZ ;  /* 0x00000008020b7227 */ /* 0x000fe200078e00ff */
[----:B------:R-:W-:-:S03]  /*9390*/  ISETP.GT.U32.AND P4, PT, R0, R6, PT ;  /* 0x000000060000720c */ /* 0x000fc60003f84070 */
[----:B------:R-:W-:Y:S02]  /*93a0*/  IMAD.MOV R5, RZ, RZ, -R5 ;  /* 0x000000ffff057224 */ /* 0x000fe400078e0a05 */
[----:B------:R-:W-:Y:S02]  /*93b0*/  IMAD.MOV R11, RZ, RZ, -R11 ;  /* 0x000000ffff0b7224 */ /* 0x000fe400078e0a0b */
[C---:B------:R-:W-:Y:S01]  /*93c0*/  IMAD R4, R0.reuse, R5, R4 ;  /* 0x0000000500047224 */ /* 0x040fe200078e0204 */
[----:B------:R-:W-:Y:S01]  /*93d0*/  IABS R5, R16 ;  /* 0x0000001000057213 */ /* 0x000fe20000000000 */
[----:B------:R-:W-:Y:S02]  /*93e0*/  IMAD R8, R0, R11, R8 ;  /* 0x0000000b00087224 */ /* 0x000fe400078e0208 */
[--C-:B------:R-:W-:Y:S02]  /*93f0*/  @!P2 IMAD.IADD R9, R9, 0x1, -R0.reuse ;  /* 0x000000010909a824 */ /* 0x100fe400078e0a00 */
[----:B------:R-:W-:-:S02]  /*9400*/  @!P4 IMAD.IADD R6, R6, 0x1, -R0 ;  /* 0x000000010606c824 */ /* 0x000fc400078e0a00 */
[----:B------:R-:W-:Y:S01]  /*9410*/  @!P0 IMAD.MOV R9, RZ, RZ, -R9 ;  /* 0x000000ffff098224 */ /* 0x000fe200078e0a09 */
[----:B------:R-:W-:Y:S01]  /*9420*/  ISETP.GE.AND P0, PT, R13, RZ, PT ;  /* 0x000000ff0d00720c */ /* 0x000fe20003f06270 */
[----:B------:R-:W-:Y:S01]  /*9430*/  @!P3 IMAD.MOV R6, RZ, RZ, -R6 ;  /* 0x000000ffff06b224 */ /* 0x000fe200078e0a06 */
[----:B------:R-:W-:Y:S02]  /*9440*/  ISETP.GT.U32.AND P2, PT, R0, R10, PT ;  /* 0x0000000a0000720c */ /* 0x000fe40003f44070 */
[----:B------:R-:W-:Y:S04]  /*9450*/  STL [R1+0x320], R9 ;  /* 0x0003200901007387 */ /* 0x000fe80000100800 */
[----:B------:R0:W-:Y:S04]  /*9460*/  STL [R1+0x1c14], R24 ;  /* 0x001c141801007387 */ /* 0x0001e80000100800 */
[----:B------:R-:W-:Y:S04]  /*9470*/  STL [R1+0x31c], R6 ;  /* 0x00031c0601007387 */ /* 0x000fe80000100800 */
[----:B------:R1:W-:Y:S04]  /*9480*/  STL [R1+0x1c18], R25 ;  /* 0x001c181901007387 */ /* 0x0003e80000100800 */
[----:B0-----:R-:W2:Y:S01]  /*9490*/  LDL.LU R24, [R1+0x16c] ;  /* 0x00016c0001187983 */ /* 0x001ea20000300800 */
[----:B------:R-:W-:Y:S01]  /*94a0*/  @!P2 IMAD.IADD R10, R10, 0x1, -R0 ;  /* 0x000000010a0aa824 */ /* 0x000fe200078e0a00 */
[----:B------:R-:W-:-:S02]  /*94b0*/  ISETP.GE.AND P2, PT, R16, RZ, PT ;  /* 0x000000ff1000720c */ /* 0x000fc40003f46270 */
[----:B---3--:R-:W-:Y:S01]  /*94c0*/  IABS R11, R7 ;  /* 0x00000007000b7213 */ /* 0x008fe20000000000 */
[----:B------:R-:W-:-:S04]  /*94d0*/  IMAD.MOV.U32 R7, RZ, RZ, R5 ;  /* 0x000000ffff077224 */ /* 0x000fc800078e0005 */
[----:B------:R-:W-:Y:S02]  /*94e0*/  IMAD.MOV.U32 R5, RZ, RZ, R11 ;  /* 0x000000ffff057224 */ /* 0x000fe400078e000b */
[----:B------:R-:W-:-:S04]  /*94f0*/  IMAD.HI.U32 R11, R2, R7, RZ ;  /* 0x00000007020b7227 */ /* 0x000fc800078e00ff */
[----:B------:R-:W-:-:S04]  /*9500*/  IMAD.MOV R13, RZ, RZ, -R11 ;  /* 0x000000ffff0d7224 */ /* 0x000fc800078e0a0b */
[C---:B------:R-:W-:Y:S02]  /*9510*/  IMAD R7, R0.reuse, R13, R7 ;  /* 0x0000000d00077224 */ /* 0x040fe400078e0207 */
[----:B------:R-:W3:Y:S04]  /*9520*/  LDL R13, [R1+0x178] ;  /* 0x00017800010d7983 */ /* 0x000ee80000100800 */
[----:B------:R-:W3:Y:S01]  /*9530*/  LDL.LU R16, [R1+0x17c] ;  /* 0x00017c0001107983 */ /* 0x000ee20000300800 */
[C---:B------:R-:W-:Y:S02]  /*9540*/  ISETP.GT.U32.AND P5, PT, R0.reuse, R4, PT ;  /* 0x000000040000720c */ /* 0x040fe40003fa4070 */
[----:B------:R-:W-:Y:S02]  /*9550*/  ISETP.GT.U32.AND P4, PT, R0, R8, PT ;  /* 0x000000080000720c */ /* 0x000fe40003f84070 */
[----:B----4-:R-:W-:-:S09]  /*9560*/  IABS R12, R12 ;  /* 0x0000000c000c7213 */ /* 0x010fd20000000000 */
[----:B------:R-:W-:-:S05]  /*9570*/  @!P5 IMAD.IADD R4, R4, 0x1, -R0 ;  /* 0x000000010404d824 */ /* 0x000fca00078e0a00 */
[----:B------:R-:W-:Y:S01]  /*9580*/  ISETP.GT.U32.AND P5, PT, R0, R4, PT ;  /* 0x000000040000720c */ /* 0x000fe20003fa4070 */
[----:B------:R-:W-:Y:S02]  /*9590*/  IMAD.MOV.U32 R9, RZ, RZ, R12 ;  /* 0x000000ffff097224 */ /* 0x000fe400078e000c */
[----:B------:R-:W-:-:S04]  /*95a0*/  IMAD.HI.U32 R11, R2, R5, RZ ;  /* 0x00000005020b7227 */ /* 0x000fc800078e00ff */
[----:B------:R-:W-:-:S04]  /*95b0*/  IMAD.HI.U32 R12, R2, R9, RZ ;  /* 0x00000009020c7227 */ /* 0x000fc800078e00ff */
[----:B------:R-:W-:Y:S02]  /*95c0*/  IMAD.MOV R11, RZ, RZ, -R11 ;  /* 0x000000ffff0b7224 */ /* 0x000fe400078e0a0b */
[----:B------:R-:W-:Y:S01]  /*95d0*/  @!P5 IMAD.IADD R4, R4, 0x1, -R0 ;  /* 0x000000010404d824 */ /* 0x000fe200078e0a00 */
[C---:B------:R-:W-:Y:S01]  /*95e0*/  ISETP.GT.U32.AND P5, PT, R0.reuse, R7, PT ;  /* 0x000000070000720c */ /* 0x040fe20003fa4070 */
[----:B------:R-:W-:Y:S02]  /*95f0*/  IMAD.MOV R12, RZ, RZ, -R12 ;  /* 0x000000ffff0c7224 */ /* 0x000fe400078e0a0c */
[C---:B------:R-:W-:Y:S02]  /*9600*/  IMAD R5, R0.reuse, R11, R5 ;  /* 0x0000000b00057224 */ /* 0x040fe400078e0205 */
[----:B-1----:R-:W-:Y:S01]  /*9610*/  IMAD.MOV.U32 R25, RZ, RZ, R4 ;  /* 0x000000ffff197224 */ /* 0x002fe200078e0004 */
[----:B------:R-:W-:Y:S01]  /*9620*/  ISETP.GT.U32.AND P3, PT, R0, R10, PT ;  /* 0x0000000a0000720c */ /* 0x000fe20003f64070 */
[----:B------:R-:W-:Y:S01]  /*9630*/  @!P4 IMAD.IADD R8, R8, 0x1, -R0 ;  /* 0x000000010808c824 */ /* 0x000fe200078e0a00 */
[----:B------:R-:W4:Y:S01]  /*9640*/  LDL.LU R11, [R1+0x168] ;  /* 0x00016800010b7983 */ /* 0x000f220000300800 */
[----:B------:R-:W-:-:S02]  /*9650*/  IMAD R4, R0, R12, R9 ;  /* 0x0000000c00047224 */ /* 0x000fc400078e0209 */
[----:B------:R-:W-:Y:S01]  /*9660*/  @!P6 IMAD.MOV R25, RZ, RZ, -R25 ;  /* 0x000000ffff19e224 */ /* 0x000fe200078e0a19 */
[----:B------:R-:W4:Y:S01]  /*9670*/  LDL R9, [R1+0x174] ;  /* 0x0001740001097983 */ /* 0x000f220000100800 */
[C---:B------:R-:W-:Y:S02]  /*9680*/  ISETP.GT.U32.AND P6, PT, R0.reuse, R5, PT ;  /* 0x000000050000720c */ /* 0x040fe40003fc4070 */
[----:B------:R-:W-:Y:S01]  /*9690*/  ISETP.GT.U32.AND P4, PT, R0, R8, PT ;  /* 0x000000080000720c */ /* 0x000fe20003f84070 */
[--C-:B------:R-:W-:Y:S01]  /*96a0*/  @!P5 IMAD.IADD R7, R7, 0x1, -R0.reuse ;  /* 0x000000010707d824 */ /* 0x100fe200078e0a00 */
[----:B------:R-:W-:Y:S02]  /*96b0*/  IABS R6, R14 ;  /* 0x0000000e00067213 */ /* 0x000fe40000000000 */
[----:B------:R-:W-:Y:S01]  /*96c0*/  @!P3 IMAD.IADD R10, R10, 0x1, -R0 ;  /* 0x000000010a0ab824 */ /* 0x000fe200078e0a00 */
[----:B------:R0:W-:Y:S02]  /*96d0*/  STL [R1+0x314], R25 ;  /* 0x0003141901007387 */ /* 0x0001e40000100800 */
[----:B------:R-:W-:-:S04]  /*96e0*/  IMAD.HI.U32 R12, R2, R6, RZ ;  /* 0x00000006020c7227 */ /* 0x000fc800078e00ff */
[--C-:B------:R-:W-:Y:S01]  /*96f0*/  @!P6 IMAD.IADD R5, R5, 0x1, -R0.reuse ;  /* 0x000000010505e824 */ /* 0x100fe200078e0a00 */
[----:B------:R-:W-:Y:S01]  /*9700*/  ISETP.GT.U32.AND P6, PT, R0, R7, PT ;  /* 0x000000070000720c */ /* 0x000fe20003fc4070 */
[----:B------:R-:W-:Y:S02]  /*9710*/  @!P4 IMAD.IADD R8, R8, 0x1, -R0 ;  /* 0x000000010808c824 */ /* 0x000fe400078e0a00 */
[----:B------:R-:W-:Y:S01]  /*9720*/  @!P1 IMAD.MOV R10, RZ, RZ, -R10 ;  /* 0x000000ffff0a9224 */ /* 0x000fe200078e0a0a */
[----:B0-----:R-:W4:Y:S01]  /*9730*/  LDL.LU R25, [R1+0x1c18] ;  /* 0x001c180001197983 */ /* 0x001f220000300800 */
[----:B------:R-:W-:Y:S01]  /*9740*/  @!P0 IMAD.MOV R8, RZ, RZ, -R8 ;  /* 0x000000ffff088224 */ /* 0x000fe200078e0a08 */
[----:B--2---:R-:W-:Y:S01]  /*9750*/  ISETP.GE.AND P5, PT, R24, RZ, PT ;  /* 0x000000ff1800720c */ /* 0x004fe20003fa6270 */
[----:B------:R-:W-:Y:S01]  /*9760*/  IMAD.MOV R12, RZ, RZ, -R12 ;  /* 0x000000ffff0c7224 */ /* 0x000fe200078e0a0c */
[----:B------:R-:W2:Y:S01]  /*9770*/  LDL.LU R24, [R1+0x1c14] ;  /* 0x001c140001187983 */ /* 0x000ea20000300800 */
[----:B------:R-:W-:-:S03]  /*9780*/  ISETP.GE.AND P0, PT, R14, RZ, PT ;  /* 0x000000ff0e00720c */ /* 0x000fc60003f06270 */
[----:B------:R0:W-:Y:S04]  /*9790*/  STL [R1+0x308], R10 ;  /* 0x0003080a01007387 */ /* 0x0001e80000100800 */
[----:B------:R-:W2:Y:S04]  /*97a0*/  LDL R14, [R1+0x188] ;  /* 0x00018800010e7983 */ /* 0x000ea80000100800 */
[----:B------:R1:W-:Y:S01]  /*97b0*/  STL [R1+0x300], R8 ;  /* 0x0003000801007387 */ /* 0x0003e20000100800 */
[----:B0-----:R-:W-:Y:S02]  /*97c0*/  IMAD R10, R0, R12, R6 ;  /* 0x0000000c000a7224 */ /* 0x001fe400078e0206 */
[----:B------:R-:W-:Y:S01]  /*97d0*/  @!P6 IMAD.IADD R7, R7, 0x1, -R0 ;  /* 0x000000010707e824 */ /* 0x000fe200078e0a00 */
[----:B---3--:R-:W-:-:S05]  /*97e0*/  IABS R13, R13 ;  /* 0x0000000d000d7213 */ /* 0x008fca0000000000 */
[----:B-1----:R-:W-:Y:S02]  /*97f0*/  IMAD.MOV.U32 R8, RZ, RZ, R13 ;  /* 0x000000ffff087224 */ /* 0x002fe400078e000d */
[----:B------:R-:W3:Y:S04]  /*9800*/  LDL.LU R13, [R1+0x174] ;  /* 0x00017400010d7983 */ /* 0x000ee80000300800 */
[----:B------:R-:W3:Y:S01]  /*9810*/  LDL R6, [R1+0x180] ;  /* 0x0001800001067983 */ /* 0x000ee20000100800 */
[----:B------:R-:W-:-:S03]  /*9820*/  IABS R12, R16 ;  /* 0x00000010000c7213 */ /* 0x000fc60000000000 */
[----:B------:R0:W-:Y:S02]  /*9830*/  STL [R1+0x1c10], R16 ;  /* 0x001c101001007387 */ /* 0x0001e40000100800 */
[----:B0-----:R-:W-:Y:S02]  /*9840*/  IMAD.MOV.U32 R16, RZ, RZ, R7 ;  /* 0x000000ffff107224 */ /* 0x001fe400078e0007 */
[----:B------:R-:W3:Y:S02]  /*9850*/  LDL.LU R7, [R1+0x178] ;  /* 0x0001780001077983 */ /* 0x000ee40000300800 */
[----:B------:R-:W-:-:S05]  /*9860*/  @!P2 IMAD.MOV R16, RZ, RZ, -R16 ;  /* 0x000000ffff10a224 */ /* 0x000fca00078e0a10 */
[----:B------:R0:W-:Y:S04]  /*9870*/  STL [R1+0x2f8], R16 ;  /* 0x0002f81001007387 */ /* 0x0001e80000100800 */
[----:B0-----:R-:W3:Y:S01]  /*9880*/  LDL.LU R16, [R1+0x1c10] ;  /* 0x001c100001107983 */ /* 0x001ee20000300800 */
[----:B------:R-:W-:Y:S02]  /*9890*/  ISETP.GT.U32.AND P3, PT, R0, R4, PT ;  /* 0x000000040000720c */ /* 0x000fe40003f64070 */
[----:B----4-:R-:W-:Y:S02]  /*98a0*/  IABS R9, R9 ;  /* 0x0000000900097213 */ /* 0x010fe40000000000 */
[----:B------:R-:W-:-:S03]  /*98b0*/  ISETP.GE.AND P4, PT, R11, RZ, PT ;  /* 0x000000ff0b00720c */ /* 0x000fc60003f86270 */
[----:B------:R-:W-:-:S06]  /*98c0*/  IMAD.HI.U32 R11, R2, R9, RZ ;  /* 0x00000009020b7227 */ /* 0x000fcc00078e00ff */
[----:B------:R-:W-:Y:S01]  /*98d0*/  @!P3 IMAD.IADD R4, R4, 0x1, -R0 ;  /* 0x000000010404b824 */ /* 0x000fe200078e0a00 */
[C---:B------:R-:W-:Y:S01]  /*98e0*/  ISETP.GT.U32.AND P3, PT, R0.reuse, R5, PT ;  /* 0x000000050000720c */ /* 0x040fe20003f64070 */
[----:B------:R-:W-:Y:S01]  /*98f0*/  IMAD.MOV R11, RZ, RZ, -R11 ;  /* 0x000000ffff0b7224 */ /* 0x000fe200078e0a0b */
[----:B------:R-:W-:-:S03]  /*9900*/  ISETP.GT.U32.AND P6, PT, R0, R10, PT ;  /* 0x0000000a0000720c */ /* 0x000fc60003fc4070 */
[----:B------:R-:W-:Y:S02]  /*9910*/  IMAD R9, R0, R11, R9 ;  /* 0x0000000b00097224 */ /* 0x000fe400078e0209 */
[----:B------:R-:W-:Y:S01]  /*9920*/  IMAD.HI.U32 R11, R2, R8, RZ ;  /* 0x00000008020b7227 */ /* 0x000fe200078e00ff */
[----:B------:R-:W-:-:S03]  /*9930*/  ISETP.GT.U32.AND P1, PT, R0, R4, PT ;  /* 0x000000040000720c */ /* 0x000fc60003f24070 */
[----:B------:R-:W-:Y:S02]  /*9940*/  IMAD.MOV R11, RZ, RZ, -R11 ;  /* 0x000000ffff0b7224 */ /* 0x000fe400078e0a0b */
[----:B------:R-:W-:Y:S01]  /*9950*/  @!P3 IMAD.IADD R5, R5, 0x1, -R0 ;  /* 0x000000010505b824 */ /* 0x000fe200078e0a00 */
[C---:B------:R-:W-:Y:S01]  /*9960*/  ISETP.GT.U32.AND P3, PT, R0.reuse, R9, PT ;  /* 0x000000090000720c */ /* 0x040fe20003f64070 */
[----:B------:R-:W-:Y:S02]  /*9970*/  IMAD R8, R0, R11, R8 ;  /* 0x0000000b00087224 */ /* 0x000fe400078e0208 */
[--C-:B------:R-:W-:Y:S01]  /*9980*/  @!P6 IMAD.IADD R10, R10, 0x1, -R0.reuse ;  /* 0x000000010a0ae824 */ /* 0x100fe200078e0a00 */
[----:B--2---:R-:W-:Y:S01]  /*9990*/  IABS R11, R14 ;  /* 0x0000000e000b7213 */ /* 0x004fe20000000000 */
[----:B------:R-:W-:Y:S01]  /*99a0*/  IMAD.HI.U32 R14, R2, R12, RZ ;  /* 0x0000000c020e7227 */ /* 0x000fe200078e00ff */
[C---:B------:R-:W-:Y:S02]  /*99b0*/  ISETP.GT.U32.AND P6, PT, R0.reuse, R8, PT ;  /* 0x000000080000720c */ /* 0x040fe40003fc4070 */
[----:B------:R-:W-:Y:S01]  /*99c0*/  ISETP.GT.U32.AND P2, PT, R0, R10, PT ;  /* 0x0000000a0000720c */ /* 0x000fe20003f44070 */
[----:B------:R-:W-:-:S02]  /*99d0*/  @!P1 IMAD.IADD R4, R4, 0x1, -R0 ;  /* 0x0000000104049824 */ /* 0x000fc400078e0a00 */
[----:B------:R-:W-:Y:S02]  /*99e0*/  IMAD.MOV R14, RZ, RZ, -R14 ;  /* 0x000000ffff0e7224 */ /* 0x000fe400078e0a0e */
[----:B------:R-:W-:Y:S02]  /*99f0*/  @!P3 IMAD.IADD R9, R9, 0x1, -R0 ;  /* 0x000000010909b824 */ /* 0x000fe400078e0a00 */
[----:B------:R-:W-:-:S04]  /*9a00*/  @!P5 IMAD.MOV R4, RZ, RZ, -R4 ;  /* 0x000000ffff04d224 */ /* 0x000fc800078e0a04 */
[--C-:B------:R-:W-:Y:S02]  /*9a10*/  @!P6 IMAD.IADD R8, R8, 0x1, -R0.reuse ;  /* 0x000000010808e824 */ /* 0x100fe400078e0a00 */
[----:B------:R-:W-:-:S03]  /*9a20*/  @!P2 IMAD.IADD R10, R10, 0x1, -R0 ;  /* 0x000000010a0aa824 */ /* 0x000fc600078e0a00 */
[----:B------:R-:W-:Y:S02]  /*9a30*/  ISETP.GT.U32.AND P6, PT, R0, R8, PT ;  /* 0x000000080000720c */ /* 0x000fe40003fc4070 */
[----:B---3--:R-:W-:Y:S02]  /*9a40*/  ISETP.GE.AND P1, PT, R13, RZ, PT ;  /* 0x000000ff0d00720c */ /* 0x008fe40003f26270 */
[----:B------:R-:W-:-:S05]  /*9a50*/  IABS R6, R6 ;  /* 0x0000000600067213 */ /* 0x000fca0000000000 */
[----:B------:R-:W-:-:S04]  /*9a60*/  IMAD.HI.U32 R13, R2, R6, RZ ;  /* 0x00000006020d7227 */ /* 0x000fc800078e00ff */
[----:B------:R-:W-:Y:S01]  /*9a70*/  IMAD.MOV R13, RZ, RZ, -R13 ;  /* 0x000000ffff0d7224 */ /* 0x000fe200078e0a0d */
[----:B------:R-:W-:Y:S01]  /*9a80*/  ISETP.GE.AND P3, PT, R7, RZ, PT ;  /* 0x000000ff0700720c */ /* 0x000fe20003f66270 */
[C---:B------:R-:W-:Y:S02]  /*9a90*/  IMAD R7, R0.reuse, R14, R12 ;  /* 0x0000000e00077224 */ /* 0x040fe400078e020c */
[----:B------:R-:W2:Y:S01]  /*9aa0*/  LDL R12, [R1+0x18c] ;  /* 0x00018c00010c7983 */ /* 0x000ea20000100800 */
[----:B------:R-:W-:Y:S02]  /*9ab0*/  IMAD.MOV.U32 R14, RZ, RZ, R5 ;  /* 0x000000ffff0e7224 */ /* 0x000fe400078e0005 */
[----:B------:R-:W-:Y:S02]  /*9ac0*/  IMAD R6, R0, R13, R6 ;  /* 0x0000000d00067224 */ /* 0x000fe400078e0206 */
[----:B------:R-:W-:-:S03]  /*9ad0*/  @!P4 IMAD.MOV R14, RZ, RZ, -R14 ;  /* 0x000000ffff0ec224 */ /* 0x000fc600078e0a0e */
[----:B------:R0:W-:Y:S01]  /*9ae0*/  STL [R1+0x1c0c], R6 ;  /* 0x001c0c0601007387 */ /* 0x0001e20000100800 */
[----:B------:R-:W-:-:S03]  /*9af0*/  IMAD.HI.U32 R5, R2, R11, RZ ;  /* 0x0000000b02057227 */ /* 0x000fc600078e00ff */
[----:B------:R1:W-:Y:S04]  /*9b00*/  STL [R1+0x1c08], R8 ;  /* 0x001c080801007387 */ /* 0x0003e80000100800 */
[----:B------:R3:W-:Y:S01]  /*9b10*/  STL [R1+0x2f4], R14 ;  /* 0x0002f40e01007387 */ /* 0x0007e20000100800 */
[----:B0-----:R-:W-:Y:S01]  /*9b20*/  IMAD.MOV.U32 R6, RZ, RZ, R10 ;  /* 0x000000ffff067224 */ /* 0x001fe200078e000a */
[----:B------:R-:W-:Y:S02]  /*9b30*/  ISETP.GE.AND P5, PT, R16, RZ, PT ;  /* 0x000000ff1000720c */ /* 0x000fe40003fa6270 */
[----:B-1----:R-:W4:Y:S04]  /*9b40*/  LDL.LU R8, [R1+0x180] ;  /* 0x0001800001087983 */ /* 0x002f280000300800 */
[----:B------:R-:W4:Y:S04]  /*9b50*/  LDL R10, [R1+0x190] ;  /* 0x00019000010a7983 */ /* 0x000f280000100800 */
[----:B---3--:R-:W3:Y:S01]  /*9b60*/  LDL R14, [R1+0x194] ;  /* 0x00019400010e7983 */ /* 0x008ee20000100800 */
[----:B------:R-:W-:-:S03]  /*9b70*/  IMAD.MOV R5, RZ, RZ, -R5 ;  /* 0x000000ffff057224 */ /* 0x000fc600078e0a05 */
[----:B------:R-:W-:Y:S04]  /*9b80*/  STL [R1+0x2f0], R4 ;  /* 0x0002f00401007387 */ /* 0x000fe80000100800 */
[----:B------:R-:W3:Y:S01]  /*9b90*/  LDL R16, [R1+0x1a0] ;  /* 0x0001a00001107983 */ /* 0x000ee20000100800 */
[----:B------:R-:W-:-:S03]  /*9ba0*/  IMAD R5, R0, R5, R11 ;  /* 0x0000000500057224 */ /* 0x000fc600078e020b */
[----:B------:R-:W3:Y:S04]  /*9bb0*/  LDL R13, [R1+0x198] ;  /* 0x00019800010d7983 */ /* 0x000ee80000100800 */
[----:B------:R-:W3:Y:S01]  /*9bc0*/  LDL.LU R11, [R1+0x188] ;  /* 0x00018800010b7983 */ /* 0x000ee20000300800 */
[C---:B------:R-:W-:Y:S02]  /*9bd0*/  ISETP.GT.U32.AND P4, PT, R0.reuse, R9, PT ;  /* 0x000000090000720c */ /* 0x040fe40003f84070 */
[----:B------:R-:W-:Y:S01]  /*9be0*/  ISETP.GT.U32.AND P2, PT, R0, R7, PT ;  /* 0x000000070000720c */ /* 0x000fe20003f44070 */
[----:B------:R-:W-:-:S10]  /*9bf0*/  @!P0 IMAD.MOV R6, RZ, RZ, -R6 ;  /* 0x000000ffff068224 */ /* 0x000fd400078e0a06 */
[--C-:B------:R-:W-:Y:S01]  /*9c00*/  @!P4 IMAD.IADD R9, R9, 0x1, -R0.reuse ;  /* 0x000000010909c824 */ /* 0x100fe200078e0a00 */
[----:B------:R0:W-:Y:S01]  /*9c10*/  STL [R1+0x2e8], R6 ;  /* 0x0002e80601007387 */ /* 0x0001e20000100800 */
[----:B------:R-:W-:-:S03]  /*9c20*/  @!P2 IMAD.IADD R7, R7, 0x1, -R0 ;  /* 0x000000010707a824 */ /* 0x000fc600078e0a00 */
[----:B0-----:R-:W3:Y:S01]  /*9c30*/  LDL.LU R6, [R1+0x1c0c] ;  /* 0x001c0c0001067983 */ /* 0x001ee20000300800 */
[----:B--2---:R-:W-:-:S05]  /*9c40*/  IABS R12, R12 ;  /* 0x0000000c000c7213 */ /* 0x004fca0000000000 */
[----:B------:R-:W-:-:S04]  /*9c50*/  IMAD.HI.U32 R4, R2, R12, RZ ;  /* 0x0000000c02047227 */ /* 0x000fc800078e00ff */
[----:B------:R-:W-:-:S04]  /*9c60*/  IMAD.MOV R4, RZ, RZ, -R4 ;  /* 0x000000ffff047224 */ /* 0x000fc800078e0a04 */
[----:B------:R-:W-:Y:S01]  /*9c70*/  IMAD R4, R0, R4, R12 ;  /* 0x0000000400047224 */ /* 0x000fe200078e020c */
[----:B----4-:R-:W-:Y:S02]  /*9c80*/  IABS R12, R10 ;  /* 0x0000000a000c7213 */ /* 0x010fe40000000000 */
[----:B------:R-:W-:Y:S02]  /*9c90*/  ISETP.GE.AND P4, PT, R8, RZ, PT ;  /* 0x000000ff0800720c */ /* 0x000fe40003f86270 */
[----:B------:R-:W2:Y:S01]  /*9ca0*/  LDL.LU R8, [R1+0x1c08] ;  /* 0x001c080001087983 */ /* 0x000ea20000300800 */
[----:B---3--:R-:W-:Y:S01]  /*9cb0*/  IABS R10, R16 ;  /* 0x00000010000a7213 */ /* 0x008fe20000000000 */
[----:B------:R-:W-:-:S04]  /*9cc0*/  IMAD.MOV.U32 R16, RZ, RZ, R9 ;  /* 0x000000ffff107224 */ /* 0x000fc800078e0009 */
[----:B------:R-:W-:Y:S01]  /*9cd0*/  @!P1 IMAD.MOV R16, RZ, RZ, -R16 ;  /* 0x000000ffff109224 */ /* 0x000fe200078e0a10 */
[----:B------:R-:W-:Y:S02]  /*9ce0*/  ISETP.GE.AND P2, PT, R11, RZ, PT ;  /* 0x000000ff0b00720c */ /* 0x000fe40003f46270 */
[----:B------:R-:W-:Y:S02]  /*9cf0*/  IABS R11, R13 ;  /* 0x0000000d000b7213 */ /* 0x000fe40000000000 */
[----:B------:R-:W3:Y:S04]  /*9d00*/  LDL.LU R13, [R1+0x18c] ;  /* 0x00018c00010d7983 */ /* 0x000ee80000300800 */
[----:B------:R0:W-:Y:S04]  /*9d10*/  STL [R1+0x2dc], R16 ;  /* 0x0002dc1001007387 */ /* 0x0001e80000100800 */
[----:B0-----:R-:W4:Y:S01]  /*9d20*/  LDL.LU R16, [R1+0x1a4] ;  /* 0x0001a40001107983 */ /* 0x001f220000300800 */
[----:B--2---:R-:W-:-:S03]  /*9d30*/  @!P6 IMAD.IADD R8, R8, 0x1, -R0 ;  /* 0x000000010808e824 */ /* 0x004fc600078e0a00 */
[----:B----4-:R0:W-:Y:S02]  /*9d40*/  STL [R1+0x1c04], R16 ;  /* 0x001c041001007387 */ /* 0x0101e40000100800 */
[----:B0-----:R-:W-:Y:S02]  /*9d50*/  IMAD.MOV.U32 R16, RZ, RZ, R8 ;  /* 0x000000ffff107224 */ /* 0x001fe400078e0008 */
[----:B------:R-:W2:Y:S02]  /*9d60*/  LDL.LU R8, [R1+0x190] ;  /* 0x0001900001087983 */ /* 0x000ea40000300800 */
[----:B------:R-:W-:-:S05]  /*9d70*/  @!P3 IMAD.MOV R16, RZ, RZ, -R16 ;  /* 0x000000ffff10b224 */ /* 0x000fca00078e0a10 */
[----:B------:R0:W-:Y:S04]  /*9d80*/  STL [R1+0x2d8], R16 ;  /* 0x0002d81001007387 */ /* 0x0001e80000100800 */
[----:B0-----:R-:W4:Y:S01]  /*9d90*/  LDL.LU R16, [R1+0x194] ;  /* 0x0001940001107983 */ /* 0x001f220000300800 */
[----:B------:R-:W-:-:S13]  /*9da0*/  ISETP.GT.U32.AND P3, PT, R0, R4, PT ;  /* 0x000000040000720c */ /* 0x000fda0003f64070 */
[----:B------:R-:W-:Y:S01]  /*9db0*/  @!P3 IMAD.IADD R4, R4, 0x1, -R0 ;  /* 0x000000010404b824 */ /* 0x000fe200078e0a00 */
[C---:B------:R-:W-:Y:S02]  /*9dc0*/  ISETP.GT.U32.AND P0, PT, R0.reuse, R6, PT ;  /* 0x000000060000720c */ /* 0x040fe40003f04070 */
[----:B------:R-:W-:Y:S01]  /*9dd0*/  ISETP.GT.U32.AND P6, PT, R0, R5, PT ;  /* 0x000000050000720c */ /* 0x000fe20003fc4070 */
[----:B------:R-:W-:-:S10]  /*9de0*/  IMAD.HI.U32 R9, R2, R12, RZ ;  /* 0x0000000c02097227 */ /* 0x000fd400078e00ff */
[--C-:B------:R-:W-:Y:S02]  /*9df0*/  @!P0 IMAD.IADD R6, R6, 0x1, -R0.reuse ;  /* 0x0000000106068824 */ /* 0x100fe400078e0a00 */
[----:B------:R-:W-:-:S03]  /*9e00*/  @!P6 IMAD.IADD R5, R5, 0x1, -R0 ;  /* 0x000000010505e824 */ /* 0x000fc600078e0a00 */
[C---:B------:R-:W-:Y:S02]  /*9e10*/  ISETP.GT.U32.AND P6, PT, R0.reuse, R6, PT ;  /* 0x000000060000720c */ /* 0x040fe40003fc4070 */
[----:B------:R-:W-:Y:S01]  /*9e20*/  ISETP.GT.U32.AND P0, PT, R0, R7, PT ;  /* 0x000000070000720c */ /* 0x000fe20003f04070 */
[----:B------:R-:W-:Y:S01]  /*9e30*/  IMAD.MOV R9, RZ, RZ, -R9 ;  /* 0x000000ffff097224 */ /* 0x000fe200078e0a09 */
[----:B----4-:R-:W-:Y:S02]  /*9e40*/  ISETP.GE.AND P3, PT, R16, RZ, PT ;  /* 0x000000ff1000720c */ /* 0x010fe40003f66270 */
[----:B------:R-:W4:Y:S01]  /*9e50*/  LDL.LU R16, [R1+0x1c04] ;  /* 0x001c040001107983 */ /* 0x000f220000300800 */
[----:B------:R-:W-:Y:S01]  /*9e60*/  IMAD R12, R0, R9, R12 ;  /* 0x00000009000c7224 */ /* 0x000fe200078e020c */
[----:B------:R-:W-:-:S05]  /*9e70*/  IABS R14, R14 ;  /* 0x0000000e000e7213 */ /* 0x000fca0000000000 */
[--C-:B------:R-:W-:Y:S01]  /*9e80*/  @!P6 IMAD.IADD R6, R6, 0x1, -R0.reuse ;  /* 0x000000010606e824 */ /* 0x100fe200078e0a00 */
[----:B------:R-:W-:Y:S01]  /*9e90*/  ISETP.GT.U32.AND P6, PT, R0, R12, PT ;  /* 0x0000000c0000720c */ /* 0x000fe20003fc4070 */
[----:B------:R-:W-:Y:S01]  /*9ea0*/  @!P0 IMAD.IADD R7, R7, 0x1, -R0 ;  /* 0x0000000107078824 */ /* 0x000fe200078e0a00 */
[----:B---3--:R-:W-:Y:S01]  /*9eb0*/  ISETP.GE.AND P0, PT, R13, RZ, PT ;  /* 0x000000ff0d00720c */ /* 0x008fe20003f06270 */
[----:B------:R-:W-:-:S04]  /*9ec0*/  IMAD.HI.U32 R13, R2, R14, RZ ;  /* 0x0000000e020d7227 */ /* 0x000fc800078e00ff */
[----:B------:R-:W-:Y:S02]  /*9ed0*/  IMAD.MOV R13, RZ, RZ, -R13 ;  /* 0x000000ffff0d7224 */ /* 0x000fe400078e0a0d */
[----:B------:R-:W-:Y:S02]  /*9ee0*/  IMAD.MOV.U32 R9, RZ, RZ, R10 ;  /* 0x000000ffff097224 */ /* 0x000fe400078e000a */
[----:B------:R-:W-:Y:S01]  /*9ef0*/  IMAD.HI.U32 R10, R2, R11, RZ ;  /* 0x0000000b020a7227 */ /* 0x000fe200078e00ff */
[----:B------:R-:W-:-:S03]  /*9f00*/  ISETP.GT.U32.AND P1, PT, R0, R5, PT ;  /* 0x000000050000720c */ /* 0x000fc60003f24070 */
[----:B------:R-:W-:Y:S02]  /*9f10*/  IMAD R14, R0, R13, R14 ;  /* 0x0000000d000e7224 */ /* 0x000fe400078e020e */
[----:B------:R-:W-:Y:S02]  /*9f20*/  IMAD.MOV.U32 R13, RZ, RZ, R7 ;  /* 0x000000ffff0d7224 */ /* 0x000fe400078e0007 */
[----:B------:R-:W-:Y:S01]  /*9f30*/  @!P6 IMAD.IADD R12, R12, 0x1, -R0 ;  /* 0x000000010c0ce824 */ /* 0x000fe200078e0a00 */
[----:B------:R-:W3:Y:S01]  /*9f40*/  LDL R7, [R1+0x1a8] ;  /* 0x0001a80001077983 */ /* 0x000ee20000100800 */
[----:B------:R-:W-:Y:S02]  /*9f50*/  IMAD.MOV R10, RZ, RZ, -R10 ;  /* 0x000000ffff0a7224 */ /* 0x000fe400078e0a0a */
[----:B------:R-:W-:Y:S02]  /*9f60*/  @!P5 IMAD.MOV R13, RZ, RZ, -R13 ;  /* 0x000000ffff0dd224 */ /* 0x000fe400078e0a0d */
[----:B------:R-:W-:Y:S01]  /*9f70*/  @!P4 IMAD.MOV R6, RZ, RZ, -R6 ;  /* 0x000000ffff06c224 */ /* 0x000fe200078e0a06 */
[C---:B------:R-:W-:Y:S01]  /*9f80*/  ISETP.GT.U32.AND P4, PT, R0.reuse, R12, PT ;  /* 0x0000000c0000720c */ /* 0x040fe20003f84070 */
[----:B------:R-:W-:-:S02]  /*9f90*/  IMAD R11, R0, R10, R11 ;  /* 0x0000000a000b7224 */ /* 0x000fc400078e020b */
[----:B------:R-:W3:Y:S04]  /*9fa0*/  LDL R10, [R1+0x1ac] ;  /* 0x0001ac00010a7983 */ /* 0x000ee80000100800 */
[----:B------:R0:W-:Y:S01]  /*9fb0*/  STL [R1+0x2d4], R13 ;  /* 0x0002d40d01007387 */ /* 0x0001e20000100800 */
[----:B------:R-:W-:-:S03]  /*9fc0*/  @!P1 IMAD.IADD R5, R5, 0x1, -R0 ;  /* 0x0000000105059824 */ /* 0x000fc600078e0a00 */
[----:B0-----:R-:W3:Y:S01]  /*9fd0*/  LDL.LU R13, [R1+0x198] ;  /* 0x00019800010d7983 */ /* 0x001ee20000300800 */
[----:B------:R-:W-:Y:S02]  /*9fe0*/  @!P2 IMAD.MOV R5, RZ, RZ, -R5 ;  /* 0x000000ffff05a224 */ /* 0x000fe400078e0a05 */
[----:B------:R-:W-:Y:S01]  /*9ff0*/  @!P4 IMAD.IADD R12, R12, 0x1, -R0 ;  /* 0x000000010c0cc824 */ /* 0x000fe200078e0a00 */
[----:B------:R-:W-:Y:S04]  /*a000*/  STL [R1+0x2d0], R6 ;  /* 0x0002d00601007387 */ /* 0x000fe80000100800 */
[----:B----4-:R-:W-:Y:S04]  /*a010*/  STL [R1+0x1c00], R16 ;  /* 0x001c001001007387 */ /* 0x010fe80000100800 */
[----:B------:R-:W-:Y:S04]  /*a020*/  STL [R1+0x2c4], R5 ;  /* 0x0002c40501007387 */ /* 0x000fe80000100800 */
[----:B------:R0:W-:Y:S04]  /*a030*/  STL [R1+0x1bfc], R12 ;  /* 0x001bfc0c01007387 */ /* 0x0001e80000100800 */
[----:B0-----:R-:W4:Y:S01]  /*a040*/  LDL R12, [R1+0x1b0] ;  /* 0x0001b000010c7983 */ /* 0x001f220000100800 */
[----:B------:R-:W-:-:S02]  /*a050*/  ISETP.GT.U32.AND P5, PT, R0, R4, PT ;  /* 0x000000040000720c */ /* 0x000fc40003fa4070 */
[----:B--2---:R-:W-:Y:S01]  /*a060*/  ISETP.GE.AND P1, PT, R8, RZ, PT ;  /* 0x000000ff0800720c */ /* 0x004fe20003f26270 */
[----:B------:R-:W-:-:S04]  /*a070*/  IMAD.HI.U32 R8, R2, R9, RZ ;  /* 0x0000000902087227 */ /* 0x000fc800078e00ff */
[----:B------:R-:W-:-:S04]  /*a080*/  IMAD.MOV R8, RZ, RZ, -R8 ;  /* 0x000000ffff087224 */ /* 0x000fc800078e0a08 */
[----:B------:R-:W-:Y:S02]  /*a090*/  IMAD R9, R0, R8, R9 ;  /* 0x0000000800097224 */ /* 0x000fe400078e0209 */
[----:B------:R-:W-:Y:S01]  /*a0a0*/  @!P5 IMAD.IADD R4, R4, 0x1, -R0 ;  /* 0x000000010404d824 */ /* 0x000fe200078e0a00 */
[----:B------:R-:W-:-:S03]  /*a0b0*/  IABS R8, R16 ;  /* 0x0000001000087213 */ /* 0x000fc60000000000 */
[----:B------:R-:W-:-:S04]  /*a0c0*/  IMAD.MOV.U32 R16, RZ, RZ, R4 ;  /* 0x000000ffff107224 */ /* 0x000fc800078e0004 */
[----:B------:R-:W-:Y:S02]  /*a0d0*/  @!P0 IMAD.MOV R16, RZ, RZ, -R16 ;  /* 0x000000ffff108224 */ /* 0x000fe400078e0a10 */
[----:B------:R-:W-:Y:S01]  /*a0e0*/  IMAD.HI.U32 R5, R2, R8, RZ ;  /* 0x0000000802057227 */ /* 0x000fe200078e00ff */
[----:B---3--:R-:W-:Y:S02]  /*a0f0*/  ISETP.GE.AND P4, PT, R13, RZ, PT ;  /* 0x000000ff0d00720c */ /* 0x008fe40003f86270 */
[----:B------:R-:W2:Y:S04]  /*a100*/  LDL R13, [R1+0x1b4] ;  /* 0x0001b400010d7983 */ /* 0x000ea80000100800 */
[----:B------:R-:W3:Y:S04]  /*a110*/  LDL.LU R4, [R1+0x1a0] ;  /* 0x0001a00001047983 */ /* 0x000ee80000300800 */
[----:B------:R0:W-:Y:S01]  /*a120*/  STL [R1+0x2b8], R16 ;  /* 0x0002b81001007387 */ /* 0x0001e20000100800 */
[----:B------:R-:W-:-:S03]  /*a130*/  IMAD.MOV R5, RZ, RZ, -R5 ;  /* 0x000000ffff057224 */ /* 0x000fc600078e0a05 */
[----:B0-----:R-:W2:Y:S01]  /*a140*/  LDL.LU R16, [R1+0x1c00] ;  /* 0x001c000001107983 */ /* 0x001ea20000300800 */
[C---:B------:R-:W-:Y:S01]  /*a150*/  IMAD R8, R0.reuse, R5, R8 ;  /* 0x0000000500087224 */ /* 0x040fe200078e0208 */
[----:B----4-:R-:W-:Y:S02]  /*a160*/  IABS R5, R12 ;  /* 0x0000000c00057213 */ /* 0x010fe40000000000 */
[----:B------:R-:W4:Y:S01]  /*a170*/  LDL.LU R12, [R1+0x1a8] ;  /* 0x0001a800010c7983 */ /* 0x000f220000300800 */
[C---:B------:R-:W-:Y:S02]  /*a180*/  ISETP.GT.U32.AND P2, PT, R0.reuse, R11, PT ;  /* 0x0000000b0000720c */ /* 0x040fe40003f44070 */
[----:B------:R-:W-:Y:S02]  /*a190*/  ISETP.GT.U32.AND P5, PT, R0, R9, PT ;  /* 0x000000090000720c */ /* 0x000fe40003fa4070 */
[----:B------:R-:W-:Y:S02]  /*a1a0*/  IABS R6, R7 ;  /* 0x0000000700067213 */ /* 0x000fe40000000000 */
[----:B------:R-:W-:-:S07]  /*a1b0*/  IABS R7, R10 ;  /* 0x0000000a00077213 */ /* 0x000fce0000000000 */
[--C-:B------:R-:W-:Y:S02]  /*a1c0*/  @!P2 IMAD.IADD R11, R11, 0x1, -R0.reuse ;  /* 0x000000010b0ba824 */ /* 0x100fe400078e0a00 */
[----:B------:R-:W-:Y:S02]  /*a1d0*/  @!P5 IMAD.IADD R9, R9, 0x1, -R0 ;  /* 0x000000010909d824 */ /* 0x000fe400078e0a00 */
[----:B------:R-:W-:Y:S01]  /*a1e0*/  IMAD.HI.U32 R10, R2, R6, RZ ;  /* 0x00000006020a7227 */ /* 0x000fe200078e00ff */
[C---:B------:R-:W-:Y:S02]  /*a1f0*/  ISETP.GT.U32.AND P2, PT, R0.reuse, R11, PT ;  /* 0x0000000b0000720c */ /* 0x040fe40003f44070 */
[----:B------:R-:W-:Y:S01]  /*a200*/  ISETP.GT.U32.AND P0, PT, R0, R9, PT ;  /* 0x000000090000720c */ /* 0x000fe20003f04070 */
[----:B------:R-:W-:-:S04]  /*a210*/  IMAD.MOV R10, RZ, RZ, -R10 ;  /* 0x000000ffff0a7224 */ /* 0x000fc800078e0a0a */
[----:B------:R-:W-:-:S06]  /*a220*/  IMAD R6, R0, R10, R6 ;  /* 0x0000000a00067224 */ /* 0x000fcc00078e0206 */
[--C-:B------:R-:W-:Y:S01]  /*a230*/  @!P2 IMAD.IADD R11, R11, 0x1, -R0.reuse ;  /* 0x000000010b0ba824 */ /* 0x100fe200078e0a00 */
[----:B------:R-:W-:Y:S01]  /*a240*/  ISETP.GT.U32.AND P2, PT, R0, R6, PT ;  /* 0x000000060000720c */ /* 0x000fe20003f44070 */
[----:B------:R-:W-:Y:S02]  /*a250*/  @!P0 IMAD.IADD R9, R9, 0x1, -R0 ;  /* 0x0000000109098824 */ /* 0x000fe400078e0a00 */
[----:B------:R-:W-:-:S04]  /*a260*/  IMAD.HI.U32 R10, R2, R7, RZ ;  /* 0x00000007020a7227 */ /* 0x000fc800078e00ff */
[----:B------:R-:W-:Y:S01]  /*a270*/  IMAD.MOV R10, RZ, RZ, -R10 ;  /* 0x000000ffff0a7224 */ /* 0x000fe200078e0a0a */
[----:B--2---:R-:W-:Y:S01]  /*a280*/  ISETP.GE.AND P0, PT, R16, RZ, PT ;  /* 0x000000ff1000720c */ /* 0x004fe20003f06270 */
[----:B------:R-:W-:-:S04]  /*a290*/  IMAD.HI.U32 R16, R2, R5, RZ ;  /* 0x0000000502107227 */ /* 0x000fc800078e00ff */
[----:B------:R-:W-:Y:S02]  /*a2a0*/  IMAD.MOV R16, RZ, RZ, -R16 ;  /* 0x000000ffff107224 */ /* 0x000fe400078e0a10 */
[C---:B------:R-:W-:Y:S02]  /*a2b0*/  IMAD R7, R0.reuse, R10, R7 ;  /* 0x0000000a00077224 */ /* 0x040fe400078e0207 */
[----:B------:R-:W-:Y:S01]  /*a2c0*/  IMAD R5, R0, R16, R5 ;  /* 0x0000001000057224 */ /* 0x000fe200078e0205 */
[----:B------:R-:W2:Y:S01]  /*a2d0*/  LDL R10, [R1+0x1b8] ;  /* 0x0001b800010a7983 */ /* 0x000ea20000100800 */
[----:B------:R-:W-:Y:S01]  /*a2e0*/  @!P2 IMAD.IADD R6, R6, 0x1, -R0 ;  /* 0x000000010606a824 */ /* 0x000fe200078e0a00 */
[----:B----4-:R-:W-:Y:S02]  /*a2f0*/  ISETP.GE.AND P2, PT, R12, RZ, PT ;  /* 0x000000ff0c00720c */ /* 0x010fe40003f46270 */
[----:B------:R-:W4:Y:S04]  /*a300*/  LDL.LU R12, [R1+0x1bfc] ;  /* 0x001bfc00010c7983 */ /* 0x000f280000300800 */
[----:B------:R-:W2:Y:S04]  /*a310*/  LDL.LU R16, [R1+0x39c] ;  /* 0x00039c0001107983 */ /* 0x000ea80000300800 */
[----:B------:R0:W-:Y:S04]  /*a320*/  STL [R1+0x1bf8], R5 ;  /* 0x001bf80501007387 */ /* 0x0001e80000100800 */
[----:B0-----:R-:W4:Y:S01]  /*a330*/  LDL R5, [R1+0x1bc] ;  /* 0x0001bc0001057983 */ /* 0x001f220000100800 */
[----:B------:R-:W-:-:S02]  /*a340*/  ISETP.GT.U32.AND P6, PT, R0, R14, PT ;  /* 0x0000000e0000720c */ /* 0x000fc40003fc4070 */
[----:B---3--:R-:W-:Y:S02]  /*a350*/  ISETP.GE.AND P5, PT, R4, RZ, PT ;  /* 0x000000ff0400720c */ /* 0x008fe40003fa6270 */
[----:B------:R-:W-:-:S09]  /*a360*/  IABS R4, R13 ;  /* 0x0000000d00047213 */ /* 0x000fd20000000000 */
[----:B------:R-:W-:Y:S02]  /*a370*/  @!P6 IMAD.IADD R14, R14, 0x1, -R0 ;  /* 0x000000010e0ee824 */ /* 0x000fe400078e0a00 */
[----:B------:R-:W-:-:S03]  /*a380*/  IMAD.HI.U32 R13, R2, R4, RZ ;  /* 0x00000004020d7227 */ /* 0x000fc600078e00ff */
[----:B------:R-:W-:Y:S01]  /*a390*/  ISETP.GT.U32.AND P6, PT, R0, R14, PT ;  /* 0x0000000e0000720c */ /* 0x000fe20003fc4070 */
[----:B------:R-:W-:-:S04]  /*a3a0*/  IMAD.MOV R13, RZ, RZ, -R13 ;  /* 0x000000ffff0d7224 */ /* 0x000fc800078e0a0d */
[----:B------:R-:W-:-:S05]  /*a3b0*/  IMAD R4, R0, R13, R4 ;  /* 0x0000000d00047224 */ /* 0x000fca00078e0204 */
[----:B------:R0:W-:Y:S03]  /*a3c0*/  STL [R1+0x1bf4], R4 ;  /* 0x001bf40401007387 */ /* 0x0001e60000100800 */
[----:B------:R-:W-:-:S04]  /*a3d0*/  @!P6 IMAD.IADD R14, R14, 0x1, -R0 ;  /* 0x000000010e0ee824 */ /* 0x000fc800078e0a00 */
[----:B0-----:R-:W-:Y:S02]  /*a3e0*/  IMAD.MOV.U32 R4, RZ, RZ, R14 ;  /* 0x000000ffff047224 */ /* 0x001fe400078e000e */
[----:B------:R-:W3:Y:S02]  /*a3f0*/  LDL.LU R14, [R1+0x1e8] ;  /* 0x0001e800010e7983 */ /* 0x000ee40000300800 */
[----:B------:R-:W-:Y:S01]  /*a400*/  @!P3 IMAD.MOV R4, RZ, RZ, -R4 ;  /* 0x000000ffff04b224 */ /* 0x000fe200078e0a04 */
[----:B----4-:R-:W-:Y:S01]  /*a410*/  IABS R13, R5 ;  /* 0x00000005000d7213 */ /* 0x010fe20000000000 */
[----:B------:R-:W-:-:S04]  /*a420*/  IMAD.MOV.U32 R5, RZ, RZ, R12 ;  /* 0x000000ffff057224 */ /* 0x000fc800078e000c */
[----:B------:R-:W-:-:S05]  /*a430*/  @!P1 IMAD.MOV R5, RZ, RZ, -R5 ;  /* 0x000000ffff059224 */ /* 0x000fca00078e0a05 */
[----:B------:R0:W-:Y:S02]  /*a440*/  STL [R1+0x2b4], R5 ;  /* 0x0002b40501007387 */ /* 0x0001e40000100800 */
[----:B0-----:R-:W-:Y:S02]  /*a450*/  IMAD.MOV.U32 R5, RZ, RZ, R11 ;  /* 0x000000ffff057224 */ /* 0x001fe400078e000b */
[----:B------:R-:W4:Y:S04]  /*a460*/  LDL.LU R11, [R1+0x1c0] ;  /* 0x0001c000010b7983 */ /* 0x000f280000300800 */
[----:B------:R0:W-:Y:S02]  /*a470*/  STL [R1+0x2b0], R4 ;  /* 0x0002b00401007387 */ /* 0x0001e40000100800 */
[----:B0-----:R-:W-:-:S02]  /*a480*/  IMAD.MOV.U32 R4, RZ, RZ, R9 ;  /* 0x000000ffff047224 */ /* 0x001fc400078e0009 */
[----:B------:R-:W3:Y:S01]  /*a490*/  LDL.LU R9, [R1+0x1ac] ;  /* 0x0001ac0001097983 */ /* 0x000ee20000300800 */
[----:B--2---:R-:W-:Y:S01]  /*a4a0*/  IABS R10, R10 ;  /* 0x0000000a000a7213 */ /* 0x004fe20000000000 */
[----:B------:R-:W-:Y:S02]  /*a4b0*/  @!P4 IMAD.MOV R5, RZ, RZ, -R5 ;  /* 0x000000ffff05c224 */ /* 0x000fe400078e0a05 */
[----:B------:R-:W-:Y:S02]  /*a4c0*/  @!P5 IMAD.MOV R4, RZ, RZ, -R4 ;  /* 0x000000ffff04d224 */ /* 0x000fe400078e0a04 */
[----:B------:R-:W-:Y:S01]  /*a4d0*/  IMAD.HI.U32 R12, R2, R10, RZ ;  /* 0x0000000a020c7227 */ /* 0x000fe200078e00ff */
[----:B------:R0:W-:Y:S03]  /*a4e0*/  STL [R1+0x2ac], R5 ;  /* 0x0002ac0501007387 */ /* 0x0001e60000100800 */
[----:B------:R-:W-:Y:S01]  /*a4f0*/  IMAD.MOV R12, RZ, RZ, -R12 ;  /* 0x000000ffff0c7224 */ /* 0x000fe200078e0a0c */
[----:B0-----:R-:W2:Y:S04]  /*a500*/  LDL.LU R5, [R1+0x1bf8] ;  /* 0x001bf80001057983 */ /* 0x001ea80000300800 */
[----:B------:R0:W-:Y:S04]  /*a510*/  STL [R1+0x2a4], R4 ;  /* 0x0002a40401007387 */ /* 0x0001e80000100800 */
[----:B0-----:R-:W4:Y:S01]  /*a520*/  LDL.LU R4, [R1+0x1bf4] ;  /* 0x001bf40001047983 */ /* 0x001f220000300800 */
[----:B------:R-:W-:-:S02]  /*a530*/  ISETP.GT.U32.AND P6, PT, R0, R8, PT ;  /* 0x000000080000720c */ /* 0x000fc40003fc4070 */
[----:B---3--:R-:W-:Y:S01]  /*a540*/  ISETP.GE.AND P5, PT, R9, RZ, PT ;  /* 0x000000ff0900720c */ /* 0x008fe20003fa6270 */
[----:B------:R-:W-:Y:S02]  /*a550*/  IMAD R9, R0, R12, R10 ;  /* 0x0000000c00097224 */ /* 0x000fe400078e020a */
[----:B------:R-:W3:Y:S08]  /*a560*/  LDL.LU R10, [R1+0x1b0] ;  /* 0x0001b000010a7983 */ /* 0x000ef00000300800 */
[----:B------:R-:W-:Y:S01]  /*a570*/  @!P6 IMAD.IADD R8, R8, 0x1, -R0 ;  /* 0x000000010808e824 */ /* 0x000fe200078e0a00 */
[C---:B------:R-:W-:Y:S01]  /*a580*/  ISETP.GT.U32.AND P6, PT, R0.reuse, R7, PT ;  /* 0x000000070000720c */ /* 0x040fe20003fc4070 */
[----:B------:R-:W2:Y:S03]  /*a590*/  LDL.LU R12, [R1+0x1b4] ;  /* 0x0001b400010c7983 */ /* 0x000ea60000300800 */
[----:B------:R-:W-:-:S09]  /*a5a0*/  ISETP.GT.U32.AND P1, PT, R0, R8, PT ;  /* 0x000000080000720c */ /* 0x000fd20003f24070 */
[----:B------:R-:W-:Y:S01]  /*a5b0*/  @!P6 IMAD.IADD R7, R7, 0x1, -R0 ;  /* 0x000000010707e824 */ /* 0x000fe200078e0a00 */
[----:B------:R-:W-:-:S04]  /*a5c0*/  ISETP.GT.U32.AND P6, PT, R0, R6, PT ;  /* 0x000000060000720c */ /* 0x000fc80003fc4070 */
[----:B------:R-:W-:Y:S01]  /*a5d0*/  ISETP.GT.U32.AND P3, PT, R0, R7, PT ;  /* 0x000000070000720c */ /* 0x000fe20003f64070 */
[----:B------:R-:W-:-:S04]  /*a5e0*/  @!P1 IMAD.IADD R8, R8, 0x1, -R0 ;  /* 0x0000000108089824 */ /* 0x000fc800078e0a00 */
[----:B------:R-:W-:-:S04]  /*a5f0*/  @!P0 IMAD.MOV R8, RZ, RZ, -R8 ;  /* 0x000000ffff088224 */ /* 0x000fc800078e0a08 */
[----:B------:R-:W-:-:S04]  /*a600*/  @!P6 IMAD.IADD R6, R6, 0x1, -R0 ;  /* 0x000000010606e824 */ /* 0x000fc800078e0a00 */
[----:B------:R-:W-:-:S05]  /*a610*/  @!P3 IMAD.IADD R7, R7, 0x1, -R0 ;  /* 0x000000010707b824 */ /* 0x000fca00078e0a00 */
[----:B------:R0:W-:Y:S04]  /*a620*/  STL [R1+0x1bf0], R7 ;  /* 0x001bf00701007387 */ /* 0x0001e80000100800 */
[----:B0-----:R-:W2:Y:S04]  /*a630*/  LDL R7, [R1+0x1c4] ;  /* 0x0001c40001077983 */ /* 0x001ea80000100800 */
[----:B------:R0:W-:Y:S01]  /*a640*/  STL [R1+0x29c], R8 ;  /* 0x00029c0801007387 */ /* 0x0001e20000100800 */
[----:B---3--:R-:W-:Y:S01]  /*a650*/  ISETP.GE.AND P6, PT, R10, RZ, PT ;  /* 0x000000ff0a00720c */ /* 0x008fe20003fc6270 */
[----:B------:R-:W-:-:S04]  /*a660*/  IMAD.HI.U32 R10, R2, R13, RZ ;  /* 0x0000000d020a7227 */ /* 0x000fc800078e00ff */
[----:B0-----:R-:W-:Y:S02]  /*a670*/  IMAD.MOV R8, RZ, RZ, -R10 ;  /* 0x000000ffff087224 */ /* 0x001fe400078e0a0a */
[----:B------:R-:W3:Y:S01]  /*a680*/  LDL.LU R10, [R1+0x1b8] ;  /* 0x0001b800010a7983 */ /* 0x000ee20000300800 */
[----:B----4-:R-:W-:Y:S02]  /*a690*/  ISETP.GT.U32.AND P1, PT, R0, R4, PT ;  /* 0x000000040000720c */ /* 0x010fe40003f24070 */
[----:B--2---:R-:W-:Y:S02]  /*a6a0*/  ISETP.GE.AND P0, PT, R12, RZ, PT ;  /* 0x000000ff0c00720c */ /* 0x004fe40003f06270 */
[----:B------:R-:W-:-:S09]  /*a6b0*/  IABS R12, R11 ;  /* 0x0000000b000c7213 */ /* 0x000fd20000000000 */
[----:B------:R-:W-:Y:S02]  /*a6c0*/  @!P1 IMAD.IADD R4, R4, 0x1, -R0 ;  /* 0x0000000104049824 */ /* 0x000fe400078e0a00 */
[----:B------:R-:W-:Y:S02]  /*a6d0*/  IMAD R13, R0, R8, R13 ;  /* 0x00000008000d7224 */ /* 0x000fe400078e020d */
[----:B------:R-:W2:Y:S04]  /*a6e0*/  LDL.LU R8, [R1+0x1bc] ;  /* 0x0001bc0001087983 */ /* 0x000ea80000300800 */
[----:B------:R-:W-:Y:S01]  /*a6f0*/  STL [R1+0x1bec], R12 ;  /* 0x001bec0c01007387 */ /* 0x000fe20000100800 */
[----:B---3--:R-:W-:Y:S02]  /*a700*/  ISETP.GE.AND P1, PT, R10, RZ, PT ;  /* 0x000000ff0a00720c */ /* 0x008fe40003f26270 */
[----:B------:R-:W-:Y:S01]  /*a710*/  IABS R10, R7 ;  /* 0x00000007000a7213 */ /* 0x000fe20000000000 */
[----:B------:R-:W-:-:S04]  /*a720*/  IMAD.MOV.U32 R7, RZ, RZ, R6 ;  /* 0x000000ffff077224 */ /* 0x000fc800078e0006 */
[----:B------:R-:W-:-:S05]  /*a730*/  @!P2 IMAD.MOV R7, RZ, RZ, -R7 ;  /* 0x000000ffff07a224 */ /* 0x000fca00078e0a07 */
[----:B------:R0:W-:Y:S04]  /*a740*/  STL [R1+0x290], R7 ;  /* 0x0002900701007387 */ /* 0x0001e80000100800 */
[----:B0-----:R-:W3:Y:S01]  /*a750*/  LDL.LU R7, [R1+0x1bf0] ;  /* 0x001bf00001077983 */ /* 0x001ee20000300800 */
[----:B------:R-:W-:Y:S01]  /*a760*/  ISETP.GT.U32.AND P3, PT, R0, R9, PT ;  /* 0x000000090000720c */ /* 0x000fe20003f64070 */
[----:B------:R-:W-:-:S12]  /*a770*/  IMAD.HI.U32 R6, R2, R12, RZ ;  /* 0x0000000c02067227 */ /* 0x000fd800078e00ff */
[----:B------:R-:W-:-:S05]  /*a780*/  @!P3 IMAD.IADD R9, R9, 0x1, -R0 ;  /* 0x000000010909b824 */ /* 0x000fca00078e0a00 */
[C---:B------:R-:W-:Y:S01]  /*a790*/  ISETP.GT.U32.AND P3, PT, R0.reuse, R9, PT ;  /* 0x000000090000720c */ /* 0x040fe20003f64070 */
[----:B------:R0:W-:Y:S04]  /*a7a0*/  STL [R1+0x1be8], R9 ;  /* 0x001be80901007387 */ /* 0x0001e80000100800 */
[----:B0-----:R-:W4:Y:S01]  /*a7b0*/  LDL.LU R9, [R1+0x1c4] ;  /* 0x0001c40001097983 */ /* 0x001f220000300800 */
[----:B------:R-:W-:Y:S01]  /*a7c0*/  ISETP.GT.U32.AND P4, PT, R0, R5, PT ;  /* 0x000000050000720c */ /* 0x000fe20003f84070 */
[----:B---3--:R-:W-:-:S04]  /*a7d0*/  IMAD.MOV.U32 R12, RZ, RZ, R7 ;  /* 0x000000ffff0c7224 */ /* 0x008fc800078e0007 */
[----:B------:R-:W-:-:S05]  /*a7e0*/  @!P5 IMAD.MOV R12, RZ, RZ, -R12 ;  /* 0x000000ffff0cd224 */ /* 0x000fca00078e0a0c */
[----:B------:R0:W-:Y:S04]  /*a7f0*/  STL [R1+0x288], R12 ;  /* 0x0002880c01007387 */ /* 0x0001e80000100800 */
[----:B0-----:R-:W3:Y:S01]  /*a800*/  LDL.LU R12, [R1+0x1bec] ;  /* 0x001bec00010c7983 */ /* 0x001ee20000300800 */
[----:B------:R-:W-:-:S05]  /*a810*/  @!P4 IMAD.IADD R5, R5, 0x1, -R0 ;  /* 0x000000010505c824 */ /* 0x000fca00078e0a00 */
[C---:B------:R-:W-:Y:S02]  /*a820*/  ISETP.GT.U32.AND P4, PT, R0.reuse, R5, PT ;  /* 0x000000050000720c */ /* 0x040fe40003f84070 */
[----:B------:R-:W-:Y:S01]  /*a830*/  ISETP.GT.U32.AND P2, PT, R0, R4, PT ;  /* 0x000000040000720c */ /* 0x000fe20003f44070 */
[----:B------:R-:W-:-:S10]  /*a840*/  IMAD.MOV R6, RZ, RZ, -R6 ;  /* 0x000000ffff067224 */ /* 0x000fd400078e0a06 */
[----:B------:R-:W-:-:S04]  /*a850*/  @!P4 IMAD.IADD R5, R5, 0x1, -R0 ;  /* 0x000000010505c824 */ /* 0x000fc800078e0a00 */
[----:B------:R-:W-:Y:S01]  /*a860*/  IMAD.MOV.U32 R7, RZ, RZ, R5 ;  /* 0x000000ffff077224 */ /* 0x000fe200078e0005 */
[----:B--2---:R-:W-:Y:S01]  /*a870*/  ISETP.GE.AND P5, PT, R8, RZ, PT ;  /* 0x000000ff0800720c */ /* 0x004fe20003fa6270 */
[----:B------:R-:W-:Y:S01]  /*a880*/  @!P2 IMAD.IADD R4, R4, 0x1, -R0 ;  /* 0x000000010404a824 */ /* 0x000fe200078e0a00 */
[----:B------:R-:W2:Y:S01]  /*a890*/  LDL.LU R8, [R1+0x1c8] ;  /* 0x0001c80001087983 */ /* 0x000ea20000300800 */
[----:B------:R-:W-:Y:S01]  /*a8a0*/  @!P6 IMAD.MOV R7, RZ, RZ, -R7 ;  /* 0x000000ffff07e224 */ /* 0x000fe200078e0a07 */
[----:B------:R-:W-:Y:S02]  /*a8b0*/  ISETP.GE.AND P6, PT, R11, RZ, PT ;  /* 0x000000ff0b00720c */ /* 0x000fe40003fc6270 */
[----:B----4-:R-:W-:Y:S02]  /*a8c0*/  ISETP.GE.AND P2, PT, R9, RZ, PT ;  /* 0x000000ff0900720c */ /* 0x010fe40003f46270 */
[----:B------:R0:W-:Y:S04]  /*a8d0*/  STL [R1+0x280], R7 ;  /* 0x0002800701007387 */ /* 0x0001e80000100800 */
[----:B------:R-:W4:Y:S04]  /*a8e0*/  LDL R11, [R1+0x1d4] ;  /* 0x0001d400010b7983 */ /* 0x000f280000100800 */
[----:B0-----:R-:W2:Y:S01]  /*a8f0*/  LDL R7, [R1+0x1d0] ;  /* 0x0001d00001077983 */ /* 0x001ea20000100800 */
[----:B---3--:R-:W-:-:S03]  /*a900*/  IMAD R12, R0, R6, R12 ;  /* 0x00000006000c7224 */ /* 0x008fc600078e020c */
[----:B------:R-:W3:Y:S04]  /*a910*/  LDL R6, [R1+0x1cc] ;  /* 0x0001cc0001067983 */ /* 0x000ee80000100800 */
[----:B------:R-:W4:Y:S01]  /*a920*/  LDL.LU R9, [R1+0x1be8] ;  /* 0x001be80001097983 */ /* 0x000f220000300800 */
[----:B------:R-:W-:-:S04]  /*a930*/  IMAD.HI.U32 R5, R2, R10, RZ ;  /* 0x0000000a02057227 */ /* 0x000fc800078e00ff */
[----:B------:R-:W-:-:S04]  /*a940*/  IMAD.MOV R5, RZ, RZ, -R5 ;  /* 0x000000ffff057224 */ /* 0x000fc800078e0a05 */
[----:B------:R-:W-:-:S05]  /*a950*/  IMAD R10, R0, R5, R10 ;  /* 0x00000005000a7224 */ /* 0x000fca00078e020a */
[----:B------:R0:W-:Y:S02]  /*a960*/  STL [R1+0x1be4], R10 ;  /* 0x001be40a01007387 */ /* 0x0001e40000100800 */
[----:B0-----:R-:W-:-:S04]  /*a970*/  IMAD.MOV.U32 R10, RZ, RZ, R4 ;  /* 0x000000ffff0a7224 */ /* 0x001fc800078e0004 */
[----:B------:R-:W-:-:S05]  /*a980*/  @!P0 IMAD.MOV R10, RZ, RZ, -R10 ;  /* 0x000000ffff0a8224 */ /* 0x000fca00078e0a0a */
[----:B------:R0:W-:Y:S01]  /*a990*/  STL [R1+0x27c], R10 ;  /* 0x00027c0a01007387 */ /* 0x0001e20000100800 */
[----:B----4-:R-:W-:Y:S01]  /*a9a0*/  @!P3 IMAD.IADD R9, R9, 0x1, -R0 ;  /* 0x000000010909b824 */ /* 0x010fe200078e0a00 */
[----:B------:R-:W-:-:S03]  /*a9b0*/  ISETP.GT.U32.AND P3, PT, R0, R12, PT ;  /* 0x0000000c0000720c */ /* 0x000fc60003f64070 */
[----:B0-----:R-:W-:Y:S02]  /*a9c0*/  IMAD.MOV.U32 R10, RZ, RZ, R9 ;  /* 0x000000ffff0a7224 */ /* 0x001fe400078e0009 */
[----:B------:R-:W4:Y:S08]  /*a9d0*/  LDL R9, [R1+0x1d8] ;  /* 0x0001d80001097983 */ /* 0x000f300000100800 */
[----:B------:R-:W-:-:S05]  /*a9e0*/  @!P3 IMAD.IADD R12, R12, 0x1, -R0 ;  /* 0x000000010c0cb824 */ /* 0x000fca00078e0a00 */
[----:B------:R-:W-:Y:S01]  /*a9f0*/  ISETP.GT.U32.AND P0, PT, R0, R12, PT ;  /* 0x0000000c0000720c */ /* 0x000fe20003f04070 */
[----:B------:R-:W-:-:S05]  /*aa00*/  @!P1 IMAD.MOV R10, RZ, RZ, -R10 ;  /* 0x000000ffff0a9224 */ /* 0x000fca00078e0a0a */
[----:B------:R0:W-:Y:S07]  /*aa10*/  STL [R1+0x278], R10 ;  /* 0x0002780a01007387 */ /* 0x0001ee0000100800 */
[----:B------:R-:W-:Y:S01]  /*aa20*/  @!P0 IMAD.IADD R12, R12, 0x1, -R0 ;  /* 0x000000010c0c8824 */ /* 0x000fe200078e0a00 */
[----:B0-----:R-:W3:Y:S04]  /*aa30*/  LDL.LU R10, [R1+0x1be4] ;  /* 0x001be400010a7983 */ /* 0x001ee80000300800 */
[----:B------:R0:W-:Y:S04]  /*aa40*/  STL [R1+0x1be0], R14 ;  /* 0x001be00e01007387 */ /* 0x0001e80000100800 */
[----:B0-----:R-:W3:Y:S04]  /*aa50*/  LDL.LU R14, [R1+0x1cc] ;  /* 0x0001cc00010e7983 */ /* 0x001ee80000300800 */
[----:B------:R0:W-:Y:S04]  /*aa60*/  STL [R1+0x1bdc], R12 ;  /* 0x001bdc0c01007387 */ /* 0x0001e80000100800 */
[----:B0-----:R-:W3:Y:S01]  /*aa70*/  LDL R12, [R1+0x1dc] ;  /* 0x0001dc00010c7983 */ /* 0x001ee20000100800 */
[----:B------:R-:W-:-:S02]  /*aa80*/  ISETP.GT.U32.AND P4, PT, R0, R13, PT ;  /* 0x0000000d0000720c */ /* 0x000fc40003f84070 */
[----:B--2---:R-:W-:-:S11]  /*aa90*/  IABS R5, R7 ;  /* 0x0000000700057213 */ /* 0x004fd60000000000 */
[----:B------:R-:W-:Y:S01]  /*aaa0*/  @!P4 IMAD.IADD R13, R13, 0x1, -R0 ;  /* 0x000000010d0dc824 */ /* 0x000fe200078e0a00 */
[----:B------:R-:W-:Y:S02]  /*aab0*/  ISETP.GE.AND P4, PT, R8, RZ, PT ;  /* 0x000000ff0800720c */ /* 0x000fe40003f86270 */
[----:B------:R-:W-:Y:S02]  /*aac0*/  IABS R8, R8 ;  /* 0x0000000800087213 */ /* 0x000fe40000000000 */
[----:B------:R-:W-:-:S03]  /*aad0*/  ISETP.GT.U32.AND P3, PT, R0, R13, PT ;  /* 0x0000000d0000720c */ /* 0x000fc60003f64070 */
[----:B------:R-:W-:-:S04]  /*aae0*/  IMAD.HI.U32 R7, R2, R8, RZ ;  /* 0x0000000802077227 */ /* 0x000fc800078e00ff */
[----:B------:R-:W-:-:S04]  /*aaf0*/  IMAD.MOV R7, RZ, RZ, -R7 ;  /* 0x000000ffff077224 */ /* 0x000fc800078e0a07 */
[----:B------:R-:W-:Y:S02]  /*ab00*/  IMAD R8, R0, R7, R8 ;  /* 0x0000000700087224 */ /* 0x000fe400078e0208 */
[----:B------:R-:W-:Y:S01]  /*ab10*/  @!P3 IMAD.IADD R13, R13, 0x1, -R0 ;  /* 0x000000010d0db824 */ /* 0x000fe200078e0a00 */
[----:B----4-:R-:W-:Y:S01]  /*ab20*/  IABS R7, R9 ;  /* 0x0000000900077213 */ /* 0x010fe20000000000 */
[----:B------:R-:W-:-:S04]  /*ab30*/  IMAD.HI.U32 R9, R2, R5, RZ ;  /* 0x0000000502097227 */ /* 0x000fc800078e00ff */
[----:B------:R-:W-:-:S04]  /*ab40*/  IMAD.MOV R9, RZ, RZ, -R9 ;  /* 0x000000ffff097224 */ /* 0x000fc800078e0a09 */
[C---:B------:R-:W-:Y:S01]  /*ab50*/  IMAD R5, R0.reuse, R9, R5 ;  /* 0x0000000900057224 */ /* 0x040fe200078e0205 */
[----:B---3--:R-:W-:-:S13]  /*ab60*/  ISETP.GT.U32.AND P1, PT, R0, R10, PT ;  /* 0x0000000a0000720c */ /* 0x008fda0003f24070 */
[----:B------:R-:W-:Y:S01]  /*ab70*/  @!P1 IMAD.IADD R10, R10, 0x1, -R0 ;  /* 0x000000010a0a9824 */ /* 0x000fe200078e0a00 */
[----:B------:R-:W-:Y:S02]  /*ab80*/  ISETP.GE.AND P1, PT, R14, RZ, PT ;  /* 0x000000ff0e00720c */ /* 0x000fe40003f26270 */
[----:B------:R-:W2:Y:S01]  /*ab90*/  LDL.LU R14, [R1+0x1be0] ;  /* 0x001be000010e7983 */ /* 0x000ea20000300800 */
[----:B------:R-:W-:Y:S01]  /*aba0*/  IABS R9, R12 ;  /* 0x0000000c00097213 */ /* 0x000fe20000000000 */
[----:B------:R-:W-:Y:S02]  /*abb0*/  IMAD.MOV.U32 R12, RZ, RZ, R13 ;  /* 0x000000ffff0c7224 */ /* 0x000fe400078e000d */
[----:B------:R-:W3:Y:S02]  /*abc0*/  LDL R13, [R1+0x1e0] ;  /* 0x0001e000010d7983 */ /* 0x000ee40000100800 */
[----:B------:R-:W-:-:S05]  /*abd0*/  @!P5 IMAD.MOV R12, RZ, RZ, -R12 ;  /* 0x000000ffff0cd224 */ /* 0x000fca00078e0a0c */
[----:B------:R0:W-:Y:S04]  /*abe0*/  STL [R1+0x270], R12 ;  /* 0x0002700c01007387 */ /* 0x0001e80000100800 */
[----:B0-----:R-:W4:Y:S01]  /*abf0*/  LDL.LU R12, [R1+0x1bdc] ;  /* 0x001bdc00010c7983 */ /* 0x001f220000300800 */
[----:B------:R-:W-:-:S05]  /*ac00*/  IABS R6, R6 ;  /* 0x0000000600067213 */ /* 0x000fca0000000000 */
[----:B------:R-:W-:-:S04]  /*ac10*/  IMAD.HI.U32 R4, R2, R6, RZ ;  /* 0x0000000602047227 */ /* 0x000fc800078e00ff */
[----:B------:R-:W-:-:S04]  /*ac20*/  IMAD.MOV R4, RZ, RZ, -R4 ;  /* 0x000000ffff047224 */ /* 0x000fc800078e0a04 */
[----:B------:R-:W-:-:S05]  /*ac30*/  IMAD R6, R0, R4, R6 ;  /* 0x0000000400067224 */ /* 0x000fca00078e0206 */
[----:B------:R-:W-:Y:S02]  /*ac40*/  ISETP.GT.U32.AND P0, PT, R0, R6, PT ;  /* 0x000000060000720c */ /* 0x000fe40003f04070 */
[----:B------:R-:W-:-:S05]  /*ac50*/  IABS R11, R11 ;  /* 0x0000000b000b7213 */ /* 0x000fca0000000000 */
[----:B------:R-:W-:-:S06]  /*ac60*/  IMAD.HI.U32 R4, R2, R11, RZ ;  /* 0x0000000b02047227 */ /* 0x000fcc00078e00ff */
[----:B------:R-:W-:Y:S02]  /*ac70*/  @!P0 IMAD.IADD R6, R6, 0x1, -R0 ;  /* 0x0000000106068824 */ /* 0x000fe400078e0a00 */
[----:B------:R-:W-:-:S03]  /*ac80*/  IMAD.MOV R4, RZ, RZ, -R4 ;  /* 0x000000ffff047224 */ /* 0x000fc600078e0a04 */
[C---:B------:R-:W-:Y:S01]  /*ac90*/  ISETP.GT.U32.AND P5, PT, R0.reuse, R6, PT ;  /* 0x000000060000720c */ /* 0x040fe20003fa4070 */
[----:B------:R-:W-:Y:S02]  /*aca0*/  IMAD R11, R0, R4, R11 ;  /* 0x00000004000b7224 */ /* 0x000fe400078e020b */
[----:B------:R-:W-:-:S04]  /*acb0*/  IMAD.HI.U32 R4, R2, R7, RZ ;  /* 0x0000000702047227 */ /* 0x000fc800078e00ff */
[----:B------:R-:W-:-:S04]  /*acc0*/  IMAD.MOV R4, RZ, RZ, -R4 ;  /* 0x000000ffff047224 */ /* 0x000fc800078e0a04 */
[----:B------:R-:W-:Y:S02]  /*acd0*/  IMAD R7, R0, R4, R7 ;  /* 0x0000000400077224 */ /* 0x000fe400078e0207 */
[----:B------:R-:W-:Y:S01]  /*ace0*/  @!P5 IMAD.IADD R6, R6, 0x1, -R0 ;  /* 0x000000010606d824 */ /* 0x000fe200078e0a00 */
[----:B--2---:R0:W-:Y:S01]  /*acf0*/  STL [R1+0x1bd4], R14 ;  /* 0x001bd40e01007387 */ /* 0x0041e20000100800 */
[----:B----4-:R-:W-:-:S05]  /*ad00*/  @!P6 IMAD.MOV R12, RZ, RZ, -R12 ;  /* 0x000000ffff0ce224 */ /* 0x010fca00078e0a0c */
[----:B------:R-:W-:Y:S04]  /*ad10*/  STL [R1+0x26c], R12 ;  /* 0x00026c0c01007387 */ /* 0x000fe80000100800 */
[----:B------:R-:W2:Y:S04]  /*ad20*/  LDL.LU R4, [R1+0x1d0] ;  /* 0x0001d00001047983 */ /* 0x000ea80000300800 */
[----:B0-----:R-:W4:Y:S04]  /*ad30*/  LDL R14, [R1+0x1e4] ;  /* 0x0001e400010e7983 */ /* 0x001f280000100800 */
[----:B------:R0:W-:Y:S04]  /*ad40*/  STL [R1+0x1bd8], R6 ;  /* 0x001bd80601007387 */ /* 0x0001e80000100800 */
[----:B0-----:R-:W3:Y:S01]  /*ad50*/  LDL.LU R6, [R1+0x1d4] ;  /* 0x0001d40001067983 */ /* 0x001ee20000300800 */
[----:B------:R-:W-:-:S02]  /*ad60*/  ISETP.GT.U32.AND P3, PT, R0, R8, PT ;  /* 0x000000080000720c */ /* 0x000fc40003f64070 */
[----:B------:R-:W-:-:S11]  /*ad70*/  ISETP.GT.U32.AND P6, PT, R0, R5, PT ;  /* 0x000000050000720c */ /* 0x000fd60003fc4070 */
[----:B------:R-:W-:Y:S01]  /*ad80*/  @!P3 IMAD.IADD R8, R8, 0x1, -R0 ;  /* 0x000000010808b824 */ /* 0x000fe200078e0a00 */
[----:B------:R-:W-:-:S04]  /*ad90*/  ISETP.GT.U32.AND P3, PT, R0, R10, PT ;  /* 0x0000000a0000720c */ /* 0x000fc80003f64070 */
[----:B------:R-:W-:Y:S01]  /*ada0*/  ISETP.GT.U32.AND P0, PT, R0, R8, PT ;  /* 0x000000080000720c */ /* 0x000fe20003f04070 */
[----:B------:R-:W-:-:S04]  /*adb0*/  IMAD.HI.U32 R12, R2, R9, RZ ;  /* 0x00000009020c7227 */ /* 0x000fc800078e00ff */
[----:B------:R-:W-:-:S04]  /*adc0*/  @!P6 IMAD.IADD R5, R5, 0x1, -R0 ;  /* 0x000000010505e824 */ /* 0x000fc800078e0a00 */
[----:B------:R-:W-:Y:S02]  /*add0*/  @!P3 IMAD.IADD R10, R10, 0x1, -R0 ;  /* 0x000000010a0ab824 */ /* 0x000fe400078e0a00 */
[----:B------:R-:W-:Y:S02]  /*ade0*/  IMAD.MOV R12, RZ, RZ, -R12 ;  /* 0x000000ffff0c7224 */ /* 0x000fe400078e0a0c */
[----:B------:R-:W-:Y:S02]  /*adf0*/  @!P0 IMAD.IADD R8, R8, 0x1, -R0 ;  /* 0x0000000108088824 */ /* 0x000fe400078e0a00 */
[----:B------:R-:W-:Y:S01]  /*ae00*/  IMAD R9, R0, R12, R9 ;  /* 0x0000000c00097224 */ /* 0x000fe200078e0209 */
[----:B----4-:R-:W-:Y:S01]  /*ae10*/  IABS R12, R14 ;  /* 0x0000000e000c7213 */ /* 0x010fe20000000000 */
[----:B------:R-:W-:Y:S01]  /*ae20*/  IMAD.MOV.U32 R14, RZ, RZ, R8 ;  /* 0x000000ffff0e7224 */ /* 0x000fe200078e0008 */
[----:B---3--:R-:W-:Y:S01]  /*ae30*/  ISETP.GE.AND P6, PT, R6, RZ, PT ;  /* 0x000000ff0600720c */ /* 0x008fe20003fc6270 */
[----:B------:R-:W-:-:S02]  /*ae40*/  IMAD.MOV.U32 R6, RZ, RZ, R10 ;  /* 0x000000ffff067224 */ /* 0x000fc400078e000a */
[----:B------:R-:W3:Y:S02]  /*ae50*/  LDL.LU R10, [R1+0x1dc] ;  /* 0x0001dc00010a7983 */ /* 0x000ee40000300800 */
[----:B------:R-:W-:Y:S02]  /*ae60*/  @!P2 IMAD.MOV R6, RZ, RZ, -R6 ;  /* 0x000000ffff06a224 */ /* 0x000fe400078e0a06 */
[----:B------:R-:W4:Y:S04]  /*ae70*/  LDL.LU R8, [R1+0x1d8] ;  /* 0x0001d80001087983 */ /* 0x000f280000300800 */
[----:B------:R0:W-:Y:S04]  /*ae80*/  STL [R1+0x268], R6 ;  /* 0x0002680601007387 */ /* 0x0001e80000100800 */
[----:B0-----:R-:W2:Y:S01]  /*ae90*/  LDL.LU R6, [R1+0x1bd8] ;  /* 0x001bd80001067983 */ /* 0x001ea20000300800 */
[----:B------:R-:W-:Y:S01]  /*aea0*/  ISETP.GT.U32.AND P0, PT, R0, R7, PT ;  /* 0x000000070000720c */ /* 0x000fe20003f04070 */
[----:B------:R-:W-:-:S12]  /*aeb0*/  @!P4 IMAD.MOV R14, RZ, RZ, -R14 ;  /* 0x000000ffff0ec224 */ /* 0x000fd800078e0a0e */
[----:B------:R-:W-:-:S05]  /*aec0*/  @!P0 IMAD.IADD R7, R7, 0x1, -R0 ;  /* 0x0000000107078824 */ /* 0x000fca00078e0a00 */
[----:B------:R-:W-:Y:S01]  /*aed0*/  ISETP.GT.U32.AND P0, PT, R0, R7, PT ;  /* 0x000000070000720c */ /* 0x000fe20003f04070 */
[----:B------:R0:W-:Y:S04]  /*aee0*/  STL [R1+0x264], R14 ;  /* 0x0002640e01007387 */ /* 0x0001e80000100800 */
[----:B0-----:R-:W3:Y:S08]  /*aef0*/  LDL.LU R14, [R1+0x1bd4] ;  /* 0x001bd400010e7983 */ /* 0x001ef00000300800 */
[----:B------:R-:W-:Y:S01]  /*af00*/  @!P0 IMAD.IADD R7, R7, 0x1, -R0 ;  /* 0x0000000107078824 */ /* 0x000fe200078e0a00 */
[----:B------:R0:W-:Y:S04]  /*af10*/  STL [R1+0x1bd0], R15 ;  /* 0x001bd00f01007387 */ /* 0x0001e80000100800 */
[----:B0-----:R-:W3:Y:S01]  /*af20*/  LDL.LU R15, [R1+0x1e0] ;  /* 0x0001e000010f7983 */ /* 0x001ee20000300800 */
[----:B----4-:R-:W-:-:S03]  /*af30*/  ISETP.GE.AND P4, PT, R8, RZ, PT ;  /* 0x000000ff0800720c */ /* 0x010fc60003f86270 */
[----:B------:R-:W4:Y:S01]  /*af40*/  LDL R8, [R1+0x1ec] ;  /* 0x0001ec0001087983 */ /* 0x000f220000100800 */
[----:B--2---:R-:W-:-:S05]  /*af50*/  @!P1 IMAD.MOV R6, RZ, RZ, -R6 ;  /* 0x000000ffff069224 */ /* 0x004fca00078e0a06 */
[----:B------:R0:W-:Y:S04]  /*af60*/  STL [R1+0x25c], R6 ;  /* 0x00025c0601007387 */ /* 0x0001e80000100800 */
[----:B0-----:R-:W2:Y:S04]  /*af70*/  LDL R6, [R1+0x1f0] ;  /* 0x0001f00001067983 */ /* 0x001ea80000100800 */
[----:B------:R0:W-:Y:S04]  /*af80*/  STL [R1+0x1bcc], R7 ;  /* 0x001bcc0701007387 */ /* 0x0001e80000100800 */
[----:B0-----:R-:W2:Y:S01]  /*af90*/  LDL.LU R7, [R1+0x1e4] ;  /* 0x0001e40001077983 */ /* 0x001ea20000300800 */
[----:B------:R-:W-:-:S02]  /*afa0*/  ISETP.GT.U32.AND P3, PT, R0, R11, PT ;  /* 0x0000000b0000720c */ /* 0x000fc40003f64070 */
[----:B------:R-:W-:Y:S02]  /*afb0*/  ISETP.GT.U32.AND P1, PT, R0, R9, PT ;  /* 0x000000090000720c */ /* 0x000fe40003f24070 */
[----:B------:R-:W-:-:S09]  /*afc0*/  ISETP.GE.AND P5, PT, R4, RZ, PT ;  /* 0x000000ff0400720c */ /* 0x000fd20003fa6270 */
[--C-:B------:R-:W-:Y:S01]  /*afd0*/  @!P3 IMAD.IADD R11, R11, 0x1, -R0.reuse ;  /* 0x000000010b0bb824 */ /* 0x100fe200078e0a00 */
[----:B------:R-:W-:Y:S01]  /*afe0*/  ISETP.GT.U32.AND P3, PT, R0, R5, PT ;  /* 0x000000050000720c */ /* 0x000fe20003f64070 */
[--C-:B------:R-:W-:Y:S01]  /*aff0*/  @!P1 IMAD.IADD R9, R9, 0x1, -R0.reuse ;  /* 0x0000000109099824 */ /* 0x100fe200078e0a00 */
[----:B---3--:R-:W-:Y:S02]  /*b000*/  ISETP.GE.AND P0, PT, R15, RZ, PT ;  /* 0x000000ff0f00720c */ /* 0x008fe40003f06270 */
[----:B------:R-:W3:Y:S09]  /*b010*/  LDL.LU R15, [R1+0x1bd0] ;  /* 0x001bd000010f7983 */ /* 0x000ef20000300800 */
[----:B------:R-:W-:Y:S01]  /*b020*/  @!P3 IMAD.IADD R5, R5, 0x1, -R0 ;  /* 0x000000010505b824 */ /* 0x000fe200078e0a00 */
[----:B----4-:R-:W-:-:S05]  /*b030*/  IABS R8, R8 ;  /* 0x0000000800087213 */ /* 0x010fca0000000000 */
[----:B------:R-:W-:Y:S01]  /*b040*/  STL [R1+0x1bc8], R8 ;  /* 0x001bc80801007387 */ /* 0x000fe20000100800 */
[----:B--2---:R-:W-:Y:S01]  /*b050*/  ISETP.GE.AND P1, PT, R7, RZ, PT ;  /* 0x000000ff0700720c */ /* 0x004fe20003f26270 */
[----:B------:R-:W-:-:S04]  /*b060*/  IMAD.MOV.U32 R7, RZ, RZ, R5 ;  /* 0x000000ffff077224 */ /* 0x000fc800078e0005 */
[----:B------:R-:W-:-:S05]  /*b070*/  @!P5 IMAD.MOV R7, RZ, RZ, -R7 ;  /* 0x000000ffff07d224 */ /* 0x000fca00078e0a07 */
[----:B------:R0:W-:Y:S04]  /*b080*/  STL [R1+0x248], R7 ;  /* 0x0002480701007387 */ /* 0x0001e80000100800 */
[----:B0-----:R-:W2:Y:S01]  /*b090*/  LDL.LU R7, [R1+0x1bcc] ;  /* 0x001bcc0001077983 */ /* 0x001ea20000300800 */
[----:B------:R-:W-:Y:S01]  /*b0a0*/  ISETP.GT.U32.AND P2, PT, R0, R11, PT ;  /* 0x0000000b0000720c */ /* 0x000fe20003f44070 */
[----:B------:R-:W-:Y:S02]  /*b0b0*/  IMAD.HI.U32 R5, R2, R8, RZ ;  /* 0x0000000802057227 */ /* 0x000fe400078e00ff */
[----:B---3--:R0:W-:Y:S02]  /*b0c0*/  STL [R1+0x1bc4], R15 ;  /* 0x001bc40f01007387 */ /* 0x0081e40000100800 */
[----:B------:R-:W-:-:S08]  /*b0d0*/  IMAD.MOV.U32 R8, RZ, RZ, R14 ;  /* 0x000000ffff087224 */ /* 0x000fd000078e000e */
[----:B------:R-:W-:-:S04]  /*b0e0*/  @!P2 IMAD.IADD R11, R11, 0x1, -R0 ;  /* 0x000000010b0ba824 */ /* 0x000fc800078e0a00 */
[----:B------:R-:W-:Y:S01]  /*b0f0*/  @!P6 IMAD.MOV R11, RZ, RZ, -R11 ;  /* 0x000000ffff0be224 */ /* 0x000fe200078e0a0b */
[----:B------:R-:W-:Y:S02]  /*b100*/  ISETP.GE.AND P3, PT, R10, RZ, PT ;  /* 0x000000ff0a00720c */ /* 0x000fe40003f66270 */
[----:B------:R-:W-:Y:S02]  /*b110*/  IABS R10, R14 ;  /* 0x0000000e000a7213 */ /* 0x000fe40000000000 */
[----:B------:R1:W-:Y:S04]  /*b120*/  STL [R1+0x244], R11 ;  /* 0x0002440b01007387 */ /* 0x0003e80000100800 */
[----:B0-----:R-:W3:Y:S01]  /*b130*/  LDL.LU R15, [R1+0x1ec] ;  /* 0x0001ec00010f7983 */ /* 0x001ee20000300800 */
[----:B------:R-:W-:-:S05]  /*b140*/  IABS R13, R13 ;  /* 0x0000000d000d7213 */ /* 0x000fca0000000000 */
[----:B------:R-:W-:-:S04]  /*b150*/  IMAD.HI.U32 R4, R2, R13, RZ ;  /* 0x0000000d02047227 */ /* 0x000fc800078e00ff */
[----:B--2---:R-:W-:Y:S01]  /*b160*/  @!P4 IMAD.MOV R7, RZ, RZ, -R7 ;  /* 0x000000ffff07c224 */ /* 0x004fe200078e0a07 */
[----:B------:R-:W-:-:S04]  /*b170*/  ISETP.GE.AND P4, PT, R8, RZ, PT ;  /* 0x000000ff0800720c */ /* 0x000fc80003f86270 */
[----:B------:R0:W-:Y:S04]  /*b180*/  STL [R1+0x240], R7 ;  /* 0x0002400701007387 */ /* 0x0001e80000100800 */
[----:B-1----:R-:W2:Y:S04]  /*b190*/  LDL R11, [R1+0x1fc] ;  /* 0x0001fc00010b7983 */ /* 0x002ea80000100800 */
[----:B------:R-:W4:Y:S04]  /*b1a0*/  LDL R14, [R1+0x200] ;  /* 0x00020000010e7983 */ /* 0x000f280000100800 */
[----:B0-----:R-:W2:Y:S04]  /*b1b0*/  LDL R7, [R1+0x1f8] ;  /* 0x0001f80001077983 */ /* 0x001ea80000100800 */
[----:B------:R-:W4:Y:S01]  /*b1c0*/  LDL.LU R8, [R1+0x1bc8] ;  /* 0x001bc80001087983 */ /* 0x000f220000300800 */
[----:B------:R-:W-:-:S04]  /*b1d0*/  IMAD.MOV R4, RZ, RZ, -R4 ;  /* 0x000000ffff047224 */ /* 0x000fc800078e0a04 */
[----:B------:R-:W-:Y:S02]  /*b1e0*/  IMAD R13, R0, R4, R13 ;  /* 0x00000004000d7224 */ /* 0x000fe400078e020d */
[----:B------:R-:W-:-:S03]  /*b1f0*/  IMAD.HI.U32 R4, R2, R12, RZ ;  /* 0x0000000c02047227 */ /* 0x000fc600078e00ff */
[----:B------:R-:W-:Y:S01]  /*b200*/  ISETP.GT.U32.AND P2, PT, R0, R13, PT ;  /* 0x0000000d0000720c */ /* 0x000fe20003f44070 */
[----:B------:R-:W-:-:S04]  /*b210*/  IMAD.MOV R4, RZ, RZ, -R4 ;  /* 0x000000ffff047224 */ /* 0x000fc800078e0a04 */
[----:B------:R-:W-:Y:S02]  /*b220*/  IMAD R12, R0, R4, R12 ;  /* 0x00000004000c7224 */ /* 0x000fe400078e020c */
[----:B------:R-:W-:Y:S01]  /*b230*/  IMAD.HI.U32 R4, R2, R10, RZ ;  /* 0x0000000a02047227 */ /* 0x000fe200078e00ff */
[----:B------:R-:W-:-:S05]  /*b240*/  IABS R6, R6 ;  /* 0x0000000600067213 */ /* 0x000fca0000000000 */
[----:B------:R-:W-:Y:S02]  /*b250*/  @!P2 IMAD.IADD R13, R13, 0x1, -R0 ;  /* 0x000000010d0da824 */ /* 0x000fe400078e0a00 */
[----:B------:R-:W-:Y:S01]  /*b260*/  IMAD.MOV R4, RZ, RZ, -R4 ;  /* 0x000000ffff047224 */ /* 0x000fe200078e0a04 */
[C---:B------:R-:W-:Y:S02]  /*b270*/  ISETP.GT.U32.AND P2, PT, R0.reuse, R9, PT ;  /* 0x000000090000720c */ /* 0x040fe40003f44070 */
[C---:B------:R-:W-:Y:S01]  /*b280*/  ISETP.GT.U32.AND P6, PT, R0.reuse, R13, PT ;  /* 0x0000000d0000720c */ /* 0x040fe20003fc4070 */
[----:B------:R-:W-:Y:S02]  /*b290*/  IMAD R10, R0, R4, R10 ;  /* 0x00000004000a7224 */ /* 0x000fe400078e020a */
[----:B------:R-:W-:-:S04]  /*b2a0*/  IMAD.HI.U32 R4, R2, R6, RZ ;  /* 0x0000000602047227 */ /* 0x000fc800078e00ff */
[----:B------:R-:W-:Y:S02]  /*b2b0*/  IMAD.MOV R4, RZ, RZ, -R4 ;  /* 0x000000ffff047224 */ /* 0x000fe400078e0a04 */
[----:B------:R-:W-:Y:S02]  /*b2c0*/  IMAD.MOV R5, RZ, RZ, -R5 ;  /* 0x000000ffff057224 */ /* 0x000fe400078e0a05 */
[C---:B------:R-:W-:Y:S02]  /*b2d0*/  IMAD R6, R0.reuse, R4, R6 ;  /* 0x0000000400067224 */ /* 0x040fe400078e0206 */
[--C-:B------:R-:W-:Y:S02]  /*b2e0*/  @!P2 IMAD.IADD R9, R9, 0x1, -R0.reuse ;  /* 0x000000010909a824 */ /* 0x100fe400078e0a00 */
[----:B------:R-:W-:Y:S01]  /*b2f0*/  @!P6 IMAD.IADD R13, R13, 0x1, -R0 ;  /* 0x000000010d0de824 */ /* 0x000fe200078e0a00 */
[----:B---3--:R-:W-:Y:S01]  /*b300*/  ISETP.GE.AND P6, PT, R15, RZ, PT ;  /* 0x000000ff0f00720c */ /* 0x008fe20003fc6270 */
[----:B----4-:R-:W-:-:S02]  /*b310*/  IMAD R8, R0, R5, R8 ;  /* 0x0000000500087224 */ /* 0x010fc400078e0208 */
[----:B------:R-:W3:Y:S04]  /*b320*/  LDL R5, [R1+0x1f4] ;  /* 0x0001f40001057983 */ /* 0x000ee80000100800 */
[----:B------:R-:W4:Y:S04]  /*b330*/  LDL.LU R15, [R1+0x1bc4] ;  /* 0x001bc400010f7983 */ /* 0x000f280000300800 */
[----:B------:R0:W-:Y:S02]  /*b340*/  STL [R1+0x1bc0], R6 ;  /* 0x001bc00601007387 */ /* 0x0001e40000100800 */
[----:B0-----:R-:W-:-:S04]  /*b350*/  IMAD.MOV.U32 R6, RZ, RZ, R9 ;  /* 0x000000ffff067224 */ /* 0x001fc800078e0009 */
[----:B------:R-:W-:-:S05]  /*b360*/  @!P3 IMAD.MOV R6, RZ, RZ, -R6 ;  /* 0x000000ffff06b224 */ /* 0x000fca00078e0a06 */
[----:B------:R0:W-:Y:S02]  /*b370*/  STL [R1+0x234], R6 ;  /* 0x0002340601007387 */ /* 0x0001e40000100800 */
[----:B0-----:R-:W-:Y:S02]  /*b380*/  IMAD.MOV.U32 R6, RZ, RZ, R13 ;  /* 0x000000ffff067224 */ /* 0x001fe400078e000d */
[----:B------:R-:W2:Y:S02]  /*b390*/  LDL.LU R13, [R1+0x1f0] ;  /* 0x0001f000010d7983 */ /* 0x000ea40000300800 */
[----:B------:R-:W-:-:S05]  /*b3a0*/  @!P0 IMAD.MOV R6, RZ, RZ, -R6 ;  /* 0x000000ffff068224 */ /* 0x000fca00078e0a06 */
[----:B------:R0:W-:Y:S04]  /*b3b0*/  STL [R1+0x22c], R6 ;  /* 0x00022c0601007387 */ /* 0x0001e80000100800 */
[----:B0-----:R-:W4:Y:S04]  /*b3c0*/  LDL.LU R6, [R1+0x1bc0] ;  /* 0x001bc00001067983 */ /* 0x001f280000300800 */
[----:B------:R-:W-:Y:S04]  /*b3d0*/  STL [R1+0x1bb4], R25 ;  /* 0x001bb41901007387 */ /* 0x000fe80000100800 */
[----:B------:R0:W-:Y:S04]  /*b3e0*/  STL [R1+0x1bb8], R26 ;  /* 0x001bb81a01007387 */ /* 0x0001e80000100800 */
[----:B0-----:R-:W3:Y:S01]  /*b3f0*/  LDL.LU R26, [R1+0x1f4] ;  /* 0x0001f400011a7983 */ /* 0x001ee20000300800 */
[----:B------:R-:W-:-:S02]  /*b400*/  ISETP.GT.U32.AND P5, PT, R0, R12, PT ;  /* 0x0000000c0000720c */ /* 0x000fc40003fa4070 */
[----:B------:R-:W-:-:S11]  /*b410*/  ISETP.GT.U32.AND P2, PT, R0, R10, PT ;  /* 0x0000000a0000720c */ /* 0x000fd60003f44070 */
[--C-:B------:R-:W-:Y:S02]  /*b420*/  @!P5 IMAD.IADD R12, R12, 0x1, -R0.reuse ;  /* 0x000000010c0cd824 */ /* 0x100fe400078e0a00 */
[----:B------:R-:W-:-:S03]  /*b430*/  @!P2 IMAD.IADD R10, R10, 0x1, -R0 ;  /* 0x000000010a0aa824 */ /* 0x000fc600078e0a00 */
[----:B------:R-:W-:-:S13]  /*b440*/  ISETP.GT.U32.AND P2, PT, R0, R12, PT ;  /* 0x0000000c0000720c */ /* 0x000fda0003f44070 */
[----:B------:R-:W-:Y:S01]  /*b450*/  @!P2 IMAD.IADD R12, R12, 0x1, -R0 ;  /* 0x000000010c0ca824 */ /* 0x000fe200078e0a00 */
[----:B--2---:R-:W-:Y:S01]  /*b460*/  ISETP.GE.AND P2, PT, R13, RZ, PT ;  /* 0x000000ff0d00720c */ /* 0x004fe20003f46270 */
[----:B---3--:R0:W-:Y:S04]  /*b470*/  STL [R1+0x1bbc], R26 ;  /* 0x001bbc1a01007387 */ /* 0x0081e80000100800 */
[----:B------:R-:W2:Y:S04]  /*b480*/  LDL R13, [R1+0x204] ;  /* 0x00020400010d7983 */ /* 0x000ea80000100800 */
[----:B------:R-:W3:Y:S01]  /*b490*/  LDL.LU R25, [R1+0x1f8] ;  /* 0x0001f80001197983 */ /* 0x000ee20000300800 */
[----:B0-----:R-:W-:-:S03]  /*b4a0*/  IMAD.MOV.U32 R26, RZ, RZ, R12 ;  /* 0x000000ffff1a7224 */ /* 0x001fc600078e000c */
[----:B------:R-:W2:Y:S01]  /*b4b0*/  LDL.LU R12, [R1+0x214] ;  /* 0x00021400010c7983 */ /* 0x000ea20000300800 */
[----:B------:R-:W-:-:S05]  /*b4c0*/  @!P1 IMAD.MOV R26, RZ, RZ, -R26 ;  /* 0x000000ffff1a9224 */ /* 0x000fca00078e0a1a */
[----:B------:R0:W-:Y:S04]  /*b4d0*/  STL [R1+0x228], R26 ;  /* 0x0002281a01007387 */ /* 0x0001e80000100800 */
[----:B0-----:R-:W2:Y:S01]  /*b4e0*/  LDL.LU R26, [R1+0x1bbc] ;  /* 0x001bbc00011a7983 */ /* 0x001ea20000300800 */
[----:B------:R-:W-:Y:S02]  /*b4f0*/  IABS R5, R5 ;  /* 0x0000000500057213 */ /* 0x000fe40000000000 */
[----:B------:R-:W-:Y:S02]  /*b500*/  IABS R4, R7 ;  /* 0x0000000700047213 */ /* 0x000fe40000000000 */
[----:B------:R-:W-:Y:S01]  /*b510*/  IABS R7, R11 ;  /* 0x0000000b00077213 */ /* 0x000fe20000000000 */
[----:B------:R-:W-:Y:S01]  /*b520*/  IMAD.HI.U32 R11, R2, R5, RZ ;  /* 0x00000005020b7227 */ /* 0x000fe200078e00ff */
[----:B------:R-:W-:-:S03]  /*b530*/  ISETP.GT.U32.AND P3, PT, R0, R10, PT ;  /* 0x0000000a0000720c */ /* 0x000fc60003f64070 */
[----:B------:R-:W-:-:S04]  /*b540*/  IMAD.MOV R11, RZ, RZ, -R11 ;  /* 0x000000ffff0b7224 */ /* 0x000fc800078e0a0b */
[C---:B------:R-:W-:Y:S01]  /*b550*/  IMAD R5, R0.reuse, R11, R5 ;  /* 0x0000000b00057224 */ /* 0x040fe200078e0205 */
[----:B----4-:R-:W-:-:S05]  /*b560*/  ISETP.GT.U32.AND P0, PT, R0, R6, PT ;  /* 0x000000060000720c */ /* 0x010fca0003f04070 */
[----:B------:R-:W-:Y:S01]  /*b570*/  @!P3 IMAD.IADD R10, R10, 0x1, -R0 ;  /* 0x000000010a0ab824 */ /* 0x000fe200078e0a00 */
[----:B------:R-:W-:Y:S01]  /*b580*/  ISETP.GT.U32.AND P3, PT, R0, R5, PT ;  /* 0x000000050000720c */ /* 0x000fe20003f64070 */
[----:B------:R-:W-:-:S04]  /*b590*/  IMAD.HI.U32 R11, R2, R7, RZ ;  /* 0x00000007020b7227 */ /* 0x000fc800078e00ff */
[----:B------:R-:W-:Y:S02]  /*b5a0*/  IMAD.MOV R11, RZ, RZ, -R11 ;  /* 0x000000ffff0b7224 */ /* 0x000fe400078e0a0b */
[----:B------:R-:W-:Y:S02]  /*b5b0*/  @!P0 IMAD.IADD R6, R6, 0x1, -R0 ;  /* 0x0000000106068824 */ /* 0x000fe400078e0a00 */
[----:B------:R-:W-:-:S04]  /*b5c0*/  IMAD R7, R0, R11, R7 ;  /* 0x0000000b00077224 */ /* 0x000fc800078e0207 */
[----:B------:R-:W-:Y:S01]  /*b5d0*/  @!P3 IMAD.IADD R5, R5, 0x1, -R0 ;  /* 0x000000010505b824 */ /* 0x000fe200078e0a00 */
[----:B---3--:R-:W-:Y:S02]  /*b5e0*/  ISETP.GE.AND P3, PT, R25, RZ, PT ;  /* 0x000000ff1900720c */ /* 0x008fe40003f66270 */
[----:B--2---:R-:W-:Y:S02]  /*b5f0*/  ISETP.GE.AND P0, PT, R26, RZ, PT ;  /* 0x000000ff1a00720c */ /* 0x004fe40003f06270 */
[----:B------:R-:W2:Y:S04]  /*b600*/  LDL.LU R26, [R1+0x1bb8] ;  /* 0x001bb800011a7983 */ /* 0x000ea80000300800 */
[----:B------:R-:W3:Y:S04]  /*b610*/  LDL.LU R25, [R1+0x1bb4] ;  /* 0x001bb40001197983 */ /* 0x000ee80000300800 */
[----:B------:R-:W4:Y:S04]  /*b620*/  LDL.LU R11, [R1+0x208] ;  /* 0x00020800010b7983 */ /* 0x000f280000300800 */
[----:B------:R0:W-:Y:S02]  /*b630*/  STL [R1+0x224], R10 ;  /* 0x0002240a01007387 */ /* 0x0001e40000100800 */
[----:B0-----:R-:W-:-:S02]  /*b640*/  IMAD.MOV.U32 R10, RZ, RZ, R12 ;  /* 0x000000ffff0a7224 */ /* 0x001fc400078e000c */
[----:B------:R-:W2:Y:S04]  /*b650*/  LDL.LU R12, [R1+0x1fc] ;  /* 0x0001fc00010c7983 */ /* 0x000ea80000300800 */
[----:B------:R0:W-:Y:S04]  /*b660*/  STL [R1+0x1bb0], R10 ;  /* 0x001bb00a01007387 */ /* 0x0001e80000100800 */
[----:B0-----:R-:W3:Y:S01]  /*b670*/  LDL R10, [R1+0x224] ;  /* 0x00022400010a7983 */ /* 0x001ee20000100800 */
[----:B------:R-:W-:Y:S01]  /*b680*/  ISETP.GT.U32.AND P5, PT, R0, R8, PT ;  /* 0x000000080000720c */ /* 0x000fe20003fa4070 */
[----:B------:R-:W-:Y:S01]  /*b690*/  IMAD.HI.U32 R9, R2, R4, RZ ;  /* 0x0000000402097227 */ /* 0x000fe200078e00ff */
[----:B------:R-:W-:-:S03]  /*b6a0*/  IABS R14, R14 ;  /* 0x0000000e000e7213 */ /* 0x000fc60000000000 */
[----:B------:R-:W-:Y:S01]  /*b6b0*/  IMAD.MOV R9, RZ, RZ, -R9 ;  /* 0x000000ffff097224 */ /* 0x000fe200078e0a09 */
[----:B------:R-:W-:-:S07]  /*b6c0*/  ISETP.GT.U32.AND P1, PT, R0, R6, PT ;  /* 0x000000060000720c */ /* 0x000fce0003f24070 */
[----:B------:R-:W-:-:S05]  /*b6d0*/  @!P5 IMAD.IADD R8, R8, 0x1, -R0 ;  /* 0x000000010808d824 */ /* 0x000fca00078e0a00 */
[C---:B------:R-:W-:Y:S01]  /*b6e0*/  ISETP.GT.U32.AND P5, PT, R0.reuse, R8, PT ;  /* 0x000000080000720c */ /* 0x040fe20003fa4070 */
[----:B------:R-:W-:Y:S02]  /*b6f0*/  IMAD R4, R0, R9, R4 ;  /* 0x0000000900047224 */ /* 0x000fe400078e0204 */
[----:B------:R-:W-:Y:S01]  /*b700*/  IMAD.HI.U32 R9, R2, R14, RZ ;  /* 0x0000000e02097227 */ /* 0x000fe200078e00ff */
[----:B------:R-:W-:-:S03]  /*b710*/  IABS R13, R13 ;  /* 0x0000000d000d7213 */ /* 0x000fc60000000000 */
[----:B------:R-:W-:Y:S02]  /*b720*/  IMAD.MOV R9, RZ, RZ, -R9 ;  /* 0x000000ffff097224 */ /* 0x000fe400078e0a09 */
[----:B------:R-:W-:Y:S02]  /*b730*/  @!P1 IMAD.IADD R6, R6, 0x1, -R0 ;  /* 0x0000000106069824 */ /* 0x000fe400078e0a00 */
[----:B------:R-:W-:Y:S02]  /*b740*/  IMAD R14, R0, R9, R14 ;  /* 0x00000009000e7224 */ /* 0x000fe400078e020e */
[----:B------:R-:W-:Y:S02]  /*b750*/  @!P5 IMAD.IADD R8, R8, 0x1, -R0 ;  /* 0x000000010808d824 */ /* 0x000fe400078e0a00 */
[----:B------:R-:W-:-:S04]  /*b760*/  IMAD.HI.U32 R9, R2, R13, RZ ;  /* 0x0000000d02097227 */ /* 0x000fc800078e00ff */
[----:B------:R-:W-:Y:S02]  /*b770*/  @!P6 IMAD.MOV R8, RZ, RZ, -R8 ;  /* 0x000000ffff08e224 */ /* 0x000fe400078e0a08 */
[----:B------:R-:W-:-:S04]  /*b780*/  IMAD.MOV R9, RZ, RZ, -R9 ;  /* 0x000000ffff097224 */ /* 0x000fc800078e0a09 */
[----:B------:R-:W-:Y:S02]  /*b790*/  IMAD R13, R0, R9, R13 ;  /* 0x00000009000d7224 */ /* 0x000fe400078e020d */
[----:B---3--:R-:W-:-:S05]  /*b7a0*/  @!P4 IMAD.MOV R10, RZ, RZ, -R10 ;  /* 0x000000ffff0ac224 */ /* 0x008fca00078e0a0a */
[----:B------:R0:W-:Y:S02]  /*b7b0*/  @!P4 STL [R1+0x224], R10 ;  /* 0x0002240a0100c387 */ /* 0x0001e40000100800 */
[----:B0-----:R-:W-:Y:S02]  /*b7c0*/  IMAD.MOV.U32 R10, RZ, RZ, R6 ;  /* 0x000000ffff0a7224 */ /* 0x001fe400078e0006 */
[----:B------:R-:W3:Y:S04]  /*b7d0*/  LDL.LU R6, [R1+0x200] ;  /* 0x0002000001067983 */ /* 0x000ee80000300800 */
[----:B------:R0:W-:Y:S01]  /*b7e0*/  STL [R1+0x220], R8 ;  /* 0x0002200801007387 */ /* 0x0001e20000100800 */
[----:B------:R-:W-:-:S03]  /*b7f0*/  @!P2 IMAD.MOV R10, RZ, RZ, -R10 ;  /* 0x000000ffff0aa224 */ /* 0x000fc600078e0a0a */
[----:B0-----:R-:W3:Y:S04]  /*b800*/  LDL R8, [R1+0x218] ;  /* 0x0002180001087983 */ /* 0x001ee80000100800 */
[----:B------:R-:W3:Y:S04]  /*b810*/  LDL.LU R9, [R1+0x204] ;  /* 0x0002040001097983 */ /* 0x000ee80000300800 */
[----:B------:R0:W-:Y:S04]  /*b820*/  STL [R1+0x21c], R10 ;  /* 0x00021c0a01007387 */ /* 0x0001e80000100800 */
[----:B0-----:R-:W3:Y:S01]  /*b830*/  LDL.LU R10, [R1+0x1bb0] ;  /* 0x001bb000010a7983 */ /* 0x001ee20000300800 */
[----:B------:R-:W-:-:S02]  /*b840*/  ISETP.GT.U32.AND P5, PT, R0, R4, PT ;  /* 0x000000040000720c */ /* 0x000fc40003fa4070 */
[C---:B------:R-:W-:Y:S02]  /*b850*/  ISETP.GT.U32.AND P4, PT, R0.reuse, R5, PT ;  /* 0x000000050000720c */ /* 0x040fe40003f84070 */
[C---:B------:R-:W-:Y:S02]  /*b860*/  ISETP.GT.U32.AND P1, PT, R0.reuse, R7, PT ;  /* 0x000000070000720c */ /* 0x040fe40003f24070 */
[----:B------:R-:W-:-:S07]  /*b870*/  ISETP.GT.U32.AND P2, PT, R0, R14, PT ;  /* 0x0000000e0000720c */ /* 0x000fce0003f44070 */
[----:B------:R-:W-:-:S05]  /*b880*/  @!P5 IMAD.IADD R4, R4, 0x1, -R0 ;  /* 0x000000010404d824 */ /* 0x000fca00078e0a00 */
[----:B------:R-:W-:Y:S01]  /*b890*/  ISETP.GT.U32.AND P5, PT, R0, R4, PT ;  /* 0x000000040000720c */ /* 0x000fe20003fa4070 */
[--C-:B------:R-:W-:Y:S01]  /*b8a0*/  @!P4 IMAD.IADD R5, R5, 0x1, -R0.reuse ;  /* 0x000000010505c824 */ /* 0x100fe200078e0a00 */
[----:B--2---:R-:W-:Y:S01]  /*b8b0*/  ISETP.GE.AND P6, PT, R12, RZ, PT ;  /* 0x000000ff0c00720c */ /* 0x004fe20003fc6270 */
[--C-:B------:R-:W-:Y:S01]  /*b8c0*/  @!P1 IMAD.IADD R7, R7, 0x1, -R0.reuse ;  /* 0x0000000107079824 */ /* 0x100fe200078e0a00 */
[----:B----4-:R-:W-:Y:S01]  /*b8d0*/  IABS R12, R11 ;  /* 0x0000000b000c7213 */ /* 0x010fe20000000000 */
[----:B------:R-:W-:Y:S02]  /*b8e0*/  @!P0 IMAD.MOV R5, RZ, RZ, -R5 ;  /* 0x000000ffff058224 */ /* 0x000fe400078e0a05 */
[--C-:B------:R-:W-:Y:S01]  /*b8f0*/  @!P2 IMAD.IADD R14, R14, 0x1, -R0.reuse ;  /* 0x000000010e0ea824 */ /* 0x100fe200078e0a00 */
[----:B------:R-:W-:Y:S01]  /*b900*/  ISETP.GT.U32.AND P2, PT, R0, R7, PT ;  /* 0x000000070000720c */ /* 0x000fe20003f44070 */
[----:B------:R-:W-:Y:S04]  /*b910*/  STL [R1+0x1bac], R17 ;  /* 0x001bac1101007387 */ /* 0x000fe80000100800 */
[----:B------:R-:W-:Y:S01]  /*b920*/  @!P5 IMAD.IADD R4, R4, 0x1, -R0 ;  /* 0x000000010404d824 */ /* 0x000fe200078e0a00 */
[----:B------:R0:W-:Y:S03]  /*b930*/  STL [R1+0x210], R5 ;  /* 0x0002100501007387 */ /* 0x0001e60000100800 */
[----:B------:R-:W-:Y:S01]  /*b940*/  @!P3 IMAD.MOV R4, RZ, RZ, -R4 ;  /* 0x000000ffff04b224 */ /* 0x000fe200078e0a04 */
[----:B------:R-:W-:-:S02]  /*b950*/  ISETP.GE.AND P3, PT, R11, RZ, PT ;  /* 0x000000ff0b00720c */ /* 0x000fc40003f66270 */
[----:B------:R-:W-:Y:S01]  /*b960*/  ISETP.GT.U32.AND P0, PT, R0, R14, PT ;  /* 0x0000000e0000720c */ /* 0x000fe20003f04070 */
[----:B------:R-:W-:-:S12]  /*b970*/  @!P2 IMAD.IADD R7, R7, 0x1, -R0 ;  /* 0x000000010707a824 */ /* 0x000fd800078e0a00 */
[----:B------:R-:W-:Y:S01]  /*b980*/  @!P0 IMAD.IADD R14, R14, 0x1, -R0 ;  /* 0x000000010e0e8824 */ /* 0x000fe200078e0a00 */
[----:B---3--:R-:W-:Y:S02]  /*b990*/  ISETP.GE.AND P5, PT, R6, RZ, PT ;  /* 0x000000ff0600720c */ /* 0x008fe40003fa6270 */
[----:B------:R-:W-:Y:S02]  /*b9a0*/  IABS R8, R8 ;  /* 0x0000000800087213 */ /* 0x000fe40000000000 */
[----:B------:R-:W-:Y:S01]  /*b9b0*/  ISETP.GE.AND P1, PT, R9, RZ, PT ;  /* 0x000000ff0900720c */ /* 0x000fe20003f26270 */
[----:B------:R-:W-:-:S04]  /*b9c0*/  IMAD.HI.U32 R9, R2, R12, RZ ;  /* 0x0000000c02097227 */ /* 0x000fc800078e00ff */
[----:B0-----:R-:W-:-:S04]  /*b9d0*/  IMAD.HI.U32 R5, R2, R8, RZ ;  /* 0x0000000802057227 */ /* 0x001fc800078e00ff */
[----:B------:R-:W-:Y:S02]  /*b9e0*/  IMAD.MOV R9, RZ, RZ, -R9 ;  /* 0x000000ffff097224 */ /* 0x000fe400078e0a09 */
[----:B------:R-:W-:Y:S01]  /*b9f0*/  IMAD.MOV R5, RZ, RZ, -R5 ;  /* 0x000000ffff057224 */ /* 0x000fe200078e0a05 */
[----:B------:R-:W-:Y:S01]  /*ba00*/  IABS R6, R10 ;  /* 0x0000000a00067213 */ /* 0x000fe20000000000 */
[----:B------:R-:W-:Y:S02]  /*ba10*/  IMAD.MOV.U32 R17, RZ, RZ, R10 ;  /* 0x000000ffff117224 */ /* 0x000fe400078e000a */
[----:B------:R-:W2:Y:S01]  /*ba20*/  LDL R10, [R1+0x230] ;  /* 0x00023000010a7983 */ /* 0x000ea20000100800 */
[----:B------:R-:W-:-:S03]  /*ba30*/  IMAD R12, R0, R9, R12 ;  /* 0x00000009000c7224 */ /* 0x000fc600078e020c */
[----:B------:R-:W-:Y:S01]  /*ba40*/  STL [R1+0x20c], R4 ;  /* 0x00020c0401007387 */ /* 0x000fe20000100800 */
[----:B------:R-:W-:-:S03]  /*ba50*/  IMAD R8, R0, R5, R8 ;  /* 0x0000000500087224 */ /* 0x000fc600078e0208 */
[----:B------:R-:W3:Y:S04]  /*ba60*/  LDL R11, [R1+0x3a0] ;  /* 0x0003a000010b7983 */ /* 0x000ee80000100800 */
[----:B------:R-:W4:Y:S01]  /*ba70*/  LDL.LU R9, [R1+0x218] ;  /* 0x0002180001097983 */ /* 0x000f220000300800 */
[----:B------:R-:W-:-:S03]  /*ba80*/  ISETP.GE.AND P2, PT, R17, RZ, PT ;  /* 0x000000ff1100720c */ /* 0x000fc60003f46270 */
[----:B------:R-:W3:Y:S04]  /*ba90*/  LDL.LU R17, [R1+0x1bac] ;  /* 0x001bac0001117983 */ /* 0x000ee80000300800 */
[----:B------:R0:W-:Y:S02]  /*baa0*/  STL [R1+0x1ba8], R8 ;  /* 0x001ba80801007387 */ /* 0x0001e40000100800 */
[----:B0-----:R-:W-:-:S04]  /*bab0*/  IMAD.MOV.U32 R8, RZ, RZ, R7 ;  /* 0x000000ffff087224 */ /* 0x001fc800078e0007 */
[----:B------:R-:W-:-:S05]  /*bac0*/  @!P6 IMAD.MOV R8, RZ, RZ, -R8 ;  /* 0x000000ffff08e224 */ /* 0x000fca00078e0a08 */
[----:B------:R0:W-:Y:S02]  /*bad0*/  STL [R1+0x208], R8 ;  /* 0x0002080801007387 */ /* 0x0001e40000100800 */
[----:B0-----:R-:W-:Y:S02]  /*bae0*/  IMAD.MOV.U32 R8, RZ, RZ, R14 ;  /* 0x000000ffff087224 */ /* 0x001fe400078e000e */
[----:B------:R-:W3:Y:S01]  /*baf0*/  LDL.LU R14, [R1+0x230] ;  /* 0x00023000010e7983 */ /* 0x000ee20000300800 */
[----:B------:R-:W-:Y:S01]  /*bb00*/  ISETP.GT.U32.AND P4, PT, R0, R13, PT ;  /* 0x0000000d0000720c */ /* 0x000fe20003f84070 */
[----:B------:R-:W-:-:S05]  /*bb10*/  @!P5 IMAD.MOV R8, RZ, RZ, -R8 ;  /* 0x000000ffff08d224 */ /* 0x000fca00078e0a08 */
[----:B------:R0:W-:Y:S07]  /*bb20*/  STL [R1+0x1f8], R8 ;  /* 0x0001f80801007387 */ /* 0x0001ee0000100800 */
[----:B------:R-:W-:Y:S01]  /*bb30*/  @!P4 IMAD.IADD R13, R13, 0x1, -R0 ;  /* 0x000000010d0dc824 */ /* 0x000fe200078e0a00 */
[----:B0-----:R-:W3:Y:S04]  /*bb40*/  LDL.LU R8, [R1+0x1ba8] ;  /* 0x001ba80001087983 */ /* 0x001ee80000300800 */
[----:B------:R-:W-:Y:S01]  /*bb50*/  ISETP.GT.U32.AND P4, PT, R0, R13, PT ;  /* 0x0000000d0000720c */ /* 0x000fe20003f84070 */
[----:B------:R-:W-:Y:S01]  /*bb60*/  IMAD.HI.U32 R4, R2, R6, RZ ;  /* 0x0000000602047227 */ /* 0x000fe200078e00ff */
[----:B------:R-:W-:-:S03]  /*bb70*/  ISETP.GT.U32.AND P0, PT, R0, R12, PT ;  /* 0x0000000c0000720c */ /* 0x000fc60003f04070 */
[----:B------:R-:W-:-:S04]  /*bb80*/  IMAD.MOV R4, RZ, RZ, -R4 ;  /* 0x000000ffff047224 */ /* 0x000fc800078e0a04 */
[----:B------:R-:W-:-:S04]  /*bb90*/  IMAD R6, R0, R4, R6 ;  /* 0x0000000400067224 */ /* 0x000fc800078e0206 */
[--C-:B------:R-:W-:Y:S02]  /*bba0*/  @!P4 IMAD.IADD R13, R13, 0x1, -R0.reuse ;  /* 0x000000010d0dc824 */ /* 0x100fe400078e0a00 */
[----:B------:R-:W-:Y:S01]  /*bbb0*/  @!P0 IMAD.IADD R12, R12, 0x1, -R0 ;  /* 0x000000010c0c8824 */ /* 0x000fe200078e0a00 */
[----:B------:R-:W-:Y:S01]  /*bbc0*/  ISETP.GT.U32.AND P0, PT, R0, R6, PT ;  /* 0x000000060000720c */ /* 0x000fe20003f04070 */
[----:B------:R-:W-:-:S03]  /*bbd0*/  @!P1 IMAD.MOV R13, RZ, RZ, -R13 ;  /* 0x000000ffff0d9224 */ /* 0x000fc600078e0a0d */
[----:B------:R-:W-:Y:S02]  /*bbe0*/  ISETP.GT.U32.AND P6, PT, R0, R12, PT ;  /* 0x0000000c0000720c */ /* 0x000fe40003fc4070 */
[----:B------:R0:W-:Y:S07]  /*bbf0*/  STL [R1+0x1f4], R13 ;  /* 0x0001f40d01007387 */ /* 0x0001ee0000100800 */
[----:B------:R-:W-:-:S05]  /*bc00*/  @!P0 IMAD.IADD R6, R6, 0x1, -R0 ;  /* 0x0000000106068824 */ /* 0x000fca00078e0a00 */
[----:B------:R-:W-:Y:S01]  /*bc10*/  ISETP.GT.U32.AND P0, PT, R0, R6, PT ;  /* 0x000000060000720c */ /* 0x000fe20003f04070 */
[----:B------:R-:W-:-:S04]  /*bc20*/  @!P6 IMAD.IADD R12, R12, 0x1, -R0 ;  /* 0x000000010c0ce824 */ /* 0x000fc800078e0a00 */
[----:B0-----:R-:W-:-:S04]  /*bc30*/  IMAD.MOV.U32 R13, RZ, RZ, R12 ;  /* 0x000000ffff0d7224 */ /* 0x001fc800078e000c */
[----:B------:R-:W-:-:S04]  /*bc40*/  @!P3 IMAD.MOV R13, RZ, RZ, -R13 ;  /* 0x000000ffff0db224 */ /* 0x000fc800078e0a0d */
[----:B------:R-:W-:Y:S01]  /*bc50*/  @!P0 IMAD.IADD R6, R6, 0x1, -R0 ;  /* 0x0000000106068824 */ /* 0x000fe200078e0a00 */
[----:B--2---:R-:W-:Y:S02]  /*bc60*/  IABS R5, R10 ;  /* 0x0000000a00057213 */ /* 0x004fe40000000000 */
[----:B------:R-:W-:Y:S02]  /*bc70*/  IABS R10, R16 ;  /* 0x00000010000a7213 */ /* 0x000fe40000000000 */
[----:B----4-:R-:W-:Y:S02]  /*bc80*/  ISETP.GE.AND P4, PT, R9, RZ, PT ;  /* 0x000000ff0900720c */ /* 0x010fe40003f86270 */
[----:B---3--:R-:W-:Y:S01]  /*bc90*/  IABS R9, R11 ;  /* 0x0000000b00097213 */ /* 0x008fe20000000000 */
[----:B------:R-:W-:-:S04]  /*bca0*/  IMAD.HI.U32 R11, R2, R5, RZ ;  /* 0x00000005020b7227 */ /* 0x000fc800078e00ff */
[----:B------:R-:W-:-:S04]  /*bcb0*/  IMAD.MOV R11, RZ, RZ, -R11 ;  /* 0x000000ffff0b7224 */ /* 0x000fc800078e0a0b */
[----:B------:R-:W-:Y:S02]  /*bcc0*/  IMAD R5, R0, R11, R5 ;  /* 0x0000000b00057224 */ /* 0x000fe400078e0205 */
[----:B------:R-:W-:Y:S01]  /*bcd0*/  IMAD.HI.U32 R11, R2, R10, RZ ;  /* 0x0000000a020b7227 */ /* 0x000fe200078e00ff */
[----:B------:R-:W-:-:S03]  /*bce0*/  IABS R4, R17 ;  /* 0x0000001100047213 */ /* 0x000fc60000000000 */
[----:B------:R-:W-:Y:S02]  /*bcf0*/  IMAD.MOV R11, RZ, RZ, -R11 ;  /* 0x000000ffff0b7224 */ /* 0x000fe400078e0a0b */
[----:B------:R-:W-:-:S04]  /*bd00*/  IMAD.HI.U32 R7, R2, R4, RZ ;  /* 0x0000000402077227 */ /* 0x000fc800078e00ff */
[----:B------:R-:W-:Y:S02]  /*bd10*/  IMAD R10, R0, R11, R10 ;  /* 0x0000000b000a7224 */ /* 0x000fe400078e020a */
[----:B------:R-:W-:Y:S01]  /*bd20*/  IMAD.MOV R7, RZ, RZ, -R7 ;  /* 0x000000ffff077224 */ /* 0x000fe200078e0a07 */
[----:B------:R-:W-:Y:S01]  /*bd30*/  ISETP.GE.AND P1, PT, R14, RZ, PT ;  /* 0x000000ff0e00720c */ /* 0x000fe20003f26270 */
[----:B------:R-:W-:Y:S02]  /*bd40*/  IMAD.MOV.U32 R14, RZ, RZ, R17 ;  /* 0x000000ffff0e7224 */ /* 0x000fe400078e0011 */
[----:B------:R-:W2:Y:S04]  /*bd50*/  LDL R17, [R1+0x3ac] ;  /* 0x0003ac0001117983 */ /* 0x000ea80000100800 */
[----:B------:R-:W3:Y:S01]  /*bd60*/  LDL.LU R11, [R1+0x3b4] ;  /* 0x0003b400010b7983 */ /* 0x000ee20000300800 */
[----:B------:R-:W-:-:S02]  /*bd70*/  IMAD R4, R0, R7, R4 ;  /* 0x0000000700047224 */ /* 0x000fc400078e0204 */
[----:B------:R-:W-:-:S03]  /*bd80*/  IMAD.HI.U32 R7, R2, R9, RZ ;  /* 0x0000000902077227 */ /* 0x000fc600078e00ff */
[----:B------:R-:W-:Y:S01]  /*bd90*/  ISETP.GT.U32.AND P3, PT, R0, R4, PT ;  /* 0x000000040000720c */ /* 0x000fe20003f64070 */
[----:B------:R-:W-:-:S04]  /*bda0*/  IMAD.MOV R7, RZ, RZ, -R7 ;  /* 0x000000ffff077224 */ /* 0x000fc800078e0a07 */
[----:B------:R-:W-:Y:S02]  /*bdb0*/  IMAD R9, R0, R7, R9 ;  /* 0x0000000700097224 */ /* 0x000fe400078e0209 */
[----:B------:R-:W-:Y:S01]  /*bdc0*/  IMAD.MOV.U32 R7, RZ, RZ, R6 ;  /* 0x000000ffff077224 */ /* 0x000fe200078e0006 */
[----:B------:R0:W-:Y:S03]  /*bdd0*/  STL [R1+0x1ec], R13 ;  /* 0x0001ec0d01007387 */ /* 0x0001e60000100800 */
[----:B------:R-:W-:Y:S01]  /*bde0*/  @!P2 IMAD.MOV R7, RZ, RZ, -R7 ;  /* 0x000000ffff07a224 */ /* 0x000fe200078e0a07 */
[----:B------:R-:W4:Y:S01]  /*bdf0*/  LDL.LU R12, [R1+0x3a0] ;  /* 0x0003a000010c7983 */ /* 0x000f220000300800 */
[----:B------:R-:W-:Y:S02]  /*be00*/  @!P3 IMAD.IADD R4, R4, 0x1, -R0 ;  /* 0x000000010404b824 */ /* 0x000fe400078e0a00 */
[----:B0-----:R-:W-:Y:S01]  /*be10*/  IMAD.MOV.U32 R13, RZ, RZ, R14 ;  /* 0x000000ffff0d7224 */ /* 0x001fe200078e000e */
[----:B------:R0:W-:Y:S04]  /*be20*/  STL [R1+0x1dc], R7 ;  /* 0x0001dc0701007387 */ /* 0x0001e80000100800 */
[----:B------:R-:W-:-:S02]  /*be30*/  ISETP.GE.AND P3, PT, R13, RZ, PT ;  /* 0x000000ff0d00720c */ /* 0x000fc40003f66270 */
[----:B------:R-:W4:Y:S01]  /*be40*/  LDL.LU R13, [R1+0x3b8] ;  /* 0x0003b800010d7983 */ /* 0x000f220000300800 */
[C---:B------:R-:W-:Y:S02]  /*be50*/  ISETP.GT.U32.AND P5, PT, R0.reuse, R8, PT ;  /* 0x000000080000720c */ /* 0x040fe40003fa4070 */
[----:B------:R-:W-:-:S11]  /*be60*/  ISETP.GT.U32.AND P6, PT, R0, R5, PT ;  /* 0x000000050000720c */ /* 0x000fd60003fc4070 */
[----:B------:R-:W-:-:S05]  /*be70*/  @!P5 IMAD.IADD R8, R8, 0x1, -R0 ;  /* 0x000000010808d824 */ /* 0x000fca00078e0a00 */
[----:B------:R-:W-:Y:S01]  /*be80*/  ISETP.GT.U32.AND P5, PT, R0, R8, PT ;  /* 0x000000080000720c */ /* 0x000fe20003fa4070 */
[----:B------:R-:W-:Y:S02]  /*be90*/  @!P6 IMAD.IADD R5, R5, 0x1, -R0 ;  /* 0x000000010505e824 */ /* 0x000fe400078e0a00 */
[----:B------:R-:W-:-:S03]  /*bea0*/  IMAD.MOV.U32 R14, RZ, RZ, R16 ;  /* 0x000000ffff0e7224 */ /* 0x000fc600078e0010 */
[----:B------:R-:W-:-:S07]  /*beb0*/  ISETP.GT.U32.AND P6, PT, R0, R5, PT ;  /* 0x000000050000720c */ /* 0x000fce0003fc4070 */
[--C-:B------:R-:W-:Y:S01]  /*bec0*/  @!P5 IMAD.IADD R8, R8, 0x1, -R0.reuse ;  /* 0x000000010808d824 */ /* 0x100fe200078e0a00 */
[C---:B------:R-:W-:Y:S02]  /*bed0*/  ISETP.GT.U32.AND P5, PT, R0.reuse, R9, PT ;  /* 0x000000090000720c */ /* 0x040fe40003fa4070 */
[C---:B------:R-:W-:Y:S02]  /*bee0*/  ISETP.GT.U32.AND P2, PT, R0.reuse, R4, PT ;  /* 0x000000040000720c */ /* 0x040fe40003f44070 */
[----:B------:R-:W-:Y:S01]  /*bef0*/  ISETP.GT.U32.AND P0, PT, R0, R10, PT ;  /* 0x0000000a0000720c */ /* 0x000fe20003f04070 */
[----:B------:R-:W-:Y:S01]  /*bf00*/  @!P6 IMAD.IADD R5, R5, 0x1, -R0 ;  /* 0x000000010505e824 */ /* 0x000fe200078e0a00 */
[----:B------:R-:W-:Y:S01]  /*bf10*/  ISETP.GE.AND P6, PT, R14, RZ, PT ;  /* 0x000000ff0e00720c */ /* 0x000fe20003fc6270 */
[----:B------:R-:W-:Y:S01]  /*bf20*/  @!P4 IMAD.MOV R8, RZ, RZ, -R8 ;  /* 0x000000ffff08c224 */ /* 0x000fe200078e0a08 */
[----:B------:R-:W4:Y:S05]  /*bf30*/  LDL.LU R14, [R1+0x3c8] ;  /* 0x0003c800010e7983 */ /* 0x000f2a0000300800 */
[----:B------:R-:W-:-:S02]  /*bf40*/  @!P5 IMAD.IADD R9, R9, 0x1, -R0 ;  /* 0x000000010909d824 */ /* 0x000fc400078e0a00 */
[----:B------:R-:W-:-:S03]  /*bf50*/  @!P2 IMAD.IADD R4, R4, 0x1, -R0 ;  /* 0x000000010404a824 */ /* 0x000fc600078e0a00 */
[----:B------:R-:W-:Y:S01]  /*bf60*/  ISETP.GT.U32.AND P4, PT, R0, R9, PT ;  /* 0x000000090000720c */ /* 0x000fe20003f84070 */
[----:B------:R-:W-:Y:S02]  /*bf70*/  @!P1 IMAD.MOV R5, RZ, RZ, -R5 ;  /* 0x000000ffff059224 */ /* 0x000fe400078e0a05 */
[----:B------:R-:W-:-:S10]  /*bf80*/  @!P0 IMAD.IADD R10, R10, 0x1, -R0 ;  /* 0x000000010a0a8824 */ /* 0x000fd400078e0a00 */
[----:B------:R-:W-:Y:S01]  /*bf90*/  @!P4 IMAD.IADD R9, R9, 0x1, -R0 ;  /* 0x000000010909c824 */ /* 0x000fe200078e0a00 */
[----:B---3--:R-:W-:-:S05]  /*bfa0*/  IABS R16, R11 ;  /* 0x0000000b00107213 */ /* 0x008fca0000000000 */
[----:B------:R-:W-:-:S04]  /*bfb0*/  IMAD.HI.U32 R6, R2, R16, RZ ;  /* 0x0000001002067227 */ /* 0x000fc800078e00ff */
[----:B------:R-:W-:Y:S01]  /*bfc0*/  IMAD.MOV R6, RZ, RZ, -R6 ;  /* 0x000000ffff067224 */ /* 0x000fe200078e0a06 */
[----:B--2---:R-:W-:-:S03]  /*bfd0*/  IABS R17, R17 ;  /* 0x0000001100117213 */ /* 0x004fc60000000000 */
[----:B------:R-:W-:Y:S02]  /*bfe0*/  IMAD R16, R0, R6, R16 ;  /* 0x0000000600107224 */ /* 0x000fe400078e0210 */
[----:B------:R-:W2:Y:S01]  /*bff0*/  LDL.LU R6, [R1+0x3ac] ;  /* 0x0003ac0001067983 */ /* 0x000ea20000300800 */
[----:B0-----:R-:W-:-:S03]  /*c000*/  IMAD.HI.U32 R7, R2, R17, RZ ;  /* 0x0000001102077227 */ /* 0x001fc600078e00ff */
[----:B------:R0:W-:Y:S01]  /*c010*/  STL [R1+0x1d8], R8 ;  /* 0x0001d80801007387 */ /* 0x0001e20000100800 */
[----:B------:R-:W-:Y:S01]  /*c020*/  IMAD.MOV R7, RZ, RZ, -R7 ;  /* 0x000000ffff077224 */ /* 0x000fe200078e0a07 */
[----:B----4-:R-:W-:Y:S02]  /*c030*/  ISETP.GE.AND P0, PT, R12, RZ, PT ;  /* 0x000000ff0c00720c */ /* 0x010fe40003f06270 */
[----:B------:R-:W3:Y:S01]  /*c040*/  LDL.LU R12, [R1+0x3e8] ;  /* 0x0003e800010c7983 */ /* 0x000ee20000300800 */
[----:B0-----:R-:W-:-:S04]  /*c050*/  IMAD.MOV.U32 R8, RZ, RZ, R4 ;  /* 0x000000ffff087224 */ /* 0x001fc800078e0004 */
[----:B------:R-:W-:Y:S01]  /*c060*/  @!P3 IMAD.MOV R8, RZ, RZ, -R8 ;  /* 0x000000ffff08b224 */ /* 0x000fe200078e0a08 */
[----:B------:R0:W-:Y:S01]  /*c070*/  STL [R1+0x1d4], R5 ;  /* 0x0001d40501007387 */ /* 0x0001e20000100800 */
[----:B------:R-:W-:Y:S01]  /*c080*/  IMAD R17, R0, R7, R17 ;  /* 0x0000000700117224 */ /* 0x000fe200078e0211 */
[----:B------:R-:W-:Y:S02]  /*c090*/  IABS R7, R13 ;  /* 0x0000000d00077213 */ /* 0x000fe40000000000 */
[----:B------:R-:W-:Y:S01]  /*c0a0*/  STL [R1+0x1d0], R8 ;  /* 0x0001d00801007387 */ /* 0x000fe20000100800 */
[----:B------:R-:W-:-:S03]  /*c0b0*/  ISETP.GE.AND P4, PT, R13, RZ, PT ;  /* 0x000000ff0d00720c */ /* 0x000fc60003f86270 */
[----:B------:R-:W4:Y:S01]  /*c0c0*/  LDL R13, [R1+0x3e4] ;  /* 0x0003e400010d7983 */ /* 0x000f220000100800 */
[C---:B------:R-:W-:Y:S02]  /*c0d0*/  ISETP.GT.U32.AND P2, PT, R0.reuse, R17, PT ;  /* 0x000000110000720c */ /* 0x040fe40003f44070 */
[C---:B------:R-:W-:Y:S02]  /*c0e0*/  ISETP.GT.U32.AND P3, PT, R0.reuse, R16, PT ;  /* 0x000000100000720c */ /* 0x040fe40003f64070 */
[----:B------:R-:W-:-:S09]  /*c0f0*/  ISETP.GT.U32.AND P5, PT, R0, R10, PT ;  /* 0x0000000a0000720c */ /* 0x000fd20003fa4070 */
[--C-:B------:R-:W-:Y:S02]  /*c100*/  @!P2 IMAD.IADD R17, R17, 0x1, -R0.reuse ;  /* 0x000000011111a824 */ /* 0x100fe400078e0a00 */
[----:B------:R-:W-:-:S03]  /*c110*/  @!P3 IMAD.IADD R16, R16, 0x1, -R0 ;  /* 0x000000011010b824 */ /* 0x000fc600078e0a00 */
[----:B------:R-:W-:Y:S01]  /*c120*/  ISETP.GT.U32.AND P3, PT, R0, R17, PT ;  /* 0x000000110000720c */ /* 0x000fe20003f64070 */
[----:B------:R-:W-:Y:S02]  /*c130*/  @!P5 IMAD.IADD R10, R10, 0x1, -R0 ;  /* 0x000000010a0ad824 */ /* 0x000fe400078e0a00 */
[----:B------:R-:W-:Y:S02]  /*c140*/  @!P0 IMAD.MOV R9, RZ, RZ, -R9 ;  /* 0x000000ffff098224 */ /* 0x000fe400078e0a09 */
[----:B------:R-:W-:Y:S01]  /*c150*/  @!P6 IMAD.MOV R10, RZ, RZ, -R10 ;  /* 0x000000ffff0ae224 */ /* 0x000fe200078e0a0a */
[----:B------:R-:W-:-:S07]  /*c160*/  ISETP.GE.AND P2, PT, R14, RZ, PT ;  /* 0x000000ff0e00720c */ /* 0x000fce0003f46270 */
[----:B------:R-:W-:Y:S01]  /*c170*/  @!P3 IMAD.IADD R17, R17, 0x1, -R0 ;  /* 0x000000011111b824 */ /* 0x000fe200078e0a00 */
[----:B--2---:R-:W-:Y:S02]  /*c180*/  ISETP.GE.AND P1, PT, R6, RZ, PT ;  /* 0x000000ff0600720c */ /* 0x004fe40003f26270 */
[----:B------:R-:W-:Y:S02]  /*c190*/  IABS R6, R14 ;  /* 0x0000000e00067213 */ /* 0x000fe40000000000 */
[----:B------:R-:W2:Y:S03]  /*c1a0*/  LDL R14, [R1+0x40c] ;  /* 0x00040c00010e7983 */ /* 0x000ea60000100800 */
[----:B0-----:R-:W-:-:S04]  /*c1b0*/  IMAD.HI.U32 R5, R2, R6, RZ ;  /* 0x0000000602057227 */ /* 0x001fc800078e00ff */
[----:B------:R-:W-:Y:S01]  /*c1c0*/  IMAD.MOV R5, RZ, RZ, -R5 ;  /* 0x000000ffff057224 */ /* 0x000fe200078e0a05 */
[----:B------:R-:W-:Y:S03]  /*c1d0*/  STL [R1+0x1c8], R10 ;  /* 0x0001c80a01007387 */ /* 0x000fe60000100800 */
[----:B------:R-:W-:Y:S01]  /*c1e0*/  IMAD R6, R0, R5, R6 ;  /* 0x0000000500067224 */ /* 0x000fe200078e0206 */
[----:B------:R-:W-:Y:S04]  /*c1f0*/  STL [R1+0x1c4], R9 ;  /* 0x0001c40901007387 */ /* 0x000fe80000100800 */
[----:B------:R0:W-:Y:S01]  /*c200*/  STL [R1+0x1ba4], R21 ;  /* 0x001ba41501007387 */ /* 0x0001e20000100800 */
[----:B----4-:R-:W-:-:S02]  /*c210*/  IABS R5, R13 ;  /* 0x0000000d00057213 */ /* 0x010fc40000000000 */
[----:B------:R-:W-:Y:S01]  /*c220*/  IABS R13, R21 ;  /* 0x00000015000d7213 */ /* 0x000fe20000000000 */
[----:B0-----:R-:W-:Y:S02]  /*c230*/  IMAD.MOV.U32 R21, RZ, RZ, R17 ;  /* 0x000000ffff157224 */ /* 0x001fe400078e0011 */
[----:B------:R-:W4:Y:S02]  /*c240*/  LDL.LU R17, [R1+0x3e4] ;  /* 0x0003e40001117983 */ /* 0x000f240000300800 */
[----:B------:R-:W-:-:S05]  /*c250*/  @!P1 IMAD.MOV R21, RZ, RZ, -R21 ;  /* 0x000000ffff159224 */ /* 0x000fca00078e0a15 */
[----:B------:R0:W-:Y:S04]  /*c260*/  STL [R1+0x1b8], R21 ;  /* 0x0001b81501007387 */ /* 0x0001e80000100800 */
[----:B0-----:R-:W4:Y:S01]  /*c270*/  LDL.LU R21, [R1+0x1ba4] ;  /* 0x001ba40001157983 */ /* 0x001f220000300800 */
[----:B------:R-:W-:Y:S01]  /*c280*/  ISETP.GT.U32.AND P6, PT, R0, R16, PT ;  /* 0x000000100000720c */ /* 0x000fe20003fc4070 */
[----:B------:R-:W-:Y:S01]  /*c290*/  IMAD.HI.U32 R8, R2, R7, RZ ;  /* 0x0000000702087227 */ /* 0x000fe200078e00ff */
[----:B------:R-:W-:-:S03]  /*c2a0*/  ISETP.GE.AND P5, PT, R11, RZ, PT ;  /* 0x000000ff0b00720c */ /* 0x000fc60003fa6270 */
[----:B------:R-:W-:-:S04]  /*c2b0*/  IMAD.MOV R8, RZ, RZ, -R8 ;  /* 0x000000ffff087224 */ /* 0x000fc800078e0a08 */
[----:B------:R-:W-:Y:S02]  /*c2c0*/  IMAD R7, R0, R8, R7 ;  /* 0x0000000800077224 */ /* 0x000fe400078e0207 */
[----:B------:R-:W-:-:S04]  /*c2d0*/  IMAD.HI.U32 R10, R2, R13, RZ ;  /* 0x0000000d020a7227 */ /* 0x000fc800078e00ff */
[----:B------:R-:W-:Y:S01]  /*c2e0*/  @!P6 IMAD.IADD R16, R16, 0x1, -R0 ;  /* 0x000000011010e824 */ /* 0x000fe200078e0a00 */
[C---:B------:R-:W-:Y:S01]  /*c2f0*/  ISETP.GT.U32.AND P3, PT, R0.reuse, R7, PT ;  /* 0x000000070000720c */ /* 0x040fe20003f64070 */
[----:B------:R-:W-:Y:S02]  /*c300*/  IMAD.MOV R10, RZ, RZ, -R10 ;  /* 0x000000ffff0a7224 */ /* 0x000fe400078e0a0a */
[----:B------:R-:W-:Y:S01]  /*c310*/  @!P5 IMAD.MOV R16, RZ, RZ, -R16 ;  /* 0x000000ffff10d224 */ /* 0x000fe200078e0a10 */
[C---:B------:R-:W-:Y:S01]  /*c320*/  ISETP.GT.U32.AND P6, PT, R0.reuse, R6, PT ;  /* 0x000000060000720c */ /* 0x040fe20003fc4070 */
[----:B------:R-:W-:-:S03]  /*c330*/  IMAD R13, R0, R10, R13 ;  /* 0x0000000a000d7224 */ /* 0x000fc600078e020d */
[----:B------:R0:W-:Y:S04]  /*c340*/  STL [R1+0x1b4], R16 ;  /* 0x0001b41001007387 */ /* 0x0001e80000100800 */
[----:B0-----:R-:W4:Y:S01]  /*c350*/  LDL R16, [R1+0x420] ;  /* 0x0004200001107983 */ /* 0x001f220000100800 */
[----:B------:R-:W-:-:S04]  /*c360*/  @!P3 IMAD.IADD R7, R7, 0x1, -R0 ;  /* 0x000000010707b824 */ /* 0x000fc800078e0a00 */
[----:B------:R-:W-:Y:S01]  /*c370*/  @!P6 IMAD.IADD R6, R6, 0x1, -R0 ;  /* 0x000000010606e824 */ /* 0x000fe200078e0a00 */
[----:B---3--:R-:W-:Y:S02]  /*c380*/  IABS R4, R12 ;  /* 0x0000000c00047213 */ /* 0x008fe40000000000 */
[----:B------:R-:W-:Y:S02]  /*c390*/  ISETP.GT.U32.AND P6, PT, R0, R7, PT ;  /* 0x000000070000720c */ /* 0x000fe40003fc4070 */
[----:B------:R-:W-:Y:S02]  /*c3a0*/  ISETP.GE.AND P0, PT, R12, RZ, PT ;  /* 0x000000ff0c00720c */ /* 0x000fe40003f06270 */
[----:B------:R-:W-:Y:S02]  /*c3b0*/  IABS R12, R19 ;  /* 0x00000013000c7213 */ /* 0x000fe40000000000 */
[----:B------:R-:W-:-:S03]  /*c3c0*/  ISETP.GT.U32.AND P1, PT, R0, R6, PT ;  /* 0x000000060000720c */ /* 0x000fc60003f24070 */
[----:B------:R-:W-:-:S04]  /*c3d0*/  IMAD.HI.U32 R9, R2, R12, RZ ;  /* 0x0000000c02097227 */ /* 0x000fc800078e00ff */
[----:B------:R-:W-:Y:S02]  /*c3e0*/  IMAD.MOV R9, RZ, RZ, -R9 ;  /* 0x000000ffff097224 */ /* 0x000fe400078e0a09 */
[----:B------:R-:W-:Y:S02]  /*c3f0*/  @!P6 IMAD.IADD R7, R7, 0x1, -R0 ;  /* 0x000000010707e824 */ /* 0x000fe400078e0a00 */
[----:B------:R-:W-:Y:S02]  /*c400*/  IMAD R12, R0, R9, R12 ;  /* 0x00000009000c7224 */ /* 0x000fe400078e020c */
[----:B------:R-:W-:Y:S02]  /*c410*/  IMAD.MOV.U32 R9, RZ, RZ, R19 ;  /* 0x000000ffff097224 */ /* 0x000fe400078e0013 */
[----:B------:R-:W-:Y:S02]  /*c420*/  IMAD.MOV.U32 R19, RZ, RZ, R7 ;  /* 0x000000ffff137224 */ /* 0x000fe400078e0007 */
[----:B------:R-:W-:-:S02]  /*c430*/  @!P1 IMAD.IADD R6, R6, 0x1, -R0 ;  /* 0x0000000106069824 */ /* 0x000fc400078e0a00 */
[----:B------:R-:W-:Y:S02]  /*c440*/  @!P4 IMAD.MOV R19, RZ, RZ, -R19 ;  /* 0x000000ffff13c224 */ /* 0x000fe400078e0a13 */
[----:B------:R-:W-:Y:S01]  /*c450*/  @!P2 IMAD.MOV R6, RZ, RZ, -R6 ;  /* 0x000000ffff06a224 */ /* 0x000fe200078e0a06 */
[----:B--2---:R-:W-:Y:S01]  /*c460*/  IABS R11, R14 ;  /* 0x0000000e000b7213 */ /* 0x004fe20000000000 */
[----:B------:R-:W-:Y:S01]  /*c470*/  IMAD.HI.U32 R14, R2, R5, RZ ;  /* 0x00000005020e7227 */ /* 0x000fe200078e00ff */
[----:B----4-:R-:W-:Y:S02]  /*c480*/  ISETP.GE.AND P5, PT, R17, RZ, PT ;  /* 0x000000ff1100720c */ /* 0x010fe40003fa6270 */
[----:B------:R-:W2:Y:S04]  /*c490*/  LDL.LU R17, [R1+0x424] ;  /* 0x0004240001117983 */ /* 0x000ea80000300800 */
[----:B------:R-:W3:Y:S01]  /*c4a0*/  LDL.LU R10, [R1+0x414] ;  /* 0x00041400010a7983 */ /* 0x000ee20000300800 */
[----:B------:R-:W-:-:S04]  /*c4b0*/  IMAD.MOV R14, RZ, RZ, -R14 ;  /* 0x000000ffff0e7224 */ /* 0x000fc800078e0a0e */
[----:B------:R-:W-:Y:S02]  /*c4c0*/  IMAD R5, R0, R14, R5 ;  /* 0x0000000e00057224 */ /* 0x000fe400078e0205 */
[----:B------:R-:W-:Y:S02]  /*c4d0*/  IMAD.MOV.U32 R14, RZ, RZ, R21 ;  /* 0x000000ffff0e7224 */ /* 0x000fe400078e0015 */
[----:B------:R-:W4:Y:S04]  /*c4e0*/  LDL.LU R21, [R1+0x428] ;  /* 0x0004280001157983 */ /* 0x000f280000300800 */
[----:B------:R0:W-:Y:S01]  /*c4f0*/  STL [R1+0x1ac], R19 ;  /* 0x0001ac1301007387 */ /* 0x0001e20000100800 */
[----:B------:R-:W-:-:S03]  /*c500*/  ISETP.GE.AND P2, PT, R14, RZ, PT ;  /* 0x000000ff0e00720c */ /* 0x000fc60003f46270 */
[----:B0-----:R-:W4:Y:S04]  /*c510*/  LDL.LU R19, [R1+0x434] ;  /* 0x0004340001137983 */ /* 0x001f280000300800 */
[----:B------:R0:W-:Y:S04]  /*c520*/  STL [R1+0x1a0], R6 ;  /* 0x0001a00601007387 */ /* 0x0001e80000100800 */
[----:B------:R-:W4:Y:S01]  /*c530*/  LDL.LU R14, [R1+0x40c] ;  /* 0x00040c00010e7983 */ /* 0x000f220000300800 */
[----:B------:R-:W-:-:S04]  /*c540*/  IMAD.HI.U32 R8, R2, R4, RZ ;  /* 0x0000000402087227 */ /* 0x000fc800078e00ff */
[----:B------:R-:W-:-:S04]  /*c550*/  IMAD.MOV R8, RZ, RZ, -R8 ;  /* 0x000000ffff087224 */ /* 0x000fc800078e0a08 */
[----:B------:R-:W-:-:S05]  /*c560*/  IMAD R4, R0, R8, R4 ;  /* 0x0000000800047224 */ /* 0x000fca00078e0204 */
[C---:B------:R-:W-:Y:S02]  /*c570*/  ISETP.GT.U32.AND P3, PT, R0.reuse, R4, PT ;  /* 0x000000040000720c */ /* 0x040fe40003f64070 */
[C---:B------:R-:W-:Y:S02]  /*c580*/  ISETP.GT.U32.AND P6, PT, R0.reuse, R5, PT ;  /* 0x000000050000720c */ /* 0x040fe40003fc4070 */
[----:B------:R-:W-:-:S09]  /*c590*/  ISETP.GT.U32.AND P1, PT, R0, R13, PT ;  /* 0x0000000d0000720c */ /* 0x000fd20003f24070 */
[----:B------:R-:W-:Y:S01]  /*c5a0*/  @!P3 IMAD.IADD R4, R4, 0x1, -R0 ;  /* 0x000000010404b824 */ /* 0x000fe200078e0a00 */
[----:B------:R-:W-:-:S04]  /*c5b0*/  ISETP.GT.U32.AND P4, PT, R0, R12, PT ;  /* 0x0000000c0000720c */ /* 0x000fc80003f84070 */
[----:B------:R-:W-:Y:S01]  /*c5c0*/  ISETP.GT.U32.AND P3, PT, R0, R4, PT ;  /* 0x000000040000720c */ /* 0x000fe20003f64070 */
[----:B------:R-:W-:-:S04]  /*c5d0*/  IMAD.HI.U32 R8, R2, R11, RZ ;  /* 0x0000000b02087227 */ /* 0x000fc800078e00ff */
[----:B------:R-:W-:Y:S02]  /*c5e0*/  IMAD.MOV R8, RZ, RZ, -R8 ;  /* 0x000000ffff087224 */ /* 0x000fe400078e0a08 */
[--C-:B------:R-:W-:Y:S01]  /*c5f0*/  @!P6 IMAD.IADD R5, R5, 0x1, -R0.reuse ;  /* 0x000000010505e824 */ /* 0x100fe200078e0a00 */
[----:B------:R-:W-:Y:S01]  /*c600*/  ISETP.GE.AND P6, PT, R9, RZ, PT ;  /* 0x000000ff0900720c */ /* 0x000fe20003fc6270 */
[----:B------:R-:W-:Y:S02]  /*c610*/  IMAD R11, R0, R8, R11 ;  /* 0x00000008000b7224 */ /* 0x000fe400078e020b */
[--C-:B------:R-:W-:Y:S02]  /*c620*/  @!P1 IMAD.IADD R13, R13, 0x1, -R0.reuse ;  /* 0x000000010d0d9824 */ /* 0x100fe400078e0a00 */
[--C-:B------:R-:W-:Y:S01]  /*c630*/  @!P3 IMAD.IADD R4, R4, 0x1, -R0.reuse ;  /* 0x000000010404b824 */ /* 0x100fe200078e0a00 */
[----:B0-----:R-:W-:Y:S01]  /*c640*/  IABS R6, R16 ;  /* 0x0000001000067213 */ /* 0x001fe20000000000 */
[----:B------:R-:W-:-:S02]  /*c650*/  @!P4 IMAD.IADD R12, R12, 0x1, -R0 ;  /* 0x000000010c0cc824 */ /* 0x000fc400078e0a00 */
[----:B------:R-:W-:Y:S01]  /*c660*/  IMAD.MOV.U32 R9, RZ, RZ, R4 ;  /* 0x000000ffff097224 */ /* 0x000fe200078e0004 */
[----:B------:R-:W-:Y:S01]  /*c670*/  ISETP.GT.U32.AND P4, PT, R0, R13, PT ;  /* 0x0000000d0000720c */ /* 0x000fe20003f84070 */
[----:B------:R-:W-:-:S04]  /*c680*/  IMAD.HI.U32 R4, R2, R6, RZ ;  /* 0x0000000602047227 */ /* 0x000fc800078e00ff */
[----:B------:R-:W-:Y:S01]  /*c690*/  @!P0 IMAD.MOV R9, RZ, RZ, -R9 ;  /* 0x000000ffff098224 */ /* 0x000fe200078e0a09 */
[C---:B------:R-:W-:Y:S01]  /*c6a0*/  ISETP.GT.U32.AND P0, PT, R0.reuse, R12, PT ;  /* 0x0000000c0000720c */ /* 0x040fe20003f04070 */
[----:B------:R-:W-:Y:S01]  /*c6b0*/  IMAD.MOV R4, RZ, RZ, -R4 ;  /* 0x000000ffff047224 */ /* 0x000fe200078e0a04 */
[C---:B------:R-:W-:Y:S02]  /*c6c0*/  ISETP.GT.U32.AND P3, PT, R0.reuse, R11, PT ;  /* 0x0000000b0000720c */ /* 0x040fe40003f64070 */
[C---:B------:R-:W-:Y:S01]  /*c6d0*/  ISETP.GT.U32.AND P1, PT, R0.reuse, R5, PT ;  /* 0x000000050000720c */ /* 0x040fe20003f24070 */
[----:B------:R-:W-:Y:S02]  /*c6e0*/  IMAD R4, R0, R4, R6 ;  /* 0x0000000400047224 */ /* 0x000fe400078e0206 */
[----:B------:R-:W-:-:S06]  /*c6f0*/  @!P4 IMAD.IADD R13, R13, 0x1, -R0 ;  /* 0x000000010d0dc824 */ /* 0x000fcc00078e0a00 */
[--C-:B------:R-:W-:Y:S01]  /*c700*/  @!P0 IMAD.IADD R12, R12, 0x1, -R0.reuse ;  /* 0x000000010c0c8824 */ /* 0x100fe200078e0a00 */
[----:B------:R-:W-:Y:S01]  /*c710*/  ISETP.GT.U32.AND P0, PT, R0, R4, PT ;  /* 0x000000040000720c */ /* 0x000fe20003f04070 */
[--C-:B------:R-:W-:Y:S02]  /*c720*/  @!P3 IMAD.IADD R11, R11, 0x1, -R0.reuse ;  /* 0x000000010b0bb824 */ /* 0x100fe400078e0a00 */
[----:B------:R-:W-:-:S03]  /*c730*/  @!P1 IMAD.IADD R5, R5, 0x1, -R0 ;  /* 0x0000000105059824 */ /* 0x000fc600078e0a00 */
[----:B------:R-:W-:-:S07]  /*c740*/  ISETP.GT.U32.AND P3, PT, R0, R11, PT ;  /* 0x0000000b0000720c */ /* 0x000fce0003f64070 */
[----:B------:R-:W-:Y:S02]  /*c750*/  @!P0 IMAD.IADD R4, R4, 0x1, -R0 ;  /* 0x0000000104048824 */ /* 0x000fe400078e0a00 */
[----:B------:R-:W-:-:S04]  /*c760*/  @!P2 IMAD.MOV R13, RZ, RZ, -R13 ;  /* 0x000000ffff0da224 */ /* 0x000fc800078e0a0d */
[----:B------:R-:W-:Y:S01]  /*c770*/  @!P3 IMAD.IADD R11, R11, 0x1, -R0 ;  /* 0x000000010b0bb824 */ /* 0x000fe200078e0a00 */
[----:B------:R-:W-:Y:S01]  /*c780*/  STL [R1+0x19c], R9 ;  /* 0x00019c0901007387 */ /* 0x000fe20000100800 */
[----:B------:R-:W-:Y:S01]  /*c790*/  @!P6 IMAD.MOV R12, RZ, RZ, -R12 ;  /* 0x000000ffff0ce224 */ /* 0x000fe200078e0a0c */
[----:B---3--:R-:W-:-:S05]  /*c7a0*/  IABS R8, R10 ;  /* 0x0000000a00087213 */ /* 0x008fca0000000000 */
[----:B------:R-:W-:-:S04]  /*c7b0*/  IMAD.HI.U32 R7, R2, R8, RZ ;  /* 0x0000000802077227 */ /* 0x000fc800078e00ff */
[----:B------:R-:W-:-:S04]  /*c7c0*/  IMAD.MOV R7, RZ, RZ, -R7 ;  /* 0x000000ffff077224 */ /* 0x000fc800078e0a07 */
[----:B------:R-:W-:-:S05]  /*c7d0*/  IMAD R8, R0, R7, R8 ;  /* 0x0000000700087224 */ /* 0x000fca00078e0208 */
[----:B------:R-:W-:Y:S02]  /*c7e0*/  ISETP.GT.U32.AND P4, PT, R0, R8, PT ;  /* 0x000000080000720c */ /* 0x000fe40003f84070 */
[----:B--2---:R-:W-:-:S11]  /*c7f0*/  IABS R7, R17 ;  /* 0x0000001100077213 */ /* 0x004fd60000000000 */
[----:B------:R-:W-:Y:S01]  /*c800*/  @!P4 IMAD.IADD R8, R8, 0x1, -R0 ;  /* 0x000000010808c824 */ /* 0x000fe200078e0a00 */
[----:B------:R-:W-:Y:S01]  /*c810*/  ISETP.GE.AND P4, PT, R16, RZ, PT ;  /* 0x000000ff1000720c */ /* 0x000fe20003f86270 */
[----:B------:R-:W-:Y:S01]  /*c820*/  IMAD.MOV.U32 R16, RZ, RZ, R5 ;  /* 0x000000ffff107224 */ /* 0x000fe200078e0005 */
[----:B----4-:R-:W-:-:S03]  /*c830*/  ISETP.GE.AND P1, PT, R14, RZ, PT ;  /* 0x000000ff0e00720c */ /* 0x010fc60003f26270 */
[----:B------:R-:W-:Y:S01]  /*c840*/  @!P5 IMAD.MOV R16, RZ, RZ, -R16 ;  /* 0x000000ffff10d224 */ /* 0x000fe200078e0a10 */
[----:B------:R-:W-:Y:S01]  /*c850*/  ISETP.GT.U32.AND P5, PT, R0, R4, PT ;  /* 0x000000040000720c */ /* 0x000fe20003fa4070 */
[----:B------:R-:W-:Y:S01]  /*c860*/  IMAD.HI.U32 R14, R2, R7, RZ ;  /* 0x00000007020e7227 */ /* 0x000fe200078e00ff */
[----:B------:R-:W-:Y:S02]  /*c870*/  IABS R6, R21 ;  /* 0x0000001500067213 */ /* 0x000fe40000000000 */
[----:B------:R-:W-:Y:S01]  /*c880*/  ISETP.GT.U32.AND P0, PT, R0, R8, PT ;  /* 0x000000080000720c */ /* 0x000fe20003f04070 */
[----:B------:R-:W-:Y:S01]  /*c890*/  IMAD.MOV R14, RZ, RZ, -R14 ;  /* 0x000000ffff0e7224 */ /* 0x000fe200078e0a0e */
[----:B------:R-:W-:Y:S01]  /*c8a0*/  ISETP.GE.AND P3, PT, R10, RZ, PT ;  /* 0x000000ff0a00720c */ /* 0x000fe20003f66270 */
[----:B------:R-:W-:Y:S01]  /*c8b0*/  IMAD.HI.U32 R10, R2, R6, RZ ;  /* 0x00000006020a7227 */ /* 0x000fe200078e00ff */
[----:B------:R0:W-:Y:S03]  /*c8c0*/  STL [R1+0x18c], R16 ;  /* 0x00018c1001007387 */ /* 0x0001e60000100800 */
[----:B------:R-:W-:-:S02]  /*c8d0*/  IMAD R7, R0, R14, R7 ;  /* 0x0000000e00077224 */ /* 0x000fc400078e0207 */
[----:B------:R-:W-:Y:S01]  /*c8e0*/  IMAD.MOV R10, RZ, RZ, -R10 ;  /* 0x000000ffff0a7224 */ /* 0x000fe200078e0a0a */
[----:B------:R-:W2:Y:S01]  /*c8f0*/  LDL.LU R14, [R1+0x458] ;  /* 0x00045800010e7983 */ /* 0x000ea20000300800 */
[----:B------:R-:W-:-:S03]  /*c900*/  @!P5 IMAD.IADD R4, R4, 0x1, -R0 ;  /* 0x000000010404d824 */ /* 0x000fc600078e0a00 */
[----:B------:R-:W-:Y:S01]  /*c910*/  STL [R1+0x188], R13 ;  /* 0x0001880d01007387 */ /* 0x000fe20000100800 */
[----:B------:R-:W-:-:S03]  /*c920*/  IMAD R6, R0, R10, R6 ;  /* 0x0000000a00067224 */ /* 0x000fc600078e0206 */
[----:B------:R-:W-:Y:S01]  /*c930*/  STL [R1+0x184], R12 ;  /* 0x0001840c01007387 */ /* 0x000fe20000100800 */
[----:B------:R-:W-:-:S03]  /*c940*/  @!P0 IMAD.IADD R8, R8, 0x1, -R0 ;  /* 0x0000000108088824 */ /* 0x000fc600078e0a00 */
[----:B0-----:R-:W3:Y:S01]  /*c950*/  LDL.LU R16, [R1+0x45c] ;  /* 0x00045c0001107983 */ /* 0x001ee20000300800 */
[----:B------:R-:W-:Y:S02]  /*c960*/  IMAD.MOV.U32 R10, RZ, RZ, R4 ;  /* 0x000000ffff0a7224 */ /* 0x000fe400078e0004 */
[----:B------:R-:W-:Y:S01]  /*c970*/  @!P1 IMAD.MOV R11, RZ, RZ, -R11 ;  /* 0x000000ffff0b9224 */ /* 0x000fe200078e0a0b */
[----:B------:R-:W-:Y:S01]  /*c980*/  ISETP.GE.AND P6, PT, R17, RZ, PT ;  /* 0x000000ff1100720c */ /* 0x000fe20003fc6270 */
[----:B------:R-:W-:Y:S01]  /*c990*/  @!P3 IMAD.MOV R8, RZ, RZ, -R8 ;  /* 0x000000ffff08b224 */ /* 0x000fe200078e0a08 */
[----:B------:R-:W4:Y:S01]  /*c9a0*/  LDL R17, [R1+0x450] ;  /* 0x0004500001117983 */ /* 0x000f220000100800 */
[----:B------:R-:W-:Y:S01]  /*c9b0*/  @!P4 IMAD.MOV R10, RZ, RZ, -R10 ;  /* 0x000000ffff0ac224 */ /* 0x000fe200078e0a0a */
[----:B------:R-:W-:Y:S02]  /*c9c0*/  IABS R9, R19 ;  /* 0x0000001300097213 */ /* 0x000fe40000000000 */
[----:B------:R-:W-:Y:S01]  /*c9d0*/  ISETP.GE.AND P1, PT, R21, RZ, PT ;  /* 0x000000ff1500720c */ /* 0x000fe20003f26270 */
[----:B------:R-:W-:Y:S01]  /*c9e0*/  STL [R1+0x180], R11 ;  /* 0x0001800b01007387 */ /* 0x000fe20000100800 */
[----:B------:R-:W-:-:S03]  /*c9f0*/  ISETP.GE.AND P0, PT, R19, RZ, PT ;  /* 0x000000ff1300720c */ /* 0x000fc60003f06270 */
[----:B------:R-:W4:Y:S04]  /*ca00*/  LDL R21, [R1+0x484] ;  /* 0x0004840001157983 */ /* 0x000f280000100800 */
[----:B------:R-:W4:Y:S04]  /*ca10*/  LDL R19, [R1+0x488] ;  /* 0x0004880001137983 */ /* 0x000f280000100800 */
[----:B------:R-:W-:Y:S04]  /*ca20*/  STL [R1+0x174], R8 ;  /* 0x0001740801007387 */ /* 0x000fe80000100800 */
[----:B------:R-:W-:Y:S04]  /*ca30*/  STL [R1+0x170], R10 ;  /* 0x0001700a01007387 */ /* 0x000fe80000100800 */
[----:B------:R0:W-:Y:S04]  /*ca40*/  STL [R1+0x1ba0], R27 ;  /* 0x001ba01b01007387 */ /* 0x0001e80000100800 */
[----:B0-----:R-:W4:Y:S01]  /*ca50*/  LDL.LU R27, [R1+0x450] ;  /* 0x00045000011b7983 */ /* 0x001f220000300800 */
[----:B------:R-:W-:Y:S01]  /*ca60*/  ISETP.GT.U32.AND P2, PT, R0, R7, PT ;  /* 0x000000070000720c */ /* 0x000fe20003f44070 */
[----:B------:R-:W-:-:S12]  /*ca70*/  IMAD.HI.U32 R5, R2, R9, RZ ;  /* 0x0000000902057227 */ /* 0x000fd800078e00ff */
[----:B------:R-:W-:-:S05]  /*ca80*/  @!P2 IMAD.IADD R7, R7, 0x1, -R0 ;  /* 0x000000010707a824 */ /* 0x000fca00078e0a00 */
[----:B------:R-:W-:Y:S01]  /*ca90*/  ISETP.GT.U32.AND P3, PT, R0, R7, PT ;  /* 0x000000070000720c */ /* 0x000fe20003f64070 */
[----:B------:R-:W-:-:S04]  /*caa0*/  IMAD.MOV R5, RZ, RZ, -R5 ;  /* 0x000000ffff057224 */ /* 0x000fc800078e0a05 */
[----:B------:R-:W-:-:S08]  /*cab0*/  IMAD R9, R0, R5, R9 ;  /* 0x0000000500097224 */ /* 0x000fd000078e0209 */
[----:B------:R-:W-:Y:S01]  /*cac0*/  @!P3 IMAD.IADD R7, R7, 0x1, -R0 ;  /* 0x000000010707b824 */ /* 0x000fe200078e0a00 */
[----:B------:R-:W-:-:S13]  /*cad0*/  ISETP.GT.U32.AND P3, PT, R0, R9, PT ;  /* 0x000000090000720c */ /* 0x000fda0003f64070 */
[----:B------:R-:W-:Y:S01]  /*cae0*/  @!P3 IMAD.IADD R9, R9, 0x1, -R0 ;  /* 0x000000010909b824 */ /* 0x000fe200078e0a00 */
[----:B--2---:R-:W-:Y:S02]  /*caf0*/  ISETP.GE.AND P2, PT, R14, RZ, PT ;  /* 0x000000ff0e00720c */ /* 0x004fe40003f46270 */
[----:B------:R-:W-:Y:S02]  /*cb00*/  IABS R5, R14 ;  /* 0x0000000e00057213 */ /* 0x000fe40000000000 */
[----:B---3--:R-:W-:Y:S02]  /*cb10*/  IABS R14, R16 ;  /* 0x00000010000e7213 */ /* 0x008fe40000000000 */
[----:B------:R-:W-:-:S03]  /*cb20*/  ISETP.GE.AND P4, PT, R16, RZ, PT ;  /* 0x000000ff1000720c */ /* 0x000fc60003f86270 */
[----:B------:R-:W-:Y:S01]  /*cb30*/  IMAD.HI.U32 R16, R2, R14, RZ ;  /* 0x0000000e02107227 */ /* 0x000fe200078e00ff */
[----:B----4-:R-:W-:Y:S02]  /*cb40*/  IABS R13, R17 ;  /* 0x00000011000d7213 */ /* 0x010fe40000000000 */
[----:B------:R-:W2:Y:S01]  /*cb50*/  LDL R17, [R1+0x490] ;  /* 0x0004900001117983 */ /* 0x000ea20000100800 */
[----:B------:R-:W-:-:S04]  /*cb60*/  IMAD.MOV R16, RZ, RZ, -R16 ;  /* 0x000000ffff107224 */ /* 0x000fc800078e0a10 */
[----:B------:R-:W-:Y:S01]  /*cb70*/  IMAD R14, R0, R16, R14 ;  /* 0x00000010000e7224 */ /* 0x000fe200078e020e */
[----:B------:R-:W-:Y:S02]  /*cb80*/  IABS R12, R21 ;  /* 0x00000015000c7213 */ /* 0x000fe40000000000 */
[----:B------:R-:W3:Y:S01]  /*cb90*/  LDL R21, [R1+0x49c] ;  /* 0x00049c0001157983 */ /* 0x000ee20000100800 */
[----:B------:R-:W-:-:S03]  /*cba0*/  IABS R11, R19 ;  /* 0x00000013000b7213 */ /* 0x000fc60000000000 */
[----:B------:R-:W4:Y:S01]  /*cbb0*/  LDL R19, [R1+0x4a0] ;  /* 0x0004a00001137983 */ /* 0x000f220000100800 */
[----:B------:R-:W-:-:S03]  /*cbc0*/  ISETP.GE.AND P3, PT, R27, RZ, PT ;  /* 0x000000ff1b00720c */ /* 0x000fc60003f66270 */
[----:B------:R-:W4:Y:S04]  /*cbd0*/  LDL.LU R27, [R1+0x1ba0] ;  /* 0x001ba000011b7983 */ /* 0x000f280000300800 */
[----:B------:R-:W4:Y:S01]  /*cbe0*/  LDL R16, [R1+0x48c] ;  /* 0x00048c0001107983 */ /* 0x000f220000100800 */
[----:B------:R-:W-:-:S13]  /*cbf0*/  ISETP.GT.U32.AND P5, PT, R0, R6, PT ;  /* 0x000000060000720c */ /* 0x000fda0003fa4070 */
[----:B------:R-:W-:-:S05]  /*cc00*/  @!P5 IMAD.IADD R6, R6, 0x1, -R0 ;  /* 0x000000010606d824 */ /* 0x000fca00078e0a00 */
[----:B------:R-:W-:Y:S01]  /*cc10*/  ISETP.GT.U32.AND P5, PT, R0, R6, PT ;  /* 0x000000060000720c */ /* 0x000fe20003fa4070 */
[----:B------:R-:W-:Y:S02]  /*cc20*/  @!P6 IMAD.MOV R7, RZ, RZ, -R7 ;  /* 0x000000ffff07e224 */ /* 0x000fe400078e0a07 */
[----:B------:R-:W-:-:S04]  /*cc30*/  IMAD.HI.U32 R4, R2, R5, RZ ;  /* 0x0000000502047227 */ /* 0x000fc800078e00ff */
[----:B------:R-:W-:Y:S01]  /*cc40*/  IMAD.HI.U32 R10, R2, R13, RZ ;  /* 0x0000000d020a7227 */ /* 0x000fe200078e00ff */
[----:B------:R0:W-:Y:S05]  /*cc50*/  STL [R1+0x16c], R7 ;  /* 0x00016c0701007387 */ /* 0x0001ea0000100800 */
[----:B------:R-:W-:Y:S02]  /*cc60*/  @!P5 IMAD.IADD R6, R6, 0x1, -R0 ;  /* 0x000000010606d824 */ /* 0x000fe400078e0a00 */
[----:B------:R-:W-:Y:S02]  /*cc70*/  IMAD.MOV R4, RZ, RZ, -R4 ;  /* 0x000000ffff047224 */ /* 0x000fe400078e0a04 */
[----:B------:R-:W-:-:S02]  /*cc80*/  IMAD.MOV R10, RZ, RZ, -R10 ;  /* 0x000000ffff0a7224 */ /* 0x000fc400078e0a0a */
[----:B0-----:R-:W-:Y:S02]  /*cc90*/  IMAD.MOV.U32 R7, RZ, RZ, R6 ;  /* 0x000000ffff077224 */ /* 0x001fe400078e0006 */
[----:B------:R-:W-:Y:S02]  /*cca0*/  IMAD R5, R0, R4, R5 ;  /* 0x0000000400057224 */ /* 0x000fe400078e0205 */
[----:B------:R-:W-:-:S04]  /*ccb0*/  IMAD.HI.U32 R8, R2, R12, RZ ;  /* 0x0000000c02087227 */ /* 0x000fc800078e00ff */
[----:B------:R-:W-:-:S04]  /*ccc0*/  IMAD.HI.U32 R4, R2, R11, RZ ;  /* 0x0000000b02047227 */ /* 0x000fc800078e00ff */
[C---:B------:R-:W-:Y:S02]  /*ccd0*/  IMAD R13, R0.reuse, R10, R13 ;  /* 0x0000000a000d7224 */ /* 0x040fe400078e020d */
[----:B------:R-:W-:Y:S02]  /*cce0*/  @!P1 IMAD.MOV R7, RZ, RZ, -R7 ;  /* 0x000000ffff079224 */ /* 0x000fe400078e0a07 */
[----:B------:R-:W-:Y:S02]  /*ccf0*/  IMAD.MOV R8, RZ, RZ, -R8 ;  /* 0x000000ffff087224 */ /* 0x000fe400078e0a08 */
[----:B------:R-:W-:Y:S01]  /*cd00*/  IMAD.MOV R4, RZ, RZ, -R4 ;  /* 0x000000ffff047224 */ /* 0x000fe200078e0a04 */
[----:B------:R0:W-:Y:S01]  /*cd10*/  STL [R1+0x168], R7 ;  /* 0x0001680701007387 */ /* 0x0001e20000100800 */
[C---:B------:R-:W-:Y:S02]  /*cd20*/  IMAD R12, R0.reuse, R8, R12 ;  /* 0x00000008000c7224 */ /* 0x040fe400078e020c */
[----:B------:R-:W-:Y:S01]  /*cd30*/  IMAD R11, R0, R4, R11 ;  /* 0x00000004000b7224 */ /* 0x000fe200078e020b */
[----:B--2---:R-:W-:-:S05]  /*cd40*/  IABS R8, R17 ;  /* 0x0000001100087213 */ /* 0x004fca0000000000 */
[----:B------:R-:W-:Y:S01]  /*cd50*/  IMAD.HI.U32 R17, R2, R8, RZ ;  /* 0x0000000802117227 */ /* 0x000fe200078e00ff */
[----:B---3--:R-:W-:Y:S02]  /*cd60*/  IABS R4, R21 ;  /* 0x0000001500047213 */ /* 0x008fe40000000000 */
[----:B----4-:R-:W-:Y:S01]  /*cd70*/  IABS R6, R19 ;  /* 0x0000001300067213 */ /* 0x010fe20000000000 */
[----:B------:R-:W-:Y:S01]  /*cd80*/  IMAD.MOV R17, RZ, RZ, -R17 ;  /* 0x000000ffff117224 */ /* 0x000fe200078e0a11 */
[----:B------:R-:W2:Y:S01]  /*cd90*/  LDL.LU R21, [R1+0x4a4] ;  /* 0x0004a40001157983 */ /* 0x000ea20000300800 */
[----:B------:R-:W-:Y:S02]  /*cda0*/  IMAD.MOV.U32 R19, RZ, RZ, R20 ;  /* 0x000000ffff137224 */ /* 0x000fe400078e0014 */
[----:B------:R-:W-:Y:S01]  /*cdb0*/  IMAD R8, R0, R17, R8 ;  /* 0x0000001100087224 */ /* 0x000fe200078e0208 */
[----:B------:R-:W3:Y:S04]  /*cdc0*/  LDL.LU R20, [R1+0x4b4] ;  /* 0x0004b40001147983 */ /* 0x000ee80000300800 */
[----:B------:R-:W4:Y:S01]  /*cdd0*/  LDL.LU R17, [R1+0x484] ;  /* 0x0004840001117983 */ /* 0x000f220000300800 */
[----:B------:R-:W-:-:S05]  /*cde0*/  IABS R10, R16 ;  /* 0x00000010000a7213 */ /* 0x000fca0000000000 */
[----:B0-----:R-:W-:-:S04]  /*cdf0*/  IMAD.HI.U32 R7, R2, R10, RZ ;  /* 0x0000000a02077227 */ /* 0x001fc800078e00ff */
[----:B------:R-:W-:Y:S02]  /*ce00*/  IMAD.MOV R7, RZ, RZ, -R7 ;  /* 0x000000ffff077224 */ /* 0x000fe400078e0a07 */
[----:B------:R-:W-:-:S04]  /*ce10*/  IMAD.HI.U32 R16, R2, R4, RZ ;  /* 0x0000000402107227 */ /* 0x000fc800078e00ff */
[----:B------:R-:W-:Y:S02]  /*ce20*/  IMAD R10, R0, R7, R10 ;  /* 0x00000007000a7224 */ /* 0x000fe400078e020a */
[----:B------:R-:W-:-:S04]  /*ce30*/  IMAD.HI.U32 R7, R2, R6, RZ ;  /* 0x0000000602077227 */ /* 0x000fc800078e00ff */
[----:B------:R-:W-:Y:S02]  /*ce40*/  IMAD.MOV R16, RZ, RZ, -R16 ;  /* 0x000000ffff107224 */ /* 0x000fe400078e0a10 */
[----:B------:R-:W-:Y:S02]  /*ce50*/  IMAD.MOV R7, RZ, RZ, -R7 ;  /* 0x000000ffff077224 */ /* 0x000fe400078e0a07 */
[C---:B------:R-:W-:Y:S02]  /*ce60*/  IMAD R4, R0.reuse, R16, R4 ;  /* 0x0000001000047224 */ /* 0x040fe400078e0204 */
[----:B------:R-:W3:Y:S01]  /*ce70*/  LDL.LU R16, [R1+0x488] ;  /* 0x0004880001107983 */ /* 0x000ee20000300800 */
[----:B------:R-:W-:-:S03]  /*ce80*/  IMAD R6, R0, R7, R6 ;  /* 0x0000000700067224 */ /* 0x000fc600078e0206 */
[----:B------:R-:W4:Y:S01]  /*ce90*/  LDL.LU R7, [R1+0x4b8] ;  /* 0x0004b80001077983 */ /* 0x000f220000300800 */
[C---:B------:R-:W-:Y:S02]  /*cea0*/  ISETP.GT.U32.AND P6, PT, R0.reuse, R9, PT ;  /* 0x000000090000720c */ /* 0x040fe40003fc4070 */
[----:B------:R-:W-:-:S11]  /*ceb0*/  ISETP.GT.U32.AND P5, PT, R0, R5, PT ;  /* 0x000000050000720c */ /* 0x000fd60003fa4070 */
[--C-:B------:R-:W-:Y:S01]  /*cec0*/  @!P6 IMAD.IADD R9, R9, 0x1, -R0.reuse ;  /* 0x000000010909e824 */ /* 0x100fe200078e0a00 */
[----:B------:R-:W-:Y:S01]  /*ced0*/  ISETP.GT.U32.AND P6, PT, R0, R13, PT ;  /* 0x0000000d0000720c */ /* 0x000fe20003fc4070 */
[----:B------:R-:W-:-:S05]  /*cee0*/  @!P5 IMAD.IADD R5, R5, 0x1, -R0 ;  /* 0x000000010505d824 */ /* 0x000fca00078e0a00 */
[----:B------:R-:W-:-:S07]  /*cef0*/  ISETP.GT.U32.AND P5, PT, R0, R5, PT ;  /* 0x000000050000720c */ /* 0x000fce0003fa4070 */
[----:B------:R-:W-:Y:S01]  /*cf00*/  @!P6 IMAD.IADD R13, R13, 0x1, -R0 ;  /* 0x000000010d0de824 */ /* 0x000fe200078e0a00 */
[----:B------:R-:W-:Y:S01]  /*cf10*/  ISETP.GT.U32.AND P6, PT, R0, R10, PT ;  /* 0x0000000a0000720c */ /* 0x000fe20003fc4070 */
[----:B------:R-:W-:-:S04]  /*cf20*/  @!P0 IMAD.MOV R9, RZ, RZ, -R9 ;  /* 0x000000ffff098224 */ /* 0x000fc800078e0a09 */
[----:B------:R-:W-:Y:S01]  /*cf30*/  @!P5 IMAD.IADD R5, R5, 0x1, -R0 ;  /* 0x000000010505d824 */ /* 0x000fe200078e0a00 */
[----:B------:R2:W-:Y:S03]  /*cf40*/  STL [R1+0x160], R9 ;  /* 0x0001600901007387 */ /* 0x0005e60000100800 */
[----:B------:R-:W-:-:S04]  /*cf50*/  @!P2 IMAD.MOV R5, RZ, RZ, -R5 ;  /* 0x000000ffff05a224 */ /* 0x000fc800078e0a05 */
[----:B------:R-:W-:-:S05]  /*cf60*/  @!P6 IMAD.IADD R10, R10, 0x1, -R0 ;  /* 0x000000010a0ae824 */ /* 0x000fca00078e0a00 */
[----:B------:R-:W-:-:S13]  /*cf70*/  ISETP.GT.U32.AND P2, PT, R0, R10, PT ;  /* 0x0000000a0000720c */ /* 0x000fda0003f44070 */
[----:B------:R-:W-:Y:S01]  /*cf80*/  @!P2 IMAD.IADD R10, R10, 0x1, -R0 ;  /* 0x000000010a0aa824 */ /* 0x000fe200078e0a00 */
[----:B--2---:R-:W-:Y:S01]  /*cf90*/  IABS R9, R21 ;  /* 0x0000001500097213 */ /* 0x004fe20000000000 */
[----:B------:R4:W-:Y:S02]  /*cfa0*/  STL [R1+0x1b94], R21 ;  /* 0x001b941501007387 */ /* 0x0009e40000100800 */
[----:B----4-:R-:W-:-:S05]  /*cfb0*/  IMAD.MOV.U32 R21, RZ, RZ, R7 ;  /* 0x000000ffff157224 */ /* 0x010fca00078e0007 */
[----:B------:R3:W-:Y:S04]  /*cfc0*/  STL [R1+0x1b9c], R21 ;  /* 0x001b9c1501007387 */ /* 0x0007e80000100800 */
[----:B------:R0:W-:Y:S04]  /*cfd0*/  STL [R1+0x154], R5 ;  /* 0x0001540501007387 */ /* 0x0001e80000100800 */
[----:B------:R-:W2:Y:S01]  /*cfe0*/  LDL.LU R7, [R1+0x490] ;  /* 0x0004900001077983 */ /* 0x000ea20000300800 */
[----:B---3--:R-:W-:-:S03]  /*cff0*/  IMAD.MOV.U32 R21, RZ, RZ, R16 ;  /* 0x000000ffff157224 */ /* 0x008fc600078e0010 */
[----:B------:R1:W-:Y:S01]  /*d000*/  STL [R1+0x1b98], R20 ;  /* 0x001b981401007387 */ /* 0x0003e20000100800 */
[----:B0-----:R-:W-:Y:S02]  /*d010*/  IABS R5, R20 ;  /* 0x0000001400057213 */ /* 0x001fe40000000000 */
[----:B------:R-:W-:Y:S01]  /*d020*/  ISETP.GE.AND P2, PT, R21, RZ, PT ;  /* 0x000000ff1500720c */ /* 0x000fe20003f46270 */
[----:B-1----:R-:W3:Y:S04]  /*d030*/  LDL.LU R20, [R1+0x48c] ;  /* 0x00048c0001147983 */ /* 0x002ee80000300800 */
[----:B------:R-:W4:Y:S01]  /*d040*/  LDL.LU R21, [R1+0x1b9c] ;  /* 0x001b9c0001157983 */ /* 0x000f220000300800 */
[C---:B------:R-:W-:Y:S02]  /*d050*/  ISETP.GT.U32.AND P1, PT, R0.reuse, R14, PT ;  /* 0x0000000e0000720c */ /* 0x040fe40003f24070 */
[----:B------:R-:W-:-:S02]  /*d060*/  ISETP.GT.U32.AND P5, PT, R0, R12, PT ;  /* 0x0000000c0000720c */ /* 0x000fc40003fa4070 */
[----:B------:R-:W-:-:S09]  /*d070*/  ISETP.GT.U32.AND P0, PT, R0, R13, PT ;  /* 0x0000000d0000720c */ /* 0x000fd20003f04070 */
[--C-:B------:R-:W-:Y:S01]  /*d080*/  @!P1 IMAD.IADD R14, R14, 0x1, -R0.reuse ;  /* 0x000000010e0e9824 */ /* 0x100fe200078e0a00 */
[----:B------:R-:W-:Y:S01]  /*d090*/  ISETP.GT.U32.AND P1, PT, R0, R11, PT ;  /* 0x0000000b0000720c */ /* 0x000fe20003f24070 */
[----:B------:R-:W-:-:S03]  /*d0a0*/  @!P5 IMAD.IADD R12, R12, 0x1, -R0 ;  /* 0x000000010c0cd824 */ /* 0x000fc600078e0a00 */
[C---:B------:R-:W-:Y:S01]  /*d0b0*/  ISETP.GT.U32.AND P5, PT, R0.reuse, R14, PT ;  /* 0x0000000e0000720c */ /* 0x040fe20003fa4070 */
[----:B------:R-:W-:Y:S01]  /*d0c0*/  @!P0 IMAD.IADD R13, R13, 0x1, -R0 ;  /* 0x000000010d0d8824 */ /* 0x000fe200078e0a00 */
[----:B------:R-:W-:-:S07]  /*d0d0*/  ISETP.GT.U32.AND P0, PT, R0, R4, PT ;  /* 0x000000040000720c */ /* 0x000fce0003f04070 */
[----:B------:R-:W-:Y:S01]  /*d0e0*/  @!P1 IMAD.IADD R11, R11, 0x1, -R0 ;  /* 0x000000010b0b9824 */ /* 0x000fe200078e0a00 */
[----:B------:R-:W-:-:S03]  /*d0f0*/  ISETP.GT.U32.AND P1, PT, R0, R12, PT ;  /* 0x0000000c0000720c */ /* 0x000fc60003f24070 */
[----:B------:R-:W-:Y:S01]  /*d100*/  @!P5 IMAD.IADD R14, R14, 0x1, -R0 ;  /* 0x000000010e0ed824 */ /* 0x000fe200078e0a00 */
[----:B------:R-:W-:Y:S01]  /*d110*/  ISETP.GT.U32.AND P5, PT, R0, R8, PT ;  /* 0x000000080000720c */ /* 0x000fe20003fa4070 */
[----:B------:R-:W-:-:S04]  /*d120*/  IMAD.HI.U32 R16, R2, R5, RZ ;  /* 0x0000000502107227 */ /* 0x000fc800078e00ff */
[----:B------:R-:W-:-:S04]  /*d130*/  @!P0 IMAD.IADD R4, R4, 0x1, -R0 ;  /* 0x0000000104048824 */ /* 0x000fc800078e0a00 */
[----:B------:R-:W-:Y:S01]  /*d140*/  @!P1 IMAD.IADD R12, R12, 0x1, -R0 ;  /* 0x000000010c0c9824 */ /* 0x000fe200078e0a00 */
[----:B------:R-:W-:Y:S01]  /*d150*/  ISETP.GE.AND P1, PT, R17, RZ, PT ;  /* 0x000000ff1100720c */ /* 0x000fe20003f26270 */
[----:B------:R-:W-:-:S04]  /*d160*/  IMAD.HI.U32 R17, R2, R9, RZ ;  /* 0x0000000902117227 */ /* 0x000fc800078e00ff */
[----:B------:R-:W-:Y:S02]  /*d170*/  @!P5 IMAD.IADD R8, R8, 0x1, -R0 ;  /* 0x000000010808d824 */ /* 0x000fe400078e0a00 */
[----:B------:R-:W-:Y:S02]  /*d180*/  IMAD.MOV R17, RZ, RZ, -R17 ;  /* 0x000000ffff117224 */ /* 0x000fe400078e0a11 */
[----:B------:R-:W-:Y:S02]  /*d190*/  IMAD.MOV R16, RZ, RZ, -R16 ;  /* 0x000000ffff107224 */ /* 0x000fe400078e0a10 */
[C---:B------:R-:W-:Y:S02]  /*d1a0*/  IMAD R9, R0.reuse, R17, R9 ;  /* 0x0000001100097224 */ /* 0x040fe400078e0209 */
[----:B------:R-:W4:Y:S01]  /*d1b0*/  LDL.LU R17, [R1+0x4a0] ;  /* 0x0004a00001117983 */ /* 0x000f220000300800 */
[----:B------:R-:W-:-:S03]  /*d1c0*/  IMAD R5, R0, R16, R5 ;  /* 0x0000001000057224 */ /* 0x000fc600078e0205 */
[----:B------:R-:W4:Y:S01]  /*d1d0*/  LDL.LU R16, [R1+0x49c] ;  /* 0x00049c0001107983 */ /* 0x000f220000300800 */
[----:B--2---:R-:W-:Y:S02]  /*d1e0*/  ISETP.GE.AND P0, PT, R7, RZ, PT ;  /* 0x000000ff0700720c */ /* 0x004fe40003f06270 */
[----:B---3--:R-:W-:Y:S01]  /*d1f0*/  ISETP.GE.AND P5, PT, R20, RZ, PT ;  /* 0x000000ff1400720c */ /* 0x008fe20003fa6270 */
[----:B------:R-:W-:Y:S01]  /*d200*/  IMAD.MOV.U32 R20, RZ, RZ, R14 ;  /* 0x000000ffff147224 */ /* 0x000fe200078e000e */
[----:B----4-:R-:W-:Y:S01]  /*d210*/  IABS R7, R21 ;  /* 0x0000001500077213 */ /* 0x010fe20000000000 */
[----:B------:R-:W-:Y:S02]  /*d220*/  IMAD.MOV.U32 R14, RZ, RZ, R21 ;  /* 0x000000ffff0e7224 */ /* 0x000fe400078e0015 */
[----:B------:R-:W-:Y:S02]  /*d230*/  IMAD.MOV.U32 R21, RZ, RZ, R13 ;  /* 0x000000ffff157224 */ /* 0x000fe400078e000d */
[----:B------:R-:W-:-:S02]  /*d240*/  @!P4 IMAD.MOV R20, RZ, RZ, -R20 ;  /* 0x000000ffff14c224 */ /* 0x000fc400078e0a14 */
[----:B------:R-:W-:-:S03]  /*d250*/  @!P3 IMAD.MOV R21, RZ, RZ, -R21 ;  /* 0x000000ffff15b224 */ /* 0x000fc600078e0a15 */
[----:B------:R0:W-:Y:S04]  /*d260*/  STL [R1+0x144], R20 ;  /* 0x0001441401007387 */ /* 0x0001e80000100800 */
[----:B0-----:R-:W2:Y:S04]  /*d270*/  LDL.LU R20, [R1+0x1b98] ;  /* 0x001b980001147983 */ /* 0x001ea80000300800 */
[----:B------:R0:W-:Y:S04]  /*d280*/  STL [R1+0x130], R21 ;  /* 0x0001301501007387 */ /* 0x0001e80000100800 */
[----:B0-----:R-:W3:Y:S01]  /*d290*/  LDL.LU R21, [R1+0x1b94] ;  /* 0x001b940001157983 */ /* 0x001ee20000300800 */
[----:B------:R-:W-:-:S13]  /*d2a0*/  ISETP.GT.U32.AND P6, PT, R0, R11, PT ;  /* 0x0000000b0000720c */ /* 0x000fda0003fc4070 */
[----:B------:R-:W-:Y:S01]  /*d2b0*/  @!P6 IMAD.IADD R11, R11, 0x1, -R0 ;  /* 0x000000010b0be824 */ /* 0x000fe200078e0a00 */
[C---:B------:R-:W-:Y:S01]  /*d2c0*/  ISETP.GT.U32.AND P6, PT, R0.reuse, R6, PT ;  /* 0x000000060000720c */ /* 0x040fe20003fc4070 */
[----:B------:R-:W-:Y:S01]  /*d2d0*/  IMAD.MOV.U32 R13, RZ, RZ, R12 ;  /* 0x000000ffff0d7224 */ /* 0x000fe200078e000c */
[C---:B------:R-:W-:Y:S01]  /*d2e0*/  ISETP.GT.U32.AND P4, PT, R0.reuse, R8, PT ;  /* 0x000000080000720c */ /* 0x040fe20003f84070 */
[----:B------:R-:W-:Y:S01]  /*d2f0*/  IMAD.MOV.U32 R12, RZ, RZ, R11 ;  /* 0x000000ffff0c7224 */ /* 0x000fe200078e000b */
[----:B------:R-:W-:Y:S01]  /*d300*/  ISETP.GT.U32.AND P3, PT, R0, R4, PT ;  /* 0x000000040000720c */ /* 0x000fe20003f64070 */
[----:B------:R-:W-:Y:S02]  /*d310*/  @!P1 IMAD.MOV R13, RZ, RZ, -R13 ;  /* 0x000000ffff0d9224 */ /* 0x000fe400078e0a0d */
[----:B------:R-:W-:-:S06]  /*d320*/  IMAD.MOV.U32 R11, RZ, RZ, R10 ;  /* 0x000000ffff0b7224 */ /* 0x000fcc00078e000a */
[----:B------:R-:W-:-:S05]  /*d330*/  @!P6 IMAD.IADD R6, R6, 0x1, -R0 ;  /* 0x000000010606e824 */ /* 0x000fca00078e0a00 */
[----:B------:R-:W-:Y:S01]  /*d340*/  ISETP.GT.U32.AND P1, PT, R0, R6, PT ;  /* 0x000000060000720c */ /* 0x000fe20003f24070 */
[----:B------:R-:W-:Y:S02]  /*d350*/  @!P2 IMAD.MOV R12, RZ, RZ, -R12 ;  /* 0x000000ffff0ca224 */ /* 0x000fe400078e0a0c */
[----:B------:R-:W-:Y:S01]  /*d360*/  @!P5 IMAD.MOV R11, RZ, RZ, -R11 ;  /* 0x000000ffff0bd224 */ /* 0x000fe200078e0a0b */
[----:B------:R-:W-:Y:S01]  /*d370*/  STL [R1+0x128], R13 ;  /* 0x0001280d01007387 */ /* 0x000fe20000100800 */
[----:B------:R-:W-:Y:S01]  /*d380*/  ISETP.GE.AND P2, PT, R16, RZ, PT ;  /* 0x000000ff1000720c */ /* 0x000fe20003f46270 */
[--C-:B------:R-:W-:Y:S02]  /*d390*/  @!P4 IMAD.IADD R8, R8, 0x1, -R0.reuse ;  /* 0x000000010808c824 */ /* 0x100fe400078e0a00 */
[----:B------:R-:W-:Y:S01]  /*d3a0*/  STL [R1+0x124], R12 ;  /* 0x0001240c01007387 */ /* 0x000fe20000100800 */
[----:B------:R-:W-:Y:S01]  /*d3b0*/  ISETP.GE.AND P4, PT, R17, RZ, PT ;  /* 0x000000ff1100720c */ /* 0x000fe20003f86270 */
[----:B------:R-:W-:-:S02]  /*d3c0*/  @!P3 IMAD.IADD R4, R4, 0x1, -R0 ;  /* 0x000000010404b824 */ /* 0x000fc400078e0a00 */
[----:B------:R-:W-:Y:S01]  /*d3d0*/  STL [R1+0x120], R11 ;  /* 0x0001200b01007387 */ /* 0x000fe20000100800 */
[----:B------:R-:W-:-:S03]  /*d3e0*/  @!P1 IMAD.IADD R6, R6, 0x1, -R0 ;  /* 0x0000000106069824 */ /* 0x000fc600078e0a00 */
[----:B------:R-:W4:Y:S04]  /*d3f0*/  LDL.LU R16, [R1+0x4d0] ;  /* 0x0004d00001107983 */ /* 0x000f280000300800 */
[----:B------:R-:W4:Y:S01]  /*d400*/  LDL.LU R17, [R1+0x4c8] ;  /* 0x0004c80001117983 */ /* 0x000f220000300800 */
[----:B--2---:R-:W-:Y:S02]  /*d410*/  ISETP.GE.AND P1, PT, R20, RZ, PT ;  /* 0x000000ff1400720c */ /* 0x004fe40003f26270 */
[----:B---3--:R-:W-:Y:S02]  /*d420*/  ISETP.GE.AND P3, PT, R21, RZ, PT ;  /* 0x000000ff1500720c */ /* 0x008fe40003f66270 */
[----:B------:R-:W2:Y:S04]  /*d430*/  LDL.LU R21, [R1+0x4cc] ;  /* 0x0004cc0001157983 */ /* 0x000ea80000300800 */
[----:B------:R-:W3:Y:S01]  /*d440*/  LDL.LU R20, [R1+0x4d4] ;  /* 0x0004d40001147983 */ /* 0x000ee20000300800 */
[----:B------:R-:W-:-:S02]  /*d450*/  ISETP.GT.U32.AND P5, PT, R0, R5, PT ;  /* 0x000000050000720c */ /* 0x000fc40003fa4070 */
[----:B------:R-:W-:Y:S01]  /*d460*/  ISETP.GT.U32.AND P6, PT, R0, R9, PT ;  /* 0x000000090000720c */ /* 0x000fe20003fc4070 */
[----:B------:R-:W-:Y:S02]  /*d470*/  @!P0 IMAD.MOV R8, RZ, RZ, -R8 ;  /* 0x000000ffff088224 */ /* 0x000fe400078e0a08 */
[----:B------:R-:W-:Y:S02]  /*d480*/  @!P2 IMAD.MOV R4, RZ, RZ, -R4 ;  /* 0x000000ffff04a224 */ /* 0x000fe400078e0a04 */
[----:B------:R-:W-:Y:S01]  /*d490*/  @!P4 IMAD.MOV R6, RZ, RZ, -R6 ;  /* 0x000000ffff06c224 */ /* 0x000fe200078e0a06 */
[----:B------:R-:W-:Y:S04]  /*d4a0*/  STL [R1+0x11c], R8 ;  /* 0x00011c0801007387 */ /* 0x000fe80000100800 */
[----:B------:R0:W-:Y:S01]  /*d4b0*/  STL [R1+0x118], R4 ;  /* 0x0001180401007387 */ /* 0x0001e20000100800 */
[----:B------:R-:W-:-:S02]  /*d4c0*/  @!P5 IMAD.IADD R5, R5, 0x1, -R0 ;  /* 0x000000010505d824 */ /* 0x000fc400078e0a00 */
[----:B------:R-:W-:Y:S01]  /*d4d0*/  @!P6 IMAD.IADD R9, R9, 0x1, -R0 ;  /* 0x000000010909e824 */ /* 0x000fe200078e0a00 */
[----:B------:R-:W-:-:S04]  /*d4e0*/  ISETP.GE.AND P6, PT, R14, RZ, PT ;  /* 0x000000ff0e00720c */ /* 0x000fc80003fc6270 */
[----:B------:R-:W-:Y:S02]  /*d4f0*/  ISETP.GT.U32.AND P0, PT, R0, R9, PT ;  /* 0x000000090000720c */ /* 0x000fe40003f04070 */
[----:B----4-:R-:W-:Y:S02]  /*d500*/  ISETP.GE.AND P5, PT, R16, RZ, PT ;  /* 0x000000ff1000720c */ /* 0x010fe40003fa6270 */
[----:B0-----:R-:W-:Y:S02]  /*d510*/  IABS R4, R16 ;  /* 0x0000001000047213 */ /* 0x001fe40000000000 */
[----:B------:R-:W4:Y:S04]  /*d520*/  LDL.LU R16, [R1+0x4d8] ;  /* 0x0004d80001107983 */ /* 0x000f280000300800 */
[----:B------:R-:W4:Y:S04]  /*d530*/  LDL.LU R14, [R1+0x4dc] ;  /* 0x0004dc00010e7983 */ /* 0x000f280000300800 */
[----:B------:R-:W-:Y:S01]  /*d540*/  STL [R1+0x198], R6 ;  /* 0x0001980601007387 */ /* 0x000fe20000100800 */
[----:B------:R-:W-:Y:S01]  /*d550*/  ISETP.GT.U32.AND P2, PT, R0, R5, PT ;  /* 0x000000050000720c */ /* 0x000fe20003f44070 */
[----:B------:R-:W-:-:S04]  /*d560*/  @!P0 IMAD.IADD R9, R9, 0x1, -R0 ;  /* 0x0000000109098824 */ /* 0x000fc800078e0a00 */
[----:B------:R-:W-:-:S08]  /*d570*/  @!P3 IMAD.MOV R9, RZ, RZ, -R9 ;  /* 0x000000ffff09b224 */ /* 0x000fd000078e0a09 */
[----:B------:R-:W-:Y:S01]  /*d580*/  @!P2 IMAD.IADD R5, R5, 0x1, -R0 ;  /* 0x000000010505a824 */ /* 0x000fe200078e0a00 */
[----:B---3--:R-:W-:Y:S01]  /*d590*/  IABS R8, R20 ;  /* 0x0000001400087213 */ /* 0x008fe20000000000 */
[----:B------:R0:W-:Y:S04]  /*d5a0*/  STL [R1+0x1b90], R20 ;  /* 0x001b901401007387 */ /* 0x0001e80000100800 */
[----:B0-----:R-:W3:Y:S01]  /*d5b0*/  LDL R20, [R1+0x4e0] ;  /* 0x0004e00001147983 */ /* 0x001ee20000100800 */
[----:B--2---:R-:W-:Y:S02]  /*d5c0*/  IABS R11, R21 ;  /* 0x00000015000b7213 */ /* 0x004fe40000000000 */
[----:B------:R-:W-:Y:S01]  /*d5d0*/  ISETP.GE.AND P2, PT, R21, RZ, PT ;  /* 0x000000ff1500720c */ /* 0x000fe20003f46270 */
[----:B------:R4:W-:Y:S04]  /*d5e0*/  STL [R1+0x114], R9 ;  /* 0x0001140901007387 */ /* 0x0009e80000100800 */
[----:B------:R-:W2:Y:S01]  /*d5f0*/  LDL.LU R21, [R1+0x4e8] ;  /* 0x0004e80001157983 */ /* 0x000ea20000300800 */
[----:B------:R-:W-:-:S04]  /*d600*/  IMAD.HI.U32 R10, R2, R7, RZ ;  /* 0x00000007020a7227 */ /* 0x000fc800078e00ff */
[----:B------:R-:W-:-:S04]  /*d610*/  IMAD.MOV R10, RZ, RZ, -R10 ;  /* 0x000000ffff0a7224 */ /* 0x000fc800078e0a0a */
[----:B------:R-:W-:-:S05]  /*d620*/  IMAD R7, R0, R10, R7 ;  /* 0x0000000a00077224 */ /* 0x000fca00078e0207 */
[----:B------:R-:W-:Y:S02]  /*d630*/  ISETP.GT.U32.AND P4, PT, R0, R7, PT ;  /* 0x000000070000720c */ /* 0x000fe40003f84070 */
[----:B------:R-:W-:Y:S01]  /*d640*/  IABS R13, R17 ;  /* 0x00000011000d7213 */ /* 0x000fe20000000000 */
[----:B------:R-:W-:-:S04]  /*d650*/  IMAD.HI.U32 R12, R2, R4, RZ ;  /* 0x00000004020c7227 */ /* 0x000fc800078e00ff */
[----:B------:R-:W-:-:S06]  /*d660*/  IMAD.HI.U32 R10, R2, R13, RZ ;  /* 0x0000000d020a7227 */ /* 0x000fcc00078e00ff */
[----:B------:R-:W-:Y:S02]  /*d670*/  @!P4 IMAD.IADD R7, R7, 0x1, -R0 ;  /* 0x000000010707c824 */ /* 0x000fe400078e0a00 */
[----:B------:R-:W-:Y:S02]  /*d680*/  IMAD.MOV R12, RZ, RZ, -R12 ;  /* 0x000000ffff0c7224 */ /* 0x000fe400078e0a0c */
[----:B------:R-:W-:Y:S01]  /*d690*/  IMAD.HI.U32 R6, R2, R11, RZ ;  /* 0x0000000b02067227 */ /* 0x000fe200078e00ff */
[----:B------:R-:W-:-:S03]  /*d6a0*/  ISETP.GT.U32.AND P4, PT, R0, R7, PT ;  /* 0x000000070000720c */ /* 0x000fc60003f84070 */
[----:B------:R-:W-:Y:S01]  /*d6b0*/  IMAD.MOV R10, RZ, RZ, -R10 ;  /* 0x000000ffff0a7224 */ /* 0x000fe200078e0a0a */
[----:B------:R-:W-:Y:S01]  /*d6c0*/  ISETP.GE.AND P0, PT, R17, RZ, PT ;  /* 0x000000ff1100720c */ /* 0x000fe20003f06270 */
[C---:B------:R-:W-:Y:S02]  /*d6d0*/  IMAD R4, R0.reuse, R12, R4 ;  /* 0x0000000c00047224 */ /* 0x040fe400078e0204 */
[----:B------:R-:W-:Y:S02]  /*d6e0*/  IMAD.MOV R6, RZ, RZ, -R6 ;  /* 0x000000ffff067224 */ /* 0x000fe400078e0a06 */
[C---:B------:R-:W-:Y:S02]  /*d6f0*/  IMAD R13, R0.reuse, R10, R13 ;  /* 0x0000000a000d7224 */ /* 0x040fe400078e020d */
[----:B------:R-:W-:Y:S01]  /*d700*/  IMAD.MOV.U32 R17, RZ, RZ, R5 ;  /* 0x000000ffff117224 */ /* 0x000fe200078e0005 */
[C---:B------:R-:W-:Y:S01]  /*d710*/  ISETP.GT.U32.AND P3, PT, R0.reuse, R4, PT ;  /* 0x000000040000720c */ /* 0x040fe20003f64070 */
[----:B------:R-:W-:-:S02]  /*d720*/  IMAD R11, R0, R6, R11 ;  /* 0x00000006000b7224 */ /* 0x000fc400078e020b */
[----:B------:R-:W-:Y:S01]  /*d730*/  @!P1 IMAD.MOV R17, RZ, RZ, -R17 ;  /* 0x000000ffff119224 */ /* 0x000fe200078e0a11 */
[C---:B------:R-:W-:Y:S01]  /*d740*/  ISETP.GT.U32.AND P1, PT, R0.reuse, R13, PT ;  /* 0x0000000d0000720c */ /* 0x040fe20003f24070 */
[----:B------:R-:W-:Y:S01]  /*d750*/  @!P4 IMAD.IADD R7, R7, 0x1, -R0 ;  /* 0x000000010707c824 */ /* 0x000fe200078e0a00 */
[----:B------:R-:W-:Y:S01]  /*d760*/  ISETP.GT.U32.AND P4, PT, R0, R11, PT ;  /* 0x0000000b0000720c */ /* 0x000fe20003f84070 */
[----:B------:R-:W-:Y:S01]  /*d770*/  IMAD.HI.U32 R6, R2, R8, RZ ;  /* 0x0000000802067227 */ /* 0x000fe200078e00ff */
[----:B----4-:R-:W-:Y:S02]  /*d780*/  IABS R9, R16 ;  /* 0x0000001000097213 */ /* 0x010fe40000000000 */
[----:B------:R-:W-:Y:S01]  /*d790*/  IABS R12, R14 ;  /* 0x0000000e000c7213 */ /* 0x000fe20000000000 */
[----:B------:R-:W-:Y:S02]  /*d7a0*/  IMAD.MOV R5, RZ, RZ, -R6 ;  /* 0x000000ffff057224 */ /* 0x000fe400078e0a06 */
[----:B------:R-:W-:-:S04]  /*d7b0*/  @!P3 IMAD.IADD R4, R4, 0x1, -R0 ;  /* 0x000000010404b824 */ /* 0x000fc800078e0a00 */
[--C-:B------:R-:W-:Y:S01]  /*d7c0*/  @!P1 IMAD.IADD R13, R13, 0x1, -R0.reuse ;  /* 0x000000010d0d9824 */ /* 0x100fe200078e0a00 */
[C---:B------:R-:W-:Y:S01]  /*d7d0*/  ISETP.GT.U32.AND P1, PT, R0.reuse, R4, PT ;  /* 0x000000040000720c */ /* 0x040fe20003f24070 */
[----:B------:R-:W-:Y:S02]  /*d7e0*/  @!P4 IMAD.IADD R11, R11, 0x1, -R0 ;  /* 0x000000010b0bc824 */ /* 0x000fe400078e0a00 */
[----:B------:R-:W-:Y:S02]  /*d7f0*/  IMAD R8, R0, R5, R8 ;  /* 0x0000000500087224 */ /* 0x000fe400078e0208 */
[----:B------:R-:W-:Y:S01]  /*d800*/  IMAD.HI.U32 R6, R2, R9, RZ ;  /* 0x0000000902067227 */ /* 0x000fe200078e00ff */
[----:B------:R-:W-:-:S03]  /*d810*/  ISETP.GT.U32.AND P4, PT, R0, R11, PT ;  /* 0x0000000b0000720c */ /* 0x000fc60003f84070 */
[----:B------:R-:W-:-:S04]  /*d820*/  IMAD.HI.U32 R5, R2, R12, RZ ;  /* 0x0000000c02057227 */ /* 0x000fc800078e00ff */
[----:B------:R-:W-:Y:S02]  /*d830*/  IMAD.MOV R6, RZ, RZ, -R6 ;  /* 0x000000ffff067224 */ /* 0x000fe400078e0a06 */
[----:B------:R-:W-:Y:S02]  /*d840*/  IMAD.MOV R5, RZ, RZ, -R5 ;  /* 0x000000ffff057224 */ /* 0x000fe400078e0a05 */
[C---:B------:R-:W-:Y:S02]  /*d850*/  IMAD R9, R0.reuse, R6, R9 ;  /* 0x0000000600097224 */ /* 0x040fe400078e0209 */
[----:B------:R-:W-:Y:S02]  /*d860*/  IMAD R12, R0, R5, R12 ;  /* 0x00000005000c7224 */ /* 0x000fe400078e020c */
[--C-:B------:R-:W-:Y:S01]  /*d870*/  @!P1 IMAD.IADD R4, R4, 0x1, -R0.reuse ;  /* 0x0000000104049824 */ /* 0x100fe200078e0a00 */
[----:B------:R-:W-:Y:S01]  /*d880*/  ISETP.GT.U32.AND P1, PT, R0, R9, PT ;  /* 0x000000090000720c */ /* 0x000fe20003f24070 */
[----:B------:R0:W-:Y:S01]  /*d890*/  STL [R1+0x110], R17 ;  /* 0x0001101101007387 */ /* 0x0001e20000100800 */
[----:B------:R-:W-:-:S03]  /*d8a0*/  @!P4 IMAD.IADD R11, R11, 0x1, -R0 ;  /* 0x000000010b0bc824 */ /* 0x000fc600078e0a00 */
[----:B0-----:R-:W4:Y:S08]  /*d8b0*/  LDL.LU R17, [R1+0x4ec] ;  /* 0x0004ec0001117983 */ /* 0x001f300000300800 */
[----:B------:R-:W-:Y:S01]  /*d8c0*/  @!P1 IMAD.IADD R9, R9, 0x1, -R0 ;  /* 0x0000000109099824 */ /* 0x000fe200078e0a00 */
[----:B------:R-:W-:Y:S02]  /*d8d0*/  ISETP.GE.AND P1, PT, R16, RZ, PT ;  /* 0x000000ff1000720c */ /* 0x000fe40003f26270 */
[----:B---3--:R-:W-:Y:S01]  /*d8e0*/  IABS R10, R20 ;  /* 0x00000014000a7213 */ /* 0x008fe20000000000 */
[----:B------:R-:W-:-:S02]  /*d8f0*/  IMAD.MOV.U32 R20, RZ, RZ, R7 ;  /* 0x000000ffff147224 */ /* 0x000fc400078e0007 */
[----:B------:R-:W3:Y:S02]  /*d900*/  LDL R7, [R1+0x4e4] ;  /* 0x0004e40001077983 */ /* 0x000ee40000100800 */
[----:B------:R-:W-:Y:S01]  /*d910*/  @!P6 IMAD.MOV R20, RZ, RZ, -R20 ;  /* 0x000000ffff14e224 */ /* 0x000fe200078e0a14 */
[----:B------:R-:W-:Y:S01]  /*d920*/  ISETP.GT.U32.AND P6, PT, R0, R13, PT ;  /* 0x0000000d0000720c */ /* 0x000fe20003fc4070 */
[----:B------:R-:W-:-:S03]  /*d930*/  IMAD.HI.U32 R5, R2, R10, RZ ;  /* 0x0000000a02057227 */ /* 0x000fc600078e00ff */
[----:B------:R0:W-:Y:S09]  /*d940*/  STL [R1+0x10c], R20 ;  /* 0x00010c1401007387 */ /* 0x0001f20000100800 */
[----:B------:R-:W-:Y:S01]  /*d950*/  @!P6 IMAD.IADD R13, R13, 0x1, -R0 ;  /* 0x000000010d0de824 */ /* 0x000fe200078e0a00 */
[----:B------:R-:W-:Y:S01]  /*d960*/  ISETP.GT.U32.AND P6, PT, R0, R12, PT ;  /* 0x0000000c0000720c */ /* 0x000fe20003fc4070 */
[----:B0-----:R-:W4:Y:S01]  /*d970*/  LDL.LU R20, [R1+0x1b90] ;  /* 0x001b900001147983 */ /* 0x001f220000300800 */
[----:B------:R-:W-:-:S03]  /*d980*/  IMAD.MOV R5, RZ, RZ, -R5 ;  /* 0x000000ffff057224 */ /* 0x000fc600078e0a05 */
[----:B------:R0:W-:Y:S01]  /*d990*/  STL [R1+0x1b8c], R11 ;  /* 0x001b8c0b01007387 */ /* 0x0001e20000100800 */
[----:B------:R-:W-:Y:S01]  /*d9a0*/  IMAD R10, R0, R5, R10 ;  /* 0x00000005000a7224 */ /* 0x000fe200078e020a */
[----:B--2---:R-:W-:Y:S02]  /*d9b0*/  IABS R5, R21 ;  /* 0x0000001500057213 */ /* 0x004fe40000000000 */
[----:B------:R1:W-:Y:S04]  /*d9c0*/  STL [R1+0x1b88], R21 ;  /* 0x001b881501007387 */ /* 0x0003e80000100800 */
[----:B------:R-:W-:Y:S01]  /*d9d0*/  @!P6 IMAD.IADD R12, R12, 0x1, -R0 ;  /* 0x000000010c0ce824 */ /* 0x000fe200078e0a00 */
[----:B------:R-:W2:Y:S01]  /*d9e0*/  LDL.LU R16, [R1+0x4f4] ;  /* 0x0004f40001107983 */ /* 0x000ea20000300800 */
[----:B0-----:R-:W-:Y:S01]  /*d9f0*/  IMAD.MOV.U32 R11, RZ, RZ, R4 ;  /* 0x000000ffff0b7224 */ /* 0x001fe200078e0004 */
[----:B------:R-:W-:-:S02]  /*da00*/  ISETP.GE.AND P6, PT, R14, RZ, PT ;  /* 0x000000ff0e00720c */ /* 0x000fc40003fc6270 */
[----:B------:R-:W2:Y:S01]  /*da10*/  LDL.LU R14, [R1+0x4f8] ;  /* 0x0004f800010e7983 */ /* 0x000ea20000300800 */
[----:B------:R-:W-:Y:S02]  /*da20*/  @!P5 IMAD.MOV R11, RZ, RZ, -R11 ;  /* 0x000000ffff0bd224 */ /* 0x000fe400078e0a0b */
[----:B-1----:R-:W-:Y:S02]  /*da30*/  IMAD.MOV.U32 R21, RZ, RZ, R13 ;  /* 0x000000ffff157224 */ /* 0x002fe400078e000d */
[----:B------:R-:W3:Y:S04]  /*da40*/  LDL.LU R13, [R1+0x4e4] ;  /* 0x0004e400010d7983 */ /* 0x000ee80000300800 */
[----:B------:R0:W-:Y:S04]  /*da50*/  STL [R1+0x108], R11 ;  /* 0x0001080b01007387 */ /* 0x0001e80000100800 */
[----:B0-----:R-:W4:Y:S01]  /*da60*/  LDL.LU R11, [R1+0x1b8c] ;  /* 0x001b8c00010b7983 */ /* 0x001f220000300800 */
[----:B------:R-:W-:-:S05]  /*da70*/  @!P0 IMAD.MOV R21, RZ, RZ, -R21 ;  /* 0x000000ffff158224 */ /* 0x000fca00078e0a15 */
[----:B------:R4:W-:Y:S01]  /*da80*/  STL [R1+0x104], R21 ;  /* 0x0001041501007387 */ /* 0x0009e20000100800 */
[----:B------:R-:W-:-:S13]  /*da90*/  ISETP.GT.U32.AND P3, PT, R0, R8, PT ;  /* 0x000000080000720c */ /* 0x000fda0003f64070 */
[----:B------:R-:W-:-:S05]  /*daa0*/  @!P3 IMAD.IADD R8, R8, 0x1, -R0 ;  /* 0x000000010808b824 */ /* 0x000fca00078e0a00 */
[----:B------:R-:W-:Y:S01]  /*dab0*/  ISETP.GT.U32.AND P3, PT, R0, R8, PT ;  /* 0x000000080000720c */ /* 0x000fe20003f64070 */
[----:B----4-:R-:W-:Y:S02]  /*dac0*/  IMAD.MOV.U32 R21, RZ, RZ, R11 ;  /* 0x000000ffff157224 */ /* 0x010fe400078e000b */
[----:B------:R-:W4:Y:S02]  /*dad0*/  LDL.LU R11, [R1+0x4e0] ;  /* 0x0004e000010b7983 */ /* 0x000f240000300800 */
[----:B------:R-:W-:-:S05]  /*dae0*/  @!P2 IMAD.MOV R21, RZ, RZ, -R21 ;  /* 0x000000ffff15a224 */ /* 0x000fca00078e0a15 */
[----:B------:R0:W-:Y:S04]  /*daf0*/  STL [R1+0x100], R21 ;  /* 0x0001001501007387 */ /* 0x0001e80000100800 */
[----:B0-----:R-:W2:Y:S01]  /*db00*/  LDL.LU R21, [R1+0x1b88] ;  /* 0x001b880001157983 */ /* 0x001ea20000300800 */
[----:B------:R-:W-:Y:S01]  /*db10*/  @!P3 IMAD.IADD R8, R8, 0x1, -R0 ;  /* 0x000000010808b824 */ /* 0x000fe200078e0a00 */
[----:B------:R-:W-:Y:S02]  /*db20*/  ISETP.GT.U32.AND P3, PT, R0, R10, PT ;  /* 0x0000000a0000720c */ /* 0x000fe40003f64070 */
[----:B------:R-:W-:-:S11]  /*db30*/  ISETP.GE.AND P4, PT, R20, RZ, PT ;  /* 0x000000ff1400720c */ /* 0x000fd60003f86270 */
[----:B------:R-:W-:Y:S01]  /*db40*/  @!P3 IMAD.IADD R10, R10, 0x1, -R0 ;  /* 0x000000010a0ab824 */ /* 0x000fe200078e0a00 */
[C---:B------:R-:W-:Y:S02]  /*db50*/  ISETP.GT.U32.AND P3, PT, R0.reuse, R9, PT ;  /* 0x000000090000720c */ /* 0x040fe40003f64070 */
[C---:B------:R-:W-:Y:S02]  /*db60*/  ISETP.GT.U32.AND P0, PT, R0.reuse, R12, PT ;  /* 0x0000000c0000720c */ /* 0x040fe40003f04070 */
[----:B------:R-:W-:Y:S01]  /*db70*/  ISETP.GT.U32.AND P5, PT, R0, R10, PT ;  /* 0x0000000a0000720c */ /* 0x000fe20003fa4070 */
[----:B------:R-:W-:-:S08]  /*db80*/  @!P4 IMAD.MOV R8, RZ, RZ, -R8 ;  /* 0x000000ffff08c224 */ /* 0x000fd000078e0a08 */
[----:B------:R-:W-:Y:S01]  /*db90*/  @!P3 IMAD.IADD R9, R9, 0x1, -R0 ;  /* 0x000000010909b824 */ /* 0x000fe200078e0a00 */
[----:B---3--:R-:W-:-:S03]  /*dba0*/  ISETP.GE.AND P3, PT, R13, RZ, PT ;  /* 0x000000ff0d00720c */ /* 0x008fc60003f66270 */
[----:B------:R-:W-:Y:S01]  /*dbb0*/  IMAD.MOV.U32 R13, RZ, RZ, R9 ;  /* 0x000000ffff0d7224 */ /* 0x000fe200078e0009 */
[----:B------:R0:W-:Y:S01]  /*dbc0*/  STL [R1+0xdc], R8 ;  /* 0x0000dc0801007387 */ /* 0x0001e20000100800 */
[----:B------:R-:W-:Y:S02]  /*dbd0*/  @!P5 IMAD.IADD R10, R10, 0x1, -R0 ;  /* 0x000000010a0ad824 */ /* 0x000fe400078e0a00 */
[----:B------:R-:W-:Y:S01]  /*dbe0*/  @!P1 IMAD.MOV R13, RZ, RZ, -R13 ;  /* 0x000000ffff0d9224 */ /* 0x000fe200078e0a0d */
[----:B------:R-:W-:Y:S01]  /*dbf0*/  ISETP.GE.AND P1, PT, R17, RZ, PT ;  /* 0x000000ff1100720c */ /* 0x000fe20003f26270 */
[----:B------:R-:W-:Y:S01]  /*dc00*/  IMAD.MOV.U32 R20, RZ, RZ, R18 ;  /* 0x000000ffff147224 */ /* 0x000fe200078e0012 */
[----:B------:R-:W-:Y:S01]  /*dc10*/  IABS R18, R17 ;  /* 0x0000001100127213 */ /* 0x000fe20000000000 */
[----:B------:R-:W-:Y:S01]  /*dc20*/  @!P0 IMAD.IADD R12, R12, 0x1, -R0 ;  /* 0x000000010c0c8824 */ /* 0x000fe200078e0a00 */
[----:B0-----:R-:W-:Y:S02]  /*dc30*/  IABS R8, R19 ;  /* 0x0000001300087213 */ /* 0x001fe40000000000 */
[----:B------:R-:W-:-:S02]  /*dc40*/  IABS R6, R7 ;  /* 0x0000000700067213 */ /* 0x000fc40000000000 */
[----:B--2---:R-:W-:Y:S02]  /*dc50*/  ISETP.GE.AND P5, PT, R21, RZ, PT ;  /* 0x000000ff1500720c */ /* 0x004fe40003fa6270 */
[----:B------:R-:W2:Y:S04]  /*dc60*/  LDL.LU R21, [R1+0x4fc] ;  /* 0x0004fc0001157983 */ /* 0x000ea80000300800 */
[----:B------:R-:W3:Y:S04]  /*dc70*/  LDL.LU R17, [R1+0x500] ;  /* 0x0005000001117983 */ /* 0x000ee80000300800 */
[----:B------:R0:W-:Y:S02]  /*dc80*/  STL [R1+0xd8], R13 ;  /* 0x0000d80d01007387 */ /* 0x0001e40000100800 */
[----:B0-----:R-:W-:-:S04]  /*dc90*/  IMAD.MOV.U32 R13, RZ, RZ, R12 ;  /* 0x000000ffff0d7224 */ /* 0x001fc800078e000c */
[----:B------:R-:W-:Y:S02]  /*dca0*/  @!P6 IMAD.MOV R13, RZ, RZ, -R13 ;  /* 0x000000ffff0de224 */ /* 0x000fe400078e0a0d */
[----:B------:R-:W-:-:S03]  /*dcb0*/  IMAD.MOV.U32 R12, RZ, RZ, R19 ;  /* 0x000000ffff0c7224 */ /* 0x000fc600078e0013 */
[----:B------:R0:W-:Y:S04]  /*dcc0*/  STL [R1+0xd0], R13 ;  /* 0x0000d00d01007387 */ /* 0x0001e80000100800 */
[----:B------:R-:W2:Y:S01]  /*dcd0*/  LDL R19, [R1+0x508] ;  /* 0x0005080001137983 */ /* 0x000ea20000100800 */
[----:B------:R-:W-:-:S04]  /*dce0*/  IMAD.HI.U32 R7, R2, R6, RZ ;  /* 0x0000000602077227 */ /* 0x000fc800078e00ff */
[----:B------:R-:W-:Y:S01]  /*dcf0*/  IMAD.MOV R7, RZ, RZ, -R7 ;  /* 0x000000ffff077224 */ /* 0x000fe200078e0a07 */
[----:B0-----:R-:W3:Y:S03]  /*dd00*/  LDL R13, [R1+0x504] ;  /* 0x00050400010d7983 */ /* 0x001ee60000100800 */
[----:B------:R-:W-:Y:S02]  /*dd10*/  IMAD R6, R0, R7, R6 ;  /* 0x0000000700067224 */ /* 0x000fe400078e0206 */
[----:B------:R-:W-:-:S03]  /*dd20*/  IMAD.HI.U32 R7, R2, R5, RZ ;  /* 0x0000000502077227 */ /* 0x000fc600078e00ff */
[----:B------:R-:W-:Y:S01]  /*dd30*/  ISETP.GT.U32.AND P4, PT, R0, R6, PT ;  /* 0x000000060000720c */ /* 0x000fe20003f84070 */
[----:B------:R-:W-:Y:S02]  /*dd40*/  IMAD.MOV R7, RZ, RZ, -R7 ;  /* 0x000000ffff077224 */ /* 0x000fe400078e0a07 */
[----:B------:R-:W-:-:S04]  /*dd50*/  IMAD.HI.U32 R4, R2, R18, RZ ;  /* 0x0000001202047227 */ /* 0x000fc800078e00ff */
[----:B------:R-:W-:Y:S02]  /*dd60*/  IMAD R5, R0, R7, R5 ;  /* 0x0000000700057224 */ /* 0x000fe400078e0205 */
[----:B------:R-:W-:-:S03]  /*dd70*/  IMAD.MOV R4, RZ, RZ, -R4 ;  /* 0x000000ffff047224 */ /* 0x000fc600078e0a04 */
[C---:B------:R-:W-:Y:S01]  /*dd80*/  ISETP.GT.U32.AND P0, PT, R0.reuse, R5, PT ;  /* 0x000000050000720c */ /* 0x040fe20003f04070 */
[----:B------:R-:W-:Y:S02]  /*dd90*/  IMAD R18, R0, R4, R18 ;  /* 0x0000000400127224 */ /* 0x000fe400078e0212 */
[----:B------:R-:W-:-:S03]  /*dda0*/  @!P4 IMAD.IADD R6, R6, 0x1, -R0 ;  /* 0x000000010606c824 */ /* 0x000fc600078e0a00 */
[----:B------:R-:W-:Y:S02]  /*ddb0*/  ISETP.GT.U32.AND P4, PT, R0, R18, PT ;  /* 0x000000120000720c */ /* 0x000fe40003f84070 */
[----:B------:R-:W-:-:S05]  /*ddc0*/  IABS R7, R16 ;  /* 0x0000001000077213 */ /* 0x000fca0000000000 */
[----:B------:R-:W-:Y:S01]  /*ddd0*/  @!P0 IMAD.IADD R5, R5, 0x1, -R0 ;  /* 0x0000000105058824 */ /* 0x000fe200078e0a00 */
[----:B------:R-:W-:Y:S02]  /*dde0*/  ISETP.GT.U32.AND P0, PT, R0, R6, PT ;  /* 0x000000060000720c */ /* 0x000fe40003f04070 */
[----:B----4-:R-:W-:-:S03]  /*ddf0*/  ISETP.GE.AND P2, PT, R11, RZ, PT ;  /* 0x000000ff0b00720c */ /* 0x010fc60003f46270 */
[----:B------:R-:W-:Y:S01]  /*de00*/  @!P4 IMAD.IADD R18, R18, 0x1, -R0 ;  /* 0x000000011212c824 */ /* 0x000fe200078e0a00 */
[----:B------:R-:W-:Y:S01]  /*de10*/  ISETP.GT.U32.AND P4, PT, R0, R5, PT ;  /* 0x000000050000720c */ /* 0x000fe20003f84070 */
        /* <DEDUP_REMOVED lines=8> */
[----:B------:R-:W-:Y:S02]  /*dea0*/  @!P3 IMAD.MOV R12, RZ, RZ, -R12 ;  /* 0x000000ffff0cb224 */ /* 0x000fe400078e0a0c */
[----:B------:R-:W-:Y:S01]  /*deb0*/  @!P5 IMAD.MOV R5, RZ, RZ, -R5 ;  /* 0x000000ffff05d224 */ /* 0x000fe200078e0a05 */
[----:B------:R-:W-:Y:S04]  /*dec0*/  STL [R1+0xcc], R10 ;  /* 0x0000cc0a01007387 */ /* 0x000fe80000100800 */
[----:B------:R2:W-:Y:S04]  /*ded0*/  STL [R1+0xc8], R12 ;  /* 0x0000c80c01007387 */ /* 0x0005e80000100800 */
[----:B------:R0:W-:Y:S01]  /*dee0*/  STL [R1+0x12c], R5 ;  /* 0x00012c0501007387 */ /* 0x0001e20000100800 */
[----:B------:R-:W-:Y:S01]  /*def0*/  IMAD.HI.U32 R9, R2, R8, RZ ;  /* 0x0000000802097227 */ /* 0x000fe200078e00ff */
[----:B------:R-:W-:-:S02]  /*df00*/  IABS R4, R14 ;  /* 0x0000000e00047213 */ /* 0x000fc40000000000 */
[C---:B------:R-:W-:Y:S02]  /*df10*/  ISETP.GT.U32.AND P6, PT, R0.reuse, R18, PT ;  /* 0x000000120000720c */ /* 0x040fe40003fc4070 */
[----:B--2---:R-:W-:Y:S01]  /*df20*/  IABS R12, R19 ;  /* 0x00000013000c7213 */ /* 0x004fe20000000000 */
[----:B------:R-:W2:Y:S04]  /*df30*/  LDL R10, [R1+0x514] ;  /* 0x00051400010a7983 */ /* 0x000ea80000100800 */
[----:B------:R-:W4:Y:S01]  /*df40*/  LDL R19, [R1+0x50c] ;  /* 0x00050c0001137983 */ /* 0x000f220000100800 */
[----:B------:R-:W-:Y:S01]  /*df50*/  IMAD.MOV R9, RZ, RZ, -R9 ;  /* 0x000000ffff097224 */ /* 0x000fe200078e0a09 */
[----:B------:R-:W-:-:S03]  /*df60*/  ISETP.GT.U32.AND P3, PT, R0, R7, PT ;  /* 0x000000070000720c */ /* 0x000fc60003f64070 */
[----:B------:R-:W-:Y:S02]  /*df70*/  IMAD R8, R0, R9, R8 ;  /* 0x0000000900087224 */ /* 0x000fe400078e0208 */
[----:B------:R-:W-:-:S04]  /*df80*/  IMAD.HI.U32 R9, R2, R4, RZ ;  /* 0x0000000402097227 */ /* 0x000fc800078e00ff */
[----:B------:R-:W-:-:S04]  /*df90*/  IMAD.MOV R9, RZ, RZ, -R9 ;  /* 0x000000ffff097224 */ /* 0x000fc800078e0a09 */
[----:B------:R-:W-:Y:S01]  /*dfa0*/  IMAD R4, R0, R9, R4 ;  /* 0x0000000900047224 */ /* 0x000fe200078e0204 */
[----:B------:R-:W-:Y:S01]  /*dfb0*/  ISETP.GE.AND P4, PT, R16, RZ, PT ;  /* 0x000000ff1000720c */ /* 0x000fe20003f86270 */
[--C-:B------:R-:W-:Y:S01]  /*dfc0*/  @!P6 IMAD.IADD R18, R18, 0x1, -R0.reuse ;  /* 0x000000011212e824 */ /* 0x100fe200078e0a00 */
[----:B------:R-:W-:Y:S01]  /*dfd0*/  IABS R16, R21 ;  /* 0x0000001500107213 */ /* 0x000fe20000000000 */
[----:B------:R-:W-:Y:S01]  /*dfe0*/  @!P3 IMAD.IADD R7, R7, 0x1, -R0 ;  /* 0x000000010707b824 */ /* 0x000fe200078e0a00 */
[----:B------:R-:W-:-:S03]  /*dff0*/  ISETP.GT.U32.AND P6, PT, R0, R4, PT ;  /* 0x000000040000720c */ /* 0x000fc60003fc4070 */
[----:B0-----:R-:W-:Y:S01]  /*e000*/  IMAD.HI.U32 R5, R2, R16, RZ ;  /* 0x0000001002057227 */ /* 0x001fe200078e00ff */
[----:B------:R-:W-:-:S03]  /*e010*/  ISETP.GT.U32.AND P3, PT, R0, R7, PT ;  /* 0x000000070000720c */ /* 0x000fc60003f64070 */
[----:B------:R-:W-:Y:S01]  /*e020*/  IMAD.MOV R5, RZ, RZ, -R5 ;  /* 0x000000ffff057224 */ /* 0x000fe200078e0a05 */
[----:B------:R-:W-:Y:S02]  /*e030*/  ISETP.GT.U32.AND P0, PT, R0, R8, PT ;  /* 0x000000080000720c */ /* 0x000fe40003f04070 */
[----:B------:R-:W-:Y:S01]  /*e040*/  ISETP.GE.AND P5, PT, R14, RZ, PT ;  /* 0x000000ff0e00720c */ /* 0x000fe20003fa6270 */
[----:B------:R-:W-:Y:S01]  /*e050*/  IMAD R16, R0, R5, R16 ;  /* 0x0000000500107224 */ /* 0x000fe200078e0210 */
[----:B---3--:R-:W-:Y:S01]  /*e060*/  IABS R14, R17 ;  /* 0x00000011000e7213 */ /* 0x008fe20000000000 */
[----:B------:R-:W-:Y:S01]  /*e070*/  @!P6 IMAD.IADD R4, R4, 0x1, -R0 ;  /* 0x000000010404e824 */ /* 0x000fe200078e0a00 */
[----:B------:R-:W-:-:S03]  /*e080*/  IABS R13, R13 ;  /* 0x0000000d000d7213 */ /* 0x000fc60000000000 */
[----:B------:R-:W-:Y:S01]  /*e090*/  @!P3 IMAD.IADD R7, R7, 0x1, -R0 ;  /* 0x000000010707b824 */ /* 0x000fe200078e0a00 */
[----:B------:R-:W-:Y:S01]  /*e0a0*/  ISETP.GT.U32.AND P6, PT, R0, R4, PT ;  /* 0x000000040000720c */ /* 0x000fe20003fc4070 */
[----:B------:R-:W-:Y:S01]  /*e0b0*/  IMAD.HI.U32 R6, R2, R14, RZ ;  /* 0x0000000e02067227 */ /* 0x000fe200078e00ff */
[----:B------:R-:W-:-:S03]  /*e0c0*/  ISETP.GT.U32.AND P3, PT, R0, R16, PT ;  /* 0x000000100000720c */ /* 0x000fc60003f64070 */
[----:B------:R-:W-:-:S04]  /*e0d0*/  IMAD.HI.U32 R9, R2, R13, RZ ;  /* 0x0000000d02097227 */ /* 0x000fc800078e00ff */
[----:B------:R-:W-:Y:S02]  /*e0e0*/  IMAD.MOV R6, RZ, RZ, -R6 ;  /* 0x000000ffff067224 */ /* 0x000fe400078e0a06 */
[----:B------:R-:W-:Y:S02]  /*e0f0*/  IMAD.MOV R9, RZ, RZ, -R9 ;  /* 0x000000ffff097224 */ /* 0x000fe400078e0a09 */
[----:B------:R-:W-:Y:S02]  /*e100*/  @!P0 IMAD.IADD R8, R8, 0x1, -R0 ;  /* 0x0000000108088824 */ /* 0x000fe400078e0a00 */
[C---:B------:R-:W-:Y:S02]  /*e110*/  IMAD R14, R0.reuse, R6, R14 ;  /* 0x00000006000e7224 */ /* 0x040fe400078e020e */
[C---:B------:R-:W-:Y:S01]  /*e120*/  IMAD R13, R0.reuse, R9, R13 ;  /* 0x00000009000d7224 */ /* 0x040fe200078e020d */
[----:B------:R-:W-:Y:S01]  /*e130*/  ISETP.GT.U32.AND P0, PT, R0, R8, PT ;  /* 0x000000080000720c */ /* 0x000fe20003f04070 */
[--C-:B------:R-:W-:Y:S01]  /*e140*/  @!P6 IMAD.IADD R4, R4, 0x1, -R0.reuse ;  /* 0x000000010404e824 */ /* 0x100fe200078e0a00 */
[----:B------:R-:W-:Y:S01]  /*e150*/  ISETP.GT.U32.AND P6, PT, R0, R14, PT ;  /* 0x0000000e0000720c */ /* 0x000fe20003fc4070 */
[----:B------:R-:W-:Y:S01]  /*e160*/  @!P3 IMAD.IADD R16, R16, 0x1, -R0 ;  /* 0x000000011010b824 */ /* 0x000fe200078e0a00 */
[----:B------:R-:W-:-:S02]  /*e170*/  ISETP.GT.U32.AND P3, PT, R0, R13, PT ;  /* 0x0000000d0000720c */ /* 0x000fc40003f64070 */
[----:B------:R-:W-:Y:S02]  /*e180*/  ISETP.GE.AND P2, PT, R11, RZ, PT ;  /* 0x000000ff0b00720c */ /* 0x000fe40003f46270 */
[----:B------:R-:W3:Y:S05]  /*e190*/  LDL R11, [R1+0x510] ;  /* 0x00051000010b7983 */ /* 0x000eea0000100800 */
[--C-:B------:R-:W-:Y:S01]  /*e1a0*/  @!P0 IMAD.IADD R8, R8, 0x1, -R0.reuse ;  /* 0x0000000108088824 */ /* 0x100fe200078e0a00 */
[----:B------:R-:W-:Y:S01]  /*e1b0*/  ISETP.GE.AND P0, PT, R21, RZ, PT ;  /* 0x000000ff1500720c */ /* 0x000fe20003f06270 */
[--C-:B------:R-:W-:Y:S01]  /*e1c0*/  @!P6 IMAD.IADD R14, R14, 0x1, -R0.reuse ;  /* 0x000000010e0ee824 */ /* 0x100fe200078e0a00 */
[----:B------:R-:W3:Y:S01]  /*e1d0*/  LDL R21, [R1+0x518] ;  /* 0x0005180001157983 */ /* 0x000ee20000100800 */
[----:B------:R-:W-:Y:S01]  /*e1e0*/  @!P3 IMAD.IADD R13, R13, 0x1, -R0 ;  /* 0x000000010d0db824 */ /* 0x000fe200078e0a00 */
[----:B----4-:R-:W-:-:S02]  /*e1f0*/  IABS R6, R19 ;  /* 0x0000001300067213 */ /* 0x010fc40000000000 */
[----:B------:R-:W4:Y:S04]  /*e200*/  LDL R19, [R1+0x51c] ;  /* 0x00051c0001137983 */ /* 0x000f280000100800 */
[----:B------:R-:W-:Y:S04]  /*e210*/  STL [R1+0x1b84], R14 ;  /* 0x001b840e01007387 */ /* 0x000fe80000100800 */
[----:B------:R0:W-:Y:S04]  /*e220*/  STL [R1+0x1b80], R13 ;  /* 0x001b800d01007387 */ /* 0x0001e80000100800 */
[----:B0-----:R-:W4:Y:S01]  /*e230*/  LDL.LU R13, [R1+0x528] ;  /* 0x00052800010d7983 */ /* 0x001f220000300800 */
[----:B------:R-:W-:Y:S01]  /*e240*/  IMAD.HI.U32 R5, R2, R12, RZ ;  /* 0x0000000c02057227 */ /* 0x000fe200078e00ff */
[----:B--2---:R-:W-:-:S03]  /*e250*/  IABS R9, R10 ;  /* 0x0000000a00097213 */ /* 0x004fc60000000000 */
[----:B------:R-:W-:-:S04]  /*e260*/  IMAD.MOV R5, RZ, RZ, -R5 ;  /* 0x000000ffff057224 */ /* 0x000fc800078e0a05 */
[----:B------:R-:W-:Y:S02]  /*e270*/  IMAD R12, R0, R5, R12 ;  /* 0x00000005000c7224 */ /* 0x000fe400078e020c */
[----:B------:R-:W-:-:S04]  /*e280*/  IMAD.HI.U32 R5, R2, R6, RZ ;  /* 0x0000000602057227 */ /* 0x000fc800078e00ff */
[----:B------:R-:W-:Y:S02]  /*e290*/  IMAD.MOV.U32 R14, RZ, RZ, R20 ;  /* 0x000000ffff0e7224 */ /* 0x000fe400078e0014 */
[----:B------:R-:W-:-:S04]  /*e2a0*/  IMAD.HI.U32 R20, R2, R9, RZ ;  /* 0x0000000902147227 */ /* 0x000fc800078e00ff */
[----:B------:R-:W-:Y:S02]  /*e2b0*/  IMAD.MOV R5, RZ, RZ, -R5 ;  /* 0x000000ffff057224 */ /* 0x000fe400078e0a05 */
[----:B------:R-:W-:Y:S02]  /*e2c0*/  IMAD.MOV R20, RZ, RZ, -R20 ;  /* 0x000000ffff147224 */ /* 0x000fe400078e0a14 */
[C---:B------:R-:W-:Y:S02]  /*e2d0*/  IMAD R6, R0.reuse, R5, R6 ;  /* 0x0000000500067224 */ /* 0x040fe400078e0206 */
[----:B------:R-:W-:Y:S01]  /*e2e0*/  IMAD R9, R0, R20, R9 ;  /* 0x0000001400097224 */ /* 0x000fe200078e0209 */
[----:B---3--:R-:W-:Y:S02]  /*e2f0*/  IABS R11, R11 ;  /* 0x0000000b000b7213 */ /* 0x008fe40000000000 */
[----:B------:R-:W-:-:S03]  /*e300*/  IABS R10, R21 ;  /* 0x00000015000a7213 */ /* 0x000fc60000000000 */
[----:B------:R-:W-:-:S04]  /*e310*/  IMAD.HI.U32 R21, R2, R11, RZ ;  /* 0x0000000b02157227 */ /* 0x000fc800078e00ff */
[----:B------:R-:W-:-:S04]  /*e320*/  IMAD.MOV R21, RZ, RZ, -R21 ;  /* 0x000000ffff157224 */ /* 0x000fc800078e0a15 */
[----:B------:R-:W-:Y:S02]  /*e330*/  IMAD R11, R0, R21, R11 ;  /* 0x00000015000b7224 */ /* 0x000fe400078e020b */
[----:B------:R-:W2:Y:S01]  /*e340*/  LDL.LU R21, [R1+0x524] ;  /* 0x0005240001157983 */ /* 0x000ea20000300800 */
[----:B----4-:R-:W-:Y:S01]  /*e350*/  IABS R5, R19 ;  /* 0x0000001300057213 */ /* 0x010fe20000000000 */
[----:B------:R-:W-:-:S04]  /*e360*/  IMAD.HI.U32 R19, R2, R10, RZ ;  /* 0x0000000a02137227 */ /* 0x000fc800078e00ff */
[----:B------:R-:W-:-:S04]  /*e370*/  IMAD.MOV R19, RZ, RZ, -R19 ;  /* 0x000000ffff137224 */ /* 0x000fc800078e0a13 */
[----:B------:R-:W-:Y:S02]  /*e380*/  IMAD R10, R0, R19, R10 ;  /* 0x00000013000a7224 */ /* 0x000fe400078e020a */
[----:B------:R-:W3:Y:S01]  /*e390*/  LDL.LU R19, [R1+0x520] ;  /* 0x0005200001137983 */ /* 0x000ee20000300800 */
[----:B------:R-:W-:Y:S02]  /*e3a0*/  IMAD.MOV.U32 R20, RZ, RZ, R13 ;  /* 0x000000ffff147224 */ /* 0x000fe400078e000d */
[----:B------:R-:W-:Y:S02]  /*e3b0*/  IMAD.MOV.U32 R13, RZ, RZ, R18 ;  /* 0x000000ffff0d7224 */ /* 0x000fe400078e0012 */
[----:B------:R-:W-:Y:S02]  /*e3c0*/  IMAD.MOV.U32 R18, RZ, RZ, R14 ;  /* 0x000000ffff127224 */ /* 0x000fe400078e000e */
[----:B------:R-:W-:Y:S02]  /*e3d0*/  @!P1 IMAD.MOV R13, RZ, RZ, -R13 ;  /* 0x000000ffff0d9224 */ /* 0x000fe400078e0a0d */
[----:B------:R-:W-:-:S02]  /*e3e0*/  IMAD.MOV.U32 R14, RZ, RZ, R8 ;  /* 0x000000ffff0e7224 */ /* 0x000fc400078e0008 */
[----:B------:R-:W4:Y:S04]  /*e3f0*/  LDL.LU R8, [R1+0x508] ;  /* 0x0005080001087983 */ /* 0x000f280000300800 */
[----:B------:R0:W-:Y:S02]  /*e400*/  STL [R1+0xc4], R13 ;  /* 0x0000c40d01007387 */ /* 0x0001e40000100800 */
[----:B0-----:R-:W-:Y:S02]  /*e410*/  IMAD.MOV.U32 R13, RZ, RZ, R7 ;  /* 0x000000ffff0d7224 */ /* 0x001fe400078e0007 */
[----:B------:R-:W2:Y:S01]  /*e420*/  LDL.LU R7, [R1+0x504] ;  /* 0x0005040001077983 */ /* 0x000ea20000300800 */
[----:B------:R-:W-:Y:S02]  /*e430*/  @!P2 IMAD.MOV R14, RZ, RZ, -R14 ;  /* 0x000000ffff0ea224 */ /* 0x000fe400078e0a0e */
[----:B------:R-:W-:-:S03]  /*e440*/  @!P4 IMAD.MOV R13, RZ, RZ, -R13 ;  /* 0x000000ffff0dc224 */ /* 0x000fc600078e0a0d */
[----:B------:R0:W-:Y:S04]  /*e450*/  STL [R1+0xc0], R14 ;  /* 0x0000c00e01007387 */ /* 0x0001e80000100800 */
[----:B0-----:R-:W2:Y:S04]  /*e460*/  LDL.LU R14, [R1+0x1b84] ;  /* 0x001b8400010e7983 */ /* 0x001ea80000300800 */
[----:B------:R0:W-:Y:S04]  /*e470*/  STL [R1+0xb8], R13 ;  /* 0x0000b80d01007387 */ /* 0x0001e80000100800 */
[----:B0-----:R-:W2:Y:S01]  /*e480*/  LDL.LU R13, [R1+0x1b80] ;  /* 0x001b8000010d7983 */ /* 0x001ea20000300800 */
[----:B------:R-:W-:-:S05]  /*e490*/  @!P5 IMAD.MOV R4, RZ, RZ, -R4 ;  /* 0x000000ffff04d224 */ /* 0x000fca00078e0a04 */
[----:B------:R-:W-:Y:S04]  /*e4a0*/  STL [R1+0xb0], R4 ;  /* 0x0000b00401007387 */ /* 0x000fe80000100800 */
[----:B------:R4:W-:Y:S04]  /*e4b0*/  STL [R1+0x1b7c], R20 ;  /* 0x001b7c1401007387 */ /* 0x0009e80000100800 */
[----:B---3--:R0:W-:Y:S01]  /*e4c0*/  STL [R1+0x1b74], R19 ;  /* 0x001b741301007387 */ /* 0x0081e20000100800 */
[----:B----4-:R-:W-:Y:S01]  /*e4d0*/  IMAD.MOV.U32 R20, RZ, RZ, R8 ;  /* 0x000000ffff147224 */ /* 0x010fe200078e0008 */
[----:B------:R-:W-:-:S02]  /*e4e0*/  IABS R8, R19 ;  /* 0x0000001300087213 */ /* 0x000fc40000000000 */
[----:B0-----:R-:W3:Y:S04]  /*e4f0*/  LDL.LU R19, [R1+0x510] ;  /* 0x0005100001137983 */ /* 0x001ee80000300800 */
[----:B--2---:R0:W-:Y:S01]  /*e500*/  STL [R1+0x1b78], R21 ;  /* 0x001b781501007387 */ /* 0x0041e20000100800 */
[----:B------:R-:W-:Y:S01]  /*e510*/  IMAD.MOV.U32 R4, RZ, RZ, R7 ;  /* 0x000000ffff047224 */ /* 0x000fe200078e0007 */
[----:B------:R-:W-:Y:S02]  /*e520*/  IABS R7, R21 ;  /* 0x0000001500077213 */ /* 0x000fe40000000000 */
[----:B0-----:R-:W2:Y:S01]  /*e530*/  LDL.LU R21, [R1+0x50c] ;  /* 0x00050c0001157983 */ /* 0x001ea20000300800 */
[C---:B------:R-:W-:Y:S02]  /*e540*/  ISETP.GT.U32.AND P6, PT, R0.reuse, R12, PT ;  /* 0x0000000c0000720c */ /* 0x040fe40003fc4070 */
[----:B------:R-:W-:-:S02]  /*e550*/  ISETP.GT.U32.AND P3, PT, R0, R6, PT ;  /* 0x000000060000720c */ /* 0x000fc40003f64070 */
[C---:B------:R-:W-:Y:S02]  /*e560*/  ISETP.GT.U32.AND P1, PT, R0.reuse, R16, PT ;  /* 0x000000100000720c */ /* 0x040fe40003f24070 */
[----:B------:R-:W-:-:S07]  /*e570*/  ISETP.GT.U32.AND P2, PT, R0, R14, PT ;  /* 0x0000000e0000720c */ /* 0x000fce0003f44070 */
[--C-:B------:R-:W-:Y:S01]  /*e580*/  @!P6 IMAD.IADD R12, R12, 0x1, -R0.reuse ;  /* 0x000000010c0ce824 */ /* 0x100fe200078e0a00 */
[----:B------:R-:W-:Y:S01]  /*e590*/  ISETP.GE.AND P6, PT, R17, RZ, PT ;  /* 0x000000ff1100720c */ /* 0x000fe20003fc6270 */
[----:B------:R-:W-:Y:S02]  /*e5a0*/  @!P3 IMAD.IADD R6, R6, 0x1, -R0 ;  /* 0x000000010606b824 */ /* 0x000fe400078e0a00 */
[----:B------:R-:W-:-:S04]  /*e5b0*/  IMAD.HI.U32 R17, R2, R5, RZ ;  /* 0x0000000502117227 */ /* 0x000fc800078e00ff */
[----:B------:R-:W-:Y:S01]  /*e5c0*/  @!P1 IMAD.IADD R16, R16, 0x1, -R0 ;  /* 0x0000000110109824 */ /* 0x000fe200078e0a00 */
[C---:B------:R-:W-:Y:S02]  /*e5d0*/  ISETP.GT.U32.AND P1, PT, R0.reuse, R11, PT ;  /* 0x0000000b0000720c */ /* 0x040fe40003f24070 */
[----:B------:R-:W-:Y:S01]  /*e5e0*/  ISETP.GT.U32.AND P3, PT, R0, R13, PT ;  /* 0x0000000d0000720c */ /* 0x000fe20003f64070 */
[----:B------:R-:W-:-:S04]  /*e5f0*/  IMAD.MOV R17, RZ, RZ, -R17 ;  /* 0x000000ffff117224 */ /* 0x000fc800078e0a11 */
[----:B------:R-:W-:Y:S02]  /*e600*/  IMAD R5, R0, R17, R5 ;  /* 0x0000001100057224 */ /* 0x000fe400078e0205 */
[----:B------:R-:W-:-:S04]  /*e610*/  IMAD.HI.U32 R17, R2, R8, RZ ;  /* 0x0000000802117227 */ /* 0x000fc800078e00ff */
[--C-:B------:R-:W-:Y:S01]  /*e620*/  @!P2 IMAD.IADD R14, R14, 0x1, -R0.reuse ;  /* 0x000000010e0ea824 */ /* 0x100fe200078e0a00 */
[C---:B------:R-:W-:Y:S01]  /*e630*/  ISETP.GT.U32.AND P2, PT, R0.reuse, R9, PT ;  /* 0x000000090000720c */ /* 0x040fe20003f44070 */
[--C-:B------:R-:W-:Y:S01]  /*e640*/  @!P3 IMAD.IADD R13, R13, 0x1, -R0.reuse ;  /* 0x000000010d0db824 */ /* 0x100fe200078e0a00 */
[----:B------:R-:W-:Y:S01]  /*e650*/  ISETP.GT.U32.AND P3, PT, R0, R10, PT ;  /* 0x0000000a0000720c */ /* 0x000fe20003f64070 */
[----:B------:R-:W-:Y:S02]  /*e660*/  IMAD.MOV R17, RZ, RZ, -R17 ;  /* 0x000000ffff117224 */ /* 0x000fe400078e0a11 */
[----:B------:R-:W-:Y:S01]  /*e670*/  @!P1 IMAD.IADD R11, R11, 0x1, -R0 ;  /* 0x000000010b0b9824 */ /* 0x000fe200078e0a00 */
[----:B------:R-:W-:Y:S01]  /*e680*/  ISETP.GE.AND P1, PT, R20, RZ, PT ;  /* 0x000000ff1400720c */ /* 0x000fe20003f26270 */
[----:B------:R-:W-:Y:S01]  /*e690*/  IMAD R8, R0, R17, R8 ;  /* 0x0000001100087224 */ /* 0x000fe200078e0208 */
[----:B------:R-:W4:Y:S01]  /*e6a0*/  LDL.LU R20, [R1+0x1b7c] ;  /* 0x001b7c0001147983 */ /* 0x000f220000300800 */
[----:B------:R-:W-:-:S03]  /*e6b0*/  IMAD.MOV.U32 R17, RZ, RZ, R18 ;  /* 0x000000ffff117224 */ /* 0x000fc600078e0012 */
[----:B------:R-:W4:Y:S01]  /*e6c0*/  LDL.LU R18, [R1+0x51c] ;  /* 0x00051c0001127983 */ /* 0x000f220000300800 */
[--C-:B------:R-:W-:Y:S02]  /*e6d0*/  @!P2 IMAD.IADD R9, R9, 0x1, -R0.reuse ;  /* 0x000000010909a824 */ /* 0x100fe400078e0a00 */
[----:B------:R-:W-:Y:S01]  /*e6e0*/  @!P3 IMAD.IADD R10, R10, 0x1, -R0 ;  /* 0x000000010a0ab824 */ /* 0x000fe200078e0a00 */
[----:B---3--:R-:W-:Y:S01]  /*e6f0*/  ISETP.GE.AND P3, PT, R19, RZ, PT ;  /* 0x000000ff1300720c */ /* 0x008fe20003f66270 */
[----:B------:R-:W-:-:S04]  /*e700*/  IMAD.MOV.U32 R19, RZ, RZ, R14 ;  /* 0x000000ffff137224 */ /* 0x000fc800078e000e */
[----:B------:R-:W-:Y:S01]  /*e710*/  @!P6 IMAD.MOV R19, RZ, RZ, -R19 ;  /* 0x000000ffff13e224 */ /* 0x000fe200078e0a13 */
[----:B--2---:R-:W-:Y:S01]  /*e720*/  ISETP.GE.AND P2, PT, R21, RZ, PT ;  /* 0x000000ff1500720c */ /* 0x004fe20003f46270 */
[----:B------:R-:W-:Y:S02]  /*e730*/  IMAD.MOV.U32 R21, RZ, RZ, R16 ;  /* 0x000000ffff157224 */ /* 0x000fe400078e0010 */
[----:B------:R-:W2:Y:S04]  /*e740*/  LDL.LU R16, [R1+0x518] ;  /* 0x0005180001107983 */ /* 0x000ea80000300800 */
[----:B------:R-:W3:Y:S01]  /*e750*/  LDL.LU R14, [R1+0x514] ;  /* 0x00051400010e7983 */ /* 0x000ee20000300800 */
[----:B------:R-:W-:-:S05]  /*e760*/  @!P0 IMAD.MOV R21, RZ, RZ, -R21 ;  /* 0x000000ffff158224 */ /* 0x000fca00078e0a15 */
[----:B------:R0:W-:Y:S04]  /*e770*/  STL [R1+0xa8], R21 ;  /* 0x0000a81501007387 */ /* 0x0001e80000100800 */
[----:B0-----:R-:W3:Y:S04]  /*e780*/  LDL.LU R21, [R1+0x1b78] ;  /* 0x001b780001157983 */ /* 0x001ee80000300800 */
[----:B------:R0:W-:Y:S04]  /*e790*/  STL [R1+0xa4], R19 ;  /* 0x0000a41301007387 */ /* 0x0001e80000100800 */
[----:B0-----:R-:W3:Y:S01]  /*e7a0*/  LDL.LU R19, [R1+0x1b74] ;  /* 0x001b740001137983 */ /* 0x001ee20000300800 */
[----:B------:R-:W-:-:S02]  /*e7b0*/  ISETP.GT.U32.AND P5, PT, R0, R12, PT ;  /* 0x0000000c0000720c */ /* 0x000fc40003fa4070 */
[----:B------:R-:W-:-:S11]  /*e7c0*/  ISETP.GT.U32.AND P4, PT, R0, R6, PT ;  /* 0x000000060000720c */ /* 0x000fd60003f84070 */
[--C-:B------:R-:W-:Y:S01]  /*e7d0*/  @!P5 IMAD.IADD R12, R12, 0x1, -R0.reuse ;  /* 0x000000010c0cd824 */ /* 0x100fe200078e0a00 */
[----:B------:R-:W-:Y:S01]  /*e7e0*/  ISETP.GE.AND P5, PT, R4, RZ, PT ;  /* 0x000000ff0400720c */ /* 0x000fe20003fa6270 */
[----:B------:R-:W-:Y:S01]  /*e7f0*/  @!P4 IMAD.IADD R6, R6, 0x1, -R0 ;  /* 0x000000010606c824 */ /* 0x000fe200078e0a00 */
[----:B------:R-:W-:Y:S01]  /*e800*/  ISETP.GT.U32.AND P4, PT, R0, R5, PT ;  /* 0x000000050000720c */ /* 0x000fe20003f84070 */
[----:B------:R-:W-:Y:S01]  /*e810*/  IMAD.HI.U32 R4, R2, R7, RZ ;  /* 0x0000000702047227 */ /* 0x000fe200078e00ff */
[----:B------:R-:W-:-:S03]  /*e820*/  ISETP.GT.U32.AND P0, PT, R0, R11, PT ;  /* 0x0000000b0000720c */ /* 0x000fc60003f04070 */
[----:B------:R-:W-:-:S06]  /*e830*/  IMAD.MOV R4, RZ, RZ, -R4 ;  /* 0x000000ffff047224 */ /* 0x000fcc00078e0a04 */
[----:B------:R-:W-:Y:S01]  /*e840*/  @!P5 IMAD.MOV R13, RZ, RZ, -R13 ;  /* 0x000000ffff0dd224 */ /* 0x000fe200078e0a0d */
[C---:B------:R-:W-:Y:S01]  /*e850*/  ISETP.GT.U32.AND P5, PT, R0.reuse, R10, PT ;  /* 0x0000000a0000720c */ /* 0x040fe20003fa4070 */
[----:B------:R-:W-:Y:S01]  /*e860*/  @!P1 IMAD.MOV R12, RZ, RZ, -R12 ;  /* 0x000000ffff0c9224 */ /* 0x000fe200078e0a0c */
[C---:B------:R-:W-:Y:S01]  /*e870*/  ISETP.GT.U32.AND P1, PT, R0.reuse, R8, PT ;  /* 0x000000080000720c */ /* 0x040fe20003f24070 */
[C---:B------:R-:W-:Y:S02]  /*e880*/  IMAD R7, R0.reuse, R4, R7 ;  /* 0x0000000400077224 */ /* 0x040fe400078e0207 */
[----:B------:R-:W-:Y:S01]  /*e890*/  @!P2 IMAD.MOV R6, RZ, RZ, -R6 ;  /* 0x000000ffff06a224 */ /* 0x000fe200078e0a06 */
[----:B------:R0:W-:Y:S01]  /*e8a0*/  STL [R1+0xa0], R13 ;  /* 0x0000a00d01007387 */ /* 0x0001e20000100800 */
[--C-:B------:R-:W-:Y:S01]  /*e8b0*/  @!P4 IMAD.IADD R5, R5, 0x1, -R0.reuse ;  /* 0x000000010505c824 */ /* 0x100fe200078e0a00 */
[C---:B------:R-:W-:Y:S01]  /*e8c0*/  ISETP.GT.U32.AND P4, PT, R0.reuse, R9, PT ;  /* 0x000000090000720c */ /* 0x040fe20003f84070 */
[----:B------:R-:W-:Y:S01]  /*e8d0*/  @!P0 IMAD.IADD R11, R11, 0x1, -R0 ;  /* 0x000000010b0b8824 */ /* 0x000fe200078e0a00 */
[----:B------:R-:W-:Y:S01]  /*e8e0*/  STL [R1+0x9c], R12 ;  /* 0x00009c0c01007387 */ /* 0x000fe20000100800 */
[----:B------:R-:W-:-:S02]  /*e8f0*/  ISETP.GT.U32.AND P0, PT, R0, R7, PT ;  /* 0x000000070000720c */ /* 0x000fc40003f04070 */
[----:B------:R-:W-:Y:S01]  /*e900*/  @!P5 IMAD.IADD R10, R10, 0x1, -R0 ;  /* 0x000000010a0ad824 */ /* 0x000fe200078e0a00 */
[----:B------:R1:W-:Y:S01]  /*e910*/  STL [R1+0x94], R6 ;  /* 0x0000940601007387 */ /* 0x0003e20000100800 */
[----:B----4-:R-:W-:-:S03]  /*e920*/  ISETP.GE.AND P5, PT, R18, RZ, PT ;  /* 0x000000ff1200720c */ /* 0x010fc60003fa6270 */
[----:B------:R-:W4:Y:S01]  /*e930*/  LDL.LU R18, [R1+0x534] ;  /* 0x0005340001127983 */ /* 0x000f220000300800 */
[----:B------:R-:W-:Y:S01]  /*e940*/  ISETP.GT.U32.AND P6, PT, R0, R5, PT ;  /* 0x000000050000720c */ /* 0x000fe20003fc4070 */
[--C-:B------:R-:W-:Y:S02]  /*e950*/  @!P1 IMAD.IADD R8, R8, 0x1, -R0.reuse ;  /* 0x0000000108089824 */ /* 0x100fe400078e0a00 */
[--C-:B------:R-:W-:Y:S02]  /*e960*/  @!P4 IMAD.IADD R9, R9, 0x1, -R0.reuse ;  /* 0x000000010909c824 */ /* 0x100fe400078e0a00 */
[----:B------:R-:W-:Y:S01]  /*e970*/  @!P0 IMAD.IADD R7, R7, 0x1, -R0 ;  /* 0x0000000107078824 */ /* 0x000fe200078e0a00 */
[----:B------:R-:W-:Y:S01]  /*e980*/  ISETP.GT.U32.AND P0, PT, R0, R8, PT ;  /* 0x000000080000720c */ /* 0x000fe20003f04070 */
[----:B0-----:R-:W-:Y:S02]  /*e990*/  IMAD.MOV.U32 R13, RZ, RZ, R9 ;  /* 0x000000ffff0d7224 */ /* 0x001fe400078e0009 */
[----:B------:R-:W-:-:S04]  /*e9a0*/  @!P3 IMAD.MOV R11, RZ, RZ, -R11 ;  /* 0x000000ffff0bb224 */ /* 0x000fc800078e0a0b */
[----:B------:R-:W-:Y:S01]  /*e9b0*/  @!P6 IMAD.IADD R5, R5, 0x1, -R0 ;  /* 0x000000010505e824 */ /* 0x000fe200078e0a00 */
[----:B------:R-:W-:-:S05]  /*e9c0*/  IABS R4, R20 ;  /* 0x0000001400047213 */ /* 0x000fca0000000000 */
[----:B------:R-:W-:Y:S02]  /*e9d0*/  @!P0 IMAD.IADD R8, R8, 0x1, -R0 ;  /* 0x0000000108088824 */ /* 0x000fe400078e0a00 */
[----:B------:R-:W-:Y:S01]  /*e9e0*/  @!P5 IMAD.MOV R5, RZ, RZ, -R5 ;  /* 0x000000ffff05d224 */ /* 0x000fe200078e0a05 */
[----:B-1----:R-:W-:Y:S02]  /*e9f0*/  IABS R6, R17 ;  /* 0x0000001100067213 */ /* 0x002fe40000000000 */
[----:B------:R-:W-:Y:S02]  /*ea00*/  ISETP.GE.AND P5, PT, R17, RZ, PT ;  /* 0x000000ff1100720c */ /* 0x000fe40003fa6270 */
[----:B--2---:R-:W-:Y:S02]  /*ea10*/  ISETP.GE.AND P4, PT, R16, RZ, PT ;  /* 0x000000ff1000720c */ /* 0x004fe40003f86270 */
[----:B---3--:R-:W-:Y:S01]  /*ea20*/  ISETP.GE.AND P2, PT, R14, RZ, PT ;  /* 0x000000ff0e00720c */ /* 0x008fe20003f46270 */
[----:B------:R-:W-:-:S10]  /*ea30*/  IMAD.MOV.U32 R16, RZ, RZ, R20 ;  /* 0x000000ffff107224 */ /* 0x000fd400078e0014 */
[----:B------:R-:W-:Y:S02]  /*ea40*/  @!P4 IMAD.MOV R10, RZ, RZ, -R10 ;  /* 0x000000ffff0ac224 */ /* 0x000fe400078e0a0a */
[----:B------:R-:W-:Y:S01]  /*ea50*/  @!P2 IMAD.MOV R13, RZ, RZ, -R13 ;  /* 0x000000ffff0da224 */ /* 0x000fe200078e0a0d */
[----:B------:R-:W-:Y:S02]  /*ea60*/  ISETP.GE.AND P1, PT, R21, RZ, PT ;  /* 0x000000ff1500720c */ /* 0x000fe40003f26270 */
[----:B------:R-:W-:Y:S02]  /*ea70*/  ISETP.GE.AND P6, PT, R19, RZ, PT ;  /* 0x000000ff1300720c */ /* 0x000fe40003fc6270 */
[----:B------:R-:W2:Y:S04]  /*ea80*/  LDL.LU R19, [R1+0x538] ;  /* 0x0005380001137983 */ /* 0x000ea80000300800 */
[----:B------:R-:W3:Y:S04]  /*ea90*/  LDL.LU R21, [R1+0x530] ;  /* 0x0005300001157983 */ /* 0x000ee80000300800 */
[----:B------:R-:W-:Y:S04]  /*eaa0*/  STL [R1+0x90], R11 ;  /* 0x0000900b01007387 */ /* 0x000fe80000100800 */
[----:B------:R-:W2:Y:S04]  /*eab0*/  LDL.LU R20, [R1+0x53c] ;  /* 0x00053c0001147983 */ /* 0x000ea80000300800 */
[----:B------:R-:W-:Y:S04]  /*eac0*/  STL [R1+0xe0], R13 ;  /* 0x0000e00d01007387 */ /* 0x000fe80000100800 */
[----:B------:R0:W-:Y:S01]  /*ead0*/  STL [R1+0xe8], R10 ;  /* 0x0000e80a01007387 */ /* 0x0001e20000100800 */
[----:B------:R-:W-:Y:S01]  /*eae0*/  ISETP.GE.AND P4, PT, R16, RZ, PT ;  /* 0x000000ff1000720c */ /* 0x000fe20003f86270 */
[----:B0-----:R-:W-:-:S02]  /*eaf0*/  IMAD.MOV.U32 R10, RZ, RZ, R8 ;  /* 0x000000ffff0a7224 */ /* 0x001fc400078e0008 */
[----:B------:R4:W-:Y:S02]  /*eb00*/  STL [R1+0xf8], R5 ;  /* 0x0000f80501007387 */ /* 0x0009e40000100800 */
[----:B------:R-:W-:Y:S02]  /*eb10*/  @!P6 IMAD.MOV R10, RZ, RZ, -R10 ;  /* 0x000000ffff0ae224 */ /* 0x000fe400078e0a0a */
[----:B------:R-:W3:Y:S04]  /*eb20*/  LDL.LU R16, [R1+0x540] ;  /* 0x0005400001107983 */ /* 0x000ee80000300800 */
[----:B------:R0:W-:Y:S04]  /*eb30*/  STL [R1+0xf0], R10 ;  /* 0x0000f00a01007387 */ /* 0x0001e80000100800 */
[----:B------:R-:W0:Y:S01]  /*eb40*/  LDL R17, [R1+0x544] ;  /* 0x0005440001117983 */ /* 0x000e220000100800 */
[----:B------:R-:W-:-:S04]  /*eb50*/  IMAD.HI.U32 R12, R2, R4, RZ ;  /* 0x00000004020c7227 */ /* 0x000fc800078e00ff */
[----:B------:R-:W-:-:S04]  /*eb60*/  IMAD.MOV R12, RZ, RZ, -R12 ;  /* 0x000000ffff0c7224 */ /* 0x000fc800078e0a0c */
[----:B------:R-:W-:-:S05]  /*eb70*/  IMAD R4, R0, R12, R4 ;  /* 0x0000000c00047224 */ /* 0x000fca00078e0204 */
[C---:B------:R-:W-:Y:S02]  /*eb80*/  ISETP.GT.U32.AND P3, PT, R0.reuse, R4, PT ;  /* 0x000000040000720c */ /* 0x040fe40003f64070 */
[----:B------:R-:W-:Y:S01]  /*eb90*/  ISETP.GT.U32.AND P2, PT, R0, R7, PT ;  /* 0x000000070000720c */ /* 0x000fe20003f44070 */
[----:B------:R-:W-:Y:S01]  /*eba0*/  IMAD.HI.U32 R9, R2, R6, RZ ;  /* 0x0000000602097227 */ /* 0x000fe200078e00ff */
[----:B----4-:R-:W-:-:S03]  /*ebb0*/  IABS R5, R18 ;  /* 0x0000001200057213 */ /* 0x010fc60000000000 */
[----:B------:R-:W-:-:S04]  /*ebc0*/  IMAD.MOV R9, RZ, RZ, -R9 ;  /* 0x000000ffff097224 */ /* 0x000fc800078e0a09 */
[----:B------:R-:W-:Y:S02]  /*ebd0*/  IMAD R6, R0, R9, R6 ;  /* 0x0000000900067224 */ /* 0x000fe400078e0206 */
[--C-:B------:R-:W-:Y:S02]  /*ebe0*/  @!P3 IMAD.IADD R4, R4, 0x1, -R0.reuse ;  /* 0x000000010404b824 */ /* 0x100fe400078e0a00 */
[----:B------:R-:W-:Y:S01]  /*ebf0*/  @!P2 IMAD.IADD R7, R7, 0x1, -R0 ;  /* 0x000000010707a824 */ /* 0x000fe200078e0a00 */
[----:B------:R-:W-:Y:S01]  /*ec00*/  ISETP.GT.U32.AND P3, PT, R0, R6, PT ;  /* 0x000000060000720c */ /* 0x000fe20003f64070 */
[----:B------:R-:W-:Y:S01]  /*ec10*/  IMAD.HI.U32 R8, R2, R5, RZ ;  /* 0x0000000502087227 */ /* 0x000fe200078e00ff */
[----:B------:R-:W-:-:S03]  /*ec20*/  ISETP.GT.U32.AND P6, PT, R0, R4, PT ;  /* 0x000000040000720c */ /* 0x000fc60003fc4070 */
[----:B------:R-:W-:Y:S02]  /*ec30*/  IMAD.MOV.U32 R9, RZ, RZ, R7 ;  /* 0x000000ffff097224 */ /* 0x000fe400078e0007 */
[----:B------:R-:W-:-:S04]  /*ec40*/  IMAD.MOV R7, RZ, RZ, -R8 ;  /* 0x000000ffff077224 */ /* 0x000fc800078e0a08 */
[----:B------:R-:W-:Y:S02]  /*ec50*/  IMAD R5, R0, R7, R5 ;  /* 0x0000000700057224 */ /* 0x000fe400078e0205 */
[--C-:B------:R-:W-:Y:S02]  /*ec60*/  @!P3 IMAD.IADD R6, R6, 0x1, -R0.reuse ;  /* 0x000000010606b824 */ /* 0x100fe400078e0a00 */
[----:B------:R-:W-:Y:S01]  /*ec70*/  @!P6 IMAD.IADD R4, R4, 0x1, -R0 ;  /* 0x000000010404e824 */ /* 0x000fe200078e0a00 */
[C---:B------:R-:W-:Y:S02]  /*ec80*/  ISETP.GT.U32.AND P6, PT, R0.reuse, R5, PT ;  /* 0x000000050000720c */ /* 0x040fe40003fc4070 */
[----:B------:R-:W-:Y:S01]  /*ec90*/  ISETP.GT.U32.AND P3, PT, R0, R6, PT ;  /* 0x000000060000720c */ /* 0x000fe20003f64070 */
[----:B------:R-:W-:-:S10]  /*eca0*/  @!P1 IMAD.MOV R9, RZ, RZ, -R9 ;  /* 0x000000ffff099224 */ /* 0x000fd400078e0a09 */
[--C-:B------:R-:W-:Y:S02]  /*ecb0*/  @!P6 IMAD.IADD R5, R5, 0x1, -R0.reuse ;  /* 0x000000010505e824 */ /* 0x100fe400078e0a00 */
[----:B------:R-:W-:-:S03]  /*ecc0*/  @!P3 IMAD.IADD R6, R6, 0x1, -R0 ;  /* 0x000000010606b824 */ /* 0x000fc600078e0a00 */
[----:B------:R-:W-:Y:S01]  /*ecd0*/  ISETP.GT.U32.AND P6, PT, R0, R5, PT ;  /* 0x000000050000720c */ /* 0x000fe20003fc4070 */
[----:B------:R-:W-:Y:S01]  /*ece0*/  STL [R1+0xec], R9 ;  /* 0x0000ec0901007387 */ /* 0x000fe20000100800 */
[----:B------:R-:W-:-:S03]  /*ecf0*/  ISETP.GE.AND P0, PT, R18, RZ, PT ;  /* 0x000000ff1200720c */ /* 0x000fc60003f06270 */
[----:B------:R-:W4:Y:S08]  /*ed00*/  LDL.LU R18, [R1+0x548] ;  /* 0x0005480001127983 */ /* 0x000f300000300800 */
[----:B------:R-:W-:Y:S01]  /*ed10*/  @!P6 IMAD.IADD R5, R5, 0x1, -R0 ;  /* 0x000000010505e824 */ /* 0x000fe200078e0a00 */
[----:B--2---:R-:W-:-:S05]  /*ed20*/  IABS R12, R20 ;  /* 0x00000014000c7213 */ /* 0x004fca0000000000 */
[----:B------:R-:W-:-:S04]  /*ed30*/  IMAD.HI.U32 R14, R2, R12, RZ ;  /* 0x0000000c020e7227 */ /* 0x000fc800078e00ff */
[----:B------:R-:W-:Y:S01]  /*ed40*/  IMAD.MOV R14, RZ, RZ, -R14 ;  /* 0x000000ffff0e7224 */ /* 0x000fe200078e0a0e */
[----:B------:R-:W-:-:S03]  /*ed50*/  ISETP.GE.AND P2, PT, R19, RZ, PT ;  /* 0x000000ff1300720c */ /* 0x000fc60003f46270 */
[----:B------:R-:W-:Y:S01]  /*ed60*/  IMAD R12, R0, R14, R12 ;  /* 0x0000000e000c7224 */ /* 0x000fe200078e020c */
[----:B------:R-:W-:Y:S01]  /*ed70*/  IABS R13, R19 ;  /* 0x00000013000d7213 */ /* 0x000fe20000000000 */
[----:B------:R-:W-:Y:S02]  /*ed80*/  IMAD.MOV.U32 R14, RZ, RZ, R4 ;  /* 0x000000ffff0e7224 */ /* 0x000fe400078e0004 */
[----:B------:R-:W-:Y:S02]  /*ed90*/  IMAD.MOV.U32 R19, RZ, RZ, R29 ;  /* 0x000000ffff137224 */ /* 0x000fe400078e001d */
[----:B------:R-:W-:Y:S02]  /*eda0*/  IMAD.MOV.U32 R29, RZ, RZ, R28 ;  /* 0x000000ffff1d7224 */ /* 0x000fe400078e001c */
[----:B------:R-:W-:Y:S02]  /*edb0*/  IMAD.MOV.U32 R28, RZ, RZ, R25 ;  /* 0x000000ffff1c7224 */ /* 0x000fe400078e0019 */
[----:B------:R-:W-:-:S02]  /*edc0*/  @!P4 IMAD.MOV R14, RZ, RZ, -R14 ;  /* 0x000000ffff0ec224 */ /* 0x000fc400078e0a0e */
[----:B------:R-:W-:Y:S01]  /*edd0*/  IMAD.MOV.U32 R25, RZ, RZ, R24 ;  /* 0x000000ffff197224 */ /* 0x000fe200078e0018 */
[----:B0-----:R-:W-:Y:S01]  /*ede0*/  IABS R10, R17 ;  /* 0x00000011000a7213 */ /* 0x001fe20000000000 */
[----:B------:R-:W-:Y:S01]  /*edf0*/  IMAD.MOV.U32 R17, RZ, RZ, R6 ;  /* 0x000000ffff117224 */ /* 0x000fe200078e0006 */
[----:B------:R-:W-:Y:S01]  /*ee00*/  ISETP.GE.AND P1, PT, R20, RZ, PT ;  /* 0x000000ff1400720c */ /* 0x000fe20003f26270 */
[----:B------:R-:W-:Y:S02]  /*ee10*/  IMAD.MOV.U32 R24, RZ, RZ, R3 ;  /* 0x000000ffff187224 */ /* 0x000fe400078e0003 */
[----:B------:R-:W-:Y:S01]  /*ee20*/  @!P5 IMAD.MOV R17, RZ, RZ, -R17 ;  /* 0x000000ffff11d224 */ /* 0x000fe200078e0a11 */
[----:B------:R-:W2:Y:S01]  /*ee30*/  LDL.LU R3, [R1+0x550] ;  /* 0x0005500001037983 */ /* 0x000ea20000300800 */
[----:B---3--:R-:W-:-:S03]  /*ee40*/  IABS R11, R21 ;  /* 0x00000015000b7213 */ /* 0x008fc60000000000 */
[----:B------:R-:W3:Y:S01]  /*ee50*/  LDL.LU R20, [R1+0x554] ;  /* 0x0005540001147983 */ /* 0x000ee20000300800 */
[----:B------:R-:W-:-:S03]  /*ee60*/  ISETP.GE.AND P6, PT, R21, RZ, PT ;  /* 0x000000ff1500720c */ /* 0x000fc60003fc6270 */
[----:B------:R-:W-:Y:S04]  /*ee70*/  STL [R1+0x8c], R14 ;  /* 0x00008c0e01007387 */ /* 0x000fe80000100800 */
[----:B------:R-:W-:Y:S04]  /*ee80*/  STL [R1+0x88], R17 ;  /* 0x0000881101007387 */ /* 0x000fe80000100800 */
[----:B------:R-:W4:Y:S01]  /*ee90*/  LDL.LU R21, [R1+0x558] ;  /* 0x0005580001157983 */ /* 0x000f220000300800 */
[----:B------:R-:W-:-:S04]  /*eea0*/  IMAD.HI.U32 R7, R2, R13, RZ ;  /* 0x0000000d02077227 */ /* 0x000fc800078e00ff */
[----:B------:R-:W-:Y:S01]  /*eeb0*/  IMAD.MOV R7, RZ, RZ, -R7 ;  /* 0x000000ffff077224 */ /* 0x000fe200078e0a07 */
[----:B------:R-:W-:-:S03]  /*eec0*/  IABS R8, R16 ;  /* 0x0000001000087213 */ /* 0x000fc60000000000 */
[----:B------:R-:W-:Y:S02]  /*eed0*/  IMAD R13, R0, R7, R13 ;  /* 0x00000007000d7224 */ /* 0x000fe400078e020d */
[----:B------:R-:W-:-:S03]  /*eee0*/  IMAD.HI.U32 R7, R2, R8, RZ ;  /* 0x0000000802077227 */ /* 0x000fc600078e00ff */
[----:B------:R-:W-:Y:S01]  /*eef0*/  ISETP.GT.U32.AND P3, PT, R0, R13, PT ;  /* 0x0000000d0000720c */ /* 0x000fe20003f64070 */
[----:B------:R-:W-:-:S04]  /*ef00*/  IMAD.MOV R7, RZ, RZ, -R7 ;  /* 0x000000ffff077224 */ /* 0x000fc800078e0a07 */
[----:B------:R-:W-:-:S08]  /*ef10*/  IMAD R8, R0, R7, R8 ;  /* 0x0000000700087224 */ /* 0x000fd000078e0208 */
[----:B------:R-:W-:Y:S01]  /*ef20*/  @!P3 IMAD.IADD R13, R13, 0x1, -R0 ;  /* 0x000000010d0db824 */ /* 0x000fe200078e0a00 */
[----:B------:R-:W-:Y:S01]  /*ef30*/  ISETP.GT.U32.AND P3, PT, R0, R8, PT ;  /* 0x000000080000720c */ /* 0x000fe20003f64070 */
[----:B----4-:R0:W-:Y:S04]  /*ef40*/  STL [R1+0x1b70], R21 ;  /* 0x001b701501007387 */ /* 0x0101e80000100800 */
[----:B0-----:R-:W4:Y:S01]  /*ef50*/  LDL.LU R21, [R1+0x544] ;  /* 0x0005440001157983 */ /* 0x001f220000300800 */
[----:B------:R-:W-:-:S07]  /*ef60*/  IMAD.MOV.U32 R14, RZ, RZ, R5 ;  /* 0x000000ffff0e7224 */ /* 0x000fce00078e0005 */
[----:B------:R-:W-:Y:S01]  /*ef70*/  @!P3 IMAD.IADD R8, R8, 0x1, -R0 ;  /* 0x000000010808b824 */ /* 0x000fe200078e0a00 */
[----:B------:R-:W3:Y:S01]  /*ef80*/  LDL.LU R17, [R1+0x55c] ;  /* 0x00055c0001117983 */ /* 0x000ee20000300800 */
[----:B------:R-:W-:-:S03]  /*ef90*/  @!P0 IMAD.MOV R14, RZ, RZ, -R14 ;  /* 0x000000ffff0e8224 */ /* 0x000fc600078e0a0e */
[----:B------:R-:W-:Y:S02]  /*efa0*/  ISETP.GT.U32.AND P0, PT, R0, R8, PT ;  /* 0x000000080000720c */ /* 0x000fe40003f04070 */
[----:B------:R-:W-:Y:S11]  /*efb0*/  STL [R1+0x84], R14 ;  /* 0x0000840e01007387 */ /* 0x000ff60000100800 */
[----:B------:R-:W-:-:S02]  /*efc0*/  @!P0 IMAD.IADD R8, R8, 0x1, -R0 ;  /* 0x0000000108088824 */ /* 0x000fc400078e0a00 */
[----:B------:R-:W-:-:S04]  /*efd0*/  IMAD.HI.U32 R9, R2, R11, RZ ;  /* 0x0000000b02097227 */ /* 0x000fc800078e00ff */
[----:B------:R-:W-:Y:S01]  /*efe0*/  IMAD.MOV R9, RZ, RZ, -R9 ;  /* 0x000000ffff097224 */ /* 0x000fe200078e0a09 */
[----:B------:R-:W-:-:S03]  /*eff0*/  ISETP.GT.U32.AND P4, PT, R0, R12, PT ;  /* 0x0000000c0000720c */ /* 0x000fc60003f84070 */
[----:B------:R-:W-:-:S05]  /*f000*/  IMAD R11, R0, R9, R11 ;  /* 0x00000009000b7224 */ /* 0x000fca00078e020b */
[----:B------:R-:W-:-:S05]  /*f010*/  ISETP.GT.U32.AND P5, PT, R0, R11, PT ;  /* 0x0000000b0000720c */ /* 0x000fca0003fa4070 */
[----:B------:R-:W-:Y:S01]  /*f020*/  @!P4 IMAD.IADD R12, R12, 0x1, -R0 ;  /* 0x000000010c0cc824 */ /* 0x000fe200078e0a00 */
[----:B------:R-:W-:Y:S01]  /*f030*/  ISETP.GT.U32.AND P4, PT, R0, R13, PT ;  /* 0x0000000d0000720c */ /* 0x000fe20003f84070 */
[----:B------:R-:W-:-:S06]  /*f040*/  IMAD.HI.U32 R4, R2, R10, RZ ;  /* 0x0000000a02047227 */ /* 0x000fcc00078e00ff */
[----:B------:R-:W-:Y:S01]  /*f050*/  @!P5 IMAD.IADD R11, R11, 0x1, -R0 ;  /* 0x000000010b0bd824 */ /* 0x000fe200078e0a00 */
[----:B------:R-:W-:Y:S01]  /*f060*/  ISETP.GT.U32.AND P5, PT, R0, R12, PT ;  /* 0x0000000c0000720c */ /* 0x000fe20003fa4070 */
[----:B------:R-:W-:Y:S01]  /*f070*/  IMAD.MOV R4, RZ, RZ, -R4 ;  /* 0x000000ffff047224 */ /* 0x000fe200078e0a04 */
[----:B------:R-:W-:-:S03]  /*f080*/  IABS R6, R19 ;  /* 0x0000001300067213 */ /* 0x000fc60000000000 */
[----:B------:R-:W-:Y:S02]  /*f090*/  IMAD R10, R0, R4, R10 ;  /* 0x00000004000a7224 */ /* 0x000fe400078e020a */
[----:B------:R-:W-:-:S03]  /*f0a0*/  @!P4 IMAD.IADD R13, R13, 0x1, -R0 ;  /* 0x000000010d0dc824 */ /* 0x000fc600078e0a00 */
[----:B------:R-:W-:-:S03]  /*f0b0*/  ISETP.GT.U32.AND P4, PT, R0, R10, PT ;  /* 0x0000000a0000720c */ /* 0x000fc60003f84070 */
[----:B------:R-:W-:Y:S01]  /*f0c0*/  @!P5 IMAD.IADD R12, R12, 0x1, -R0 ;  /* 0x000000010c0cd824 */ /* 0x000fe200078e0a00 */
[----:B------:R-:W-:Y:S01]  /*f0d0*/  ISETP.GE.AND P5, PT, R16, RZ, PT ;  /* 0x000000ff1000720c */ /* 0x000fe20003fa6270 */
[----:B------:R-:W-:-:S04]  /*f0e0*/  IMAD.HI.U32 R16, R2, R6, RZ ;  /* 0x0000000602107227 */ /* 0x000fc800078e00ff */
[----:B------:R-:W-:-:S04]  /*f0f0*/  IMAD.MOV R16, RZ, RZ, -R16 ;  /* 0x000000ffff107224 */ /* 0x000fc800078e0a10 */
[----:B------:R-:W-:Y:S02]  /*f100*/  IMAD R6, R0, R16, R6 ;  /* 0x0000001000067224 */ /* 0x000fe400078e0206 */
[----:B------:R-:W-:Y:S02]  /*f110*/  IMAD.MOV.U32 R16, RZ, RZ, R19 ;  /* 0x000000ffff107224 */ /* 0x000fe400078e0013 */
[----:B------:R-:W-:Y:S01]  /*f120*/  IMAD.MOV.U32 R19, RZ, RZ, R13 ;  /* 0x000000ffff137224 */ /* 0x000fe200078e000d */
[----:B------:R-:W-:Y:S01]  /*f130*/  IABS R9, R18 ;  /* 0x0000001200097213 */ /* 0x000fe20000000000 */
[----:B------:R-:W-:Y:S01]  /*f140*/  @!P4 IMAD.IADD R10, R10, 0x1, -R0 ;  /* 0x000000010a0ac824 */ /* 0x000fe200078e0a00 */
[----:B----4-:R-:W-:Y:S02]  /*f150*/  ISETP.GE.AND P0, PT, R21, RZ, PT ;  /* 0x000000ff1500720c */ /* 0x010fe40003f06270 */
[----:B------:R-:W4:Y:S01]  /*f160*/  LDL.LU R21, [R1+0x1b70] ;  /* 0x001b700001157983 */ /* 0x000f220000300800 */
[----:B------:R-:W-:Y:S01]  /*f170*/  @!P2 IMAD.MOV R19, RZ, RZ, -R19 ;  /* 0x000000ffff13a224 */ /* 0x000fe200078e0a13 */
[----:B------:R-:W-:-:S02]  /*f180*/  ISETP.GE.AND P4, PT, R18, RZ, PT ;  /* 0x000000ff1200720c */ /* 0x000fc40003f86270 */
[----:B------:R-:W4:Y:S01]  /*f190*/  LDL.LU R18, [R1+0x560] ;  /* 0x0005600001127983 */ /* 0x000f220000300800 */
[----:B------:R-:W-:Y:S01]  /*f1a0*/  ISETP.GT.U32.AND P3, PT, R0, R11, PT ;  /* 0x0000000b0000720c */ /* 0x000fe20003f64070 */
[----:B------:R-:W-:Y:S02]  /*f1b0*/  IMAD.HI.U32 R5, R2, R9, RZ ;  /* 0x0000000902057227 */ /* 0x000fe400078e00ff */
[----:B------:R0:W-:Y:S02]  /*f1c0*/  STL [R1+0x80], R19 ;  /* 0x0000801301007387 */ /* 0x0001e40000100800 */
[----:B------:R-:W-:Y:S02]  /*f1d0*/  IMAD.MOV R5, RZ, RZ, -R5 ;  /* 0x000000ffff057224 */ /* 0x000fe400078e0a05 */
[----:B0-----:R-:W4:Y:S02]  /*f1e0*/  LDL.LU R19, [R1+0x564] ;  /* 0x0005640001137983 */ /* 0x001f240000300800 */
[----:B------:R-:W-:-:S02]  /*f1f0*/  IMAD R9, R0, R5, R9 ;  /* 0x0000000500097224 */ /* 0x000fc400078e0209 */
[----:B------:R-:W-:Y:S02]  /*f200*/  @!P1 IMAD.MOV R12, RZ, RZ, -R12 ;  /* 0x000000ffff0c9224 */ /* 0x000fe400078e0a0c */
[----:B------:R-:W-:Y:S01]  /*f210*/  @!P3 IMAD.IADD R11, R11, 0x1, -R0 ;  /* 0x000000010b0bb824 */ /* 0x000fe200078e0a00 */
[----:B------:R-:W-:Y:S02]  /*f220*/  ISETP.GT.U32.AND P3, PT, R0, R9, PT ;  /* 0x000000090000720c */ /* 0x000fe40003f64070 */
[----:B------:R0:W-:Y:S01]  /*f230*/  STL [R1+0x7c], R12 ;  /* 0x00007c0c01007387 */ /* 0x0001e20000100800 */
[----:B------:R-:W-:Y:S02]  /*f240*/  @!P6 IMAD.MOV R11, RZ, RZ, -R11 ;  /* 0x000000ffff0be224 */ /* 0x000fe400078e0a0b */
[----:B0-----:R-:W-:-:S04]  /*f250*/  IMAD.MOV.U32 R12, RZ, RZ, R8 ;  /* 0x000000ffff0c7224 */ /* 0x001fc800078e0008 */
[----:B------:R-:W-:Y:S01]  /*f260*/  @!P5 IMAD.MOV R12, RZ, RZ, -R12 ;  /* 0x000000ffff0cd224 */ /* 0x000fe200078e0a0c */
[----:B------:R-:W-:Y:S03]  /*f270*/  STL [R1+0x78], R11 ;  /* 0x0000780b01007387 */ /* 0x000fe60000100800 */
[----:B------:R-:W-:Y:S01]  /*f280*/  @!P3 IMAD.IADD R9, R9, 0x1, -R0 ;  /* 0x000000010909b824 */ /* 0x000fe200078e0a00 */
[----:B------:R-:W-:Y:S01]  /*f290*/  ISETP.GE.AND P5, PT, R16, RZ, PT ;  /* 0x000000ff1000720c */ /* 0x000fe20003fa6270 */
[----:B------:R0:W-:Y:S01]  /*f2a0*/  STL [R1+0x70], R12 ;  /* 0x0000700c01007387 */ /* 0x0001e20000100800 */
[----:B--2---:R-:W-:-:S03]  /*f2b0*/  IABS R4, R3 ;  /* 0x0000000300047213 */ /* 0x004fc60000000000 */
[----:B------:R-:W2:Y:S01]  /*f2c0*/  LDL.LU R16, [R1+0x568] ;  /* 0x0005680001107983 */ /* 0x000ea20000300800 */
[C---:B------:R-:W-:Y:S02]  /*f2d0*/  ISETP.GT.U32.AND P1, PT, R0.reuse, R9, PT ;  /* 0x000000090000720c */ /* 0x040fe40003f24070 */
[----:B------:R-:W-:Y:S01]  /*f2e0*/  ISETP.GT.U32.AND P3, PT, R0, R6, PT ;  /* 0x000000060000720c */ /* 0x000fe20003f64070 */
[----:B------:R-:W-:-:S04]  /*f2f0*/  IMAD.HI.U32 R14, R2, R4, RZ ;  /* 0x00000004020e7227 */ /* 0x000fc800078e00ff */
[----:B------:R-:W-:Y:S01]  /*f300*/  IMAD.MOV R14, RZ, RZ, -R14 ;  /* 0x000000ffff0e7224 */ /* 0x000fe200078e0a0e */
[----:B---3--:R-:W-:-:S03]  /*f310*/  IABS R7, R20 ;  /* 0x0000001400077213 */ /* 0x008fc60000000000 */
[----:B------:R-:W-:Y:S02]  /*f320*/  IMAD R4, R0, R14, R4 ;  /* 0x0000000e00047224 */ /* 0x000fe400078e0204 */
[--C-:B------:R-:W-:Y:S01]  /*f330*/  @!P1 IMAD.IADD R9, R9, 0x1, -R0.reuse ;  /* 0x0000000109099824 */ /* 0x100fe200078e0a00 */
[----:B------:R-:W-:Y:S01]  /*f340*/  ISETP.GE.AND P1, PT, R3, RZ, PT ;  /* 0x000000ff0300720c */ /* 0x000fe20003f26270 */
[----:B------:R-:W-:Y:S01]  /*f350*/  @!P3 IMAD.IADD R6, R6, 0x1, -R0 ;  /* 0x000000010606b824 */ /* 0x000fe200078e0a00 */
[----:B------:R-:W3:Y:S01]  /*f360*/  LDL.LU R3, [R1+0x1b6c] ;  /* 0x001b6c0001037983 */ /* 0x000ee20000300800 */
[----:B------:R-:W-:Y:S02]  /*f370*/  ISETP.GE.AND P3, PT, R20, RZ, PT ;  /* 0x000000ff1400720c */ /* 0x000fe40003f66270 */
[C---:B------:R-:W-:Y:S01]  /*f380*/  ISETP.GT.U32.AND P6, PT, R0.reuse, R4, PT ;  /* 0x000000040000720c */ /* 0x040fe20003fc4070 */
[----:B------:R-:W3:Y:S01]  /*f390*/  LDL.LU R20, [R1+0x56c] ;  /* 0x00056c0001147983 */ /* 0x000ee20000300800 */
[----:B------:R-:W-:Y:S01]  /*f3a0*/  ISETP.GT.U32.AND P2, PT, R0, R10, PT ;  /* 0x0000000a0000720c */ /* 0x000fe20003f44070 */
[----:B------:R-:W-:-:S10]  /*f3b0*/  IMAD.HI.U32 R5, R2, R7, RZ ;  /* 0x0000000702057227 */ /* 0x000fd400078e00ff */
[--C-:B------:R-:W-:Y:S01]  /*f3c0*/  @!P6 IMAD.IADD R4, R4, 0x1, -R0.reuse ;  /* 0x000000010404e824 */ /* 0x100fe200078e0a00 */
[----:B------:R-:W-:Y:S01]  /*f3d0*/  ISETP.GT.U32.AND P6, PT, R0, R6, PT ;  /* 0x000000060000720c */ /* 0x000fe20003fc4070 */
[----:B------:R-:W-:Y:S02]  /*f3e0*/  @!P2 IMAD.IADD R10, R10, 0x1, -R0 ;  /* 0x000000010a0aa824 */ /* 0x000fe400078e0a00 */
[----:B------:R-:W-:Y:S02]  /*f3f0*/  IMAD.MOV R5, RZ, RZ, -R5 ;  /* 0x000000ffff057224 */ /* 0x000fe400078e0a05 */
[----:B------:R-:W-:Y:S02]  /*f400*/  @!P0 IMAD.MOV R10, RZ, RZ, -R10 ;  /* 0x000000ffff0a8224 */ /* 0x000fe400078e0a0a */
[----:B------:R-:W-:Y:S02]  /*f410*/  @!P4 IMAD.MOV R9, RZ, RZ, -R9 ;  /* 0x000000ffff09c224 */ /* 0x000fe400078e0a09 */
[----:B------:R-:W-:Y:S01]  /*f420*/  IMAD R7, R0, R5, R7 ;  /* 0x0000000500077224 */ /* 0x000fe200078e0207 */
[----:B------:R-:W-:Y:S03]  /*f430*/  STL [R1+0x6c], R10 ;  /* 0x00006c0a01007387 */ /* 0x000fe60000100800 */
[----:B------:R-:W-:Y:S01]  /*f440*/  @!P6 IMAD.IADD R6, R6, 0x1, -R0 ;  /* 0x000000010606e824 */ /* 0x000fe200078e0a00 */
[----:B------:R1:W-:Y:S01]  /*f450*/  STL [R1+0x68], R9 ;  /* 0x0000680901007387 */ /* 0x0003e20000100800 */
[----:B------:R-:W-:-:S02]  /*f460*/  ISETP.GT.U32.AND P2, PT, R0, R7, PT ;  /* 0x000000070000720c */ /* 0x000fc40003f44070 */
[----:B----4-:R-:W-:Y:S02]  /*f470*/  IABS R5, R21 ;  /* 0x0000001500057213 */ /* 0x010fe40000000000 */
[----:B------:R-:W-:Y:S02]  /*f480*/  ISETP.GE.AND P6, PT, R21, RZ, PT ;  /* 0x000000ff1500720c */ /* 0x000fe40003fc6270 */
[----:B------:R-:W4:Y:S01]  /*f490*/  LDL.LU R21, [R1+0x570] ;  /* 0x0005700001157983 */ /* 0x000f220000300800 */
[----:B------:R-:W-:Y:S01]  /*f4a0*/  IMAD.HI.U32 R8, R2, R5, RZ ;  /* 0x0000000502087227 */ /* 0x000fe200078e00ff */
[----:B------:R-:W-:-:S03]  /*f4b0*/  IABS R13, R17 ;  /* 0x00000011000d7213 */ /* 0x000fc60000000000 */
[----:B------:R-:W-:Y:S02]  /*f4c0*/  IMAD.MOV R8, RZ, RZ, -R8 ;  /* 0x000000ffff087224 */ /* 0x000fe400078e0a08 */
[----:B------:R-:W-:Y:S01]  /*f4d0*/  @!P2 IMAD.IADD R7, R7, 0x1, -R0 ;  /* 0x000000010707a824 */ /* 0x000fe200078e0a00 */
[C---:B------:R-:W-:Y:S01]  /*f4e0*/  ISETP.GT.U32.AND P2, PT, R0.reuse, R4, PT ;  /* 0x000000040000720c */ /* 0x040fe20003f44070 */
[----:B------:R-:W-:Y:S02]  /*f4f0*/  IMAD R5, R0, R8, R5 ;  /* 0x0000000800057224 */ /* 0x000fe400078e0205 */
[----:B------:R-:W-:Y:S01]  /*f500*/  IMAD.HI.U32 R8, R2, R13, RZ ;  /* 0x0000000d02087227 */ /* 0x000fe200078e00ff */
[----:B------:R-:W-:-:S03]  /*f510*/  ISETP.GT.U32.AND P0, PT, R0, R7, PT ;  /* 0x000000070000720c */ /* 0x000fc60003f04070 */
[----:B------:R-:W-:Y:S01]  /*f520*/  IMAD.MOV R8, RZ, RZ, -R8 ;  /* 0x000000ffff087224 */ /* 0x000fe200078e0a08 */
[----:B------:R-:W-:-:S03]  /*f530*/  ISETP.GT.U32.AND P4, PT, R0, R5, PT ;  /* 0x000000050000720c */ /* 0x000fc60003f84070 */
[----:B------:R-:W-:Y:S02]  /*f540*/  IMAD R13, R0, R8, R13 ;  /* 0x00000008000d7224 */ /* 0x000fe400078e020d */
[--C-:B------:R-:W-:Y:S01]  /*f550*/  @!P2 IMAD.IADD R4, R4, 0x1, -R0.reuse ;  /* 0x000000010404a824 */ /* 0x100fe200078e0a00 */
[----:B0-----:R-:W-:Y:S02]  /*f560*/  IABS R12, R18 ;  /* 0x00000012000c7213 */ /* 0x001fe40000000000 */
[----:B------:R-:W-:Y:S01]  /*f570*/  ISETP.GT.U32.AND P2, PT, R0, R13, PT ;  /* 0x0000000d0000720c */ /* 0x000fe20003f44070 */
[----:B------:R-:W-:Y:S01]  /*f580*/  @!P0 IMAD.IADD R7, R7, 0x1, -R0 ;  /* 0x0000000107078824 */ /* 0x000fe200078e0a00 */
[----:B------:R-:W-:Y:S02]  /*f590*/  ISETP.GE.AND P0, PT, R17, RZ, PT ;  /* 0x000000ff1100720c */ /* 0x000fe40003f06270 */
[----:B------:R-:W4:Y:S01]  /*f5a0*/  LDL.LU R17, [R1+0x574] ;  /* 0x0005740001117983 */ /* 0x000f220000300800 */
[----:B------:R-:W-:Y:S01]  /*f5b0*/  IABS R11, R19 ;  /* 0x00000013000b7213 */ /* 0x000fe20000000000 */
[----:B-1----:R-:W-:-:S04]  /*f5c0*/  IMAD.HI.U32 R9, R2, R12, RZ ;  /* 0x0000000c02097227 */ /* 0x002fc800078e00ff */
[----:B------:R-:W-:Y:S01]  /*f5d0*/  @!P4 IMAD.IADD R5, R5, 0x1, -R0 ;  /* 0x000000010505c824 */ /* 0x000fe200078e0a00 */
[----:B------:R-:W-:Y:S01]  /*f5e0*/  ISETP.GE.AND P4, PT, R18, RZ, PT ;  /* 0x000000ff1200720c */ /* 0x000fe20003f86270 */
[----:B------:R-:W-:Y:S02]  /*f5f0*/  IMAD.MOV.U32 R18, RZ, RZ, R6 ;  /* 0x000000ffff127224 */ /* 0x000fe400078e0006 */
[----:B------:R-:W-:-:S04]  /*f600*/  IMAD.HI.U32 R8, R2, R11, RZ ;  /* 0x0000000b02087227 */ /* 0x000fc800078e00ff */
[----:B------:R-:W-:Y:S02]  /*f610*/  IMAD.MOV R9, RZ, RZ, -R9 ;  /* 0x000000ffff097224 */ /* 0x000fe400078e0a09 */
[----:B------:R-:W-:Y:S02]  /*f620*/  @!P5 IMAD.MOV R18, RZ, RZ, -R18 ;  /* 0x000000ffff12d224 */ /* 0x000fe400078e0a12 */
[----:B------:R-:W-:Y:S01]  /*f630*/  @!P2 IMAD.IADD R13, R13, 0x1, -R0 ;  /* 0x000000010d0da824 */ /* 0x000fe200078e0a00 */
[C---:B------:R-:W-:Y:S01]  /*f640*/  ISETP.GT.U32.AND P2, PT, R0.reuse, R5, PT ;  /* 0x000000050000720c */ /* 0x040fe20003f44070 */
[----:B------:R-:W-:Y:S02]  /*f650*/  IMAD.MOV R8, RZ, RZ, -R8 ;  /* 0x000000ffff087224 */ /* 0x000fe400078e0a08 */
[C---:B------:R-:W-:Y:S01]  /*f660*/  IMAD R12, R0.reuse, R9, R12 ;  /* 0x00000009000c7224 */ /* 0x040fe200078e020c */
[----:B------:R0:W-:Y:S01]  /*f670*/  STL [R1+0x64], R18 ;  /* 0x0000641201007387 */ /* 0x0001e20000100800 */
[----:B------:R-:W-:-:S02]  /*f680*/  IMAD R11, R0, R8, R11 ;  /* 0x00000008000b7224 */ /* 0x000fc400078e020b */
[----:B------:R-:W-:Y:S01]  /*f690*/  IMAD.MOV.U32 R14, RZ, RZ, R4 ;  /* 0x000000ffff0e7224 */ /* 0x000fe200078e0004 */
[C---:B------:R-:W-:Y:S01]  /*f6a0*/  ISETP.GT.U32.AND P5, PT, R0.reuse, R12, PT ;  /* 0x0000000c0000720c */ /* 0x040fe20003fa4070 */
[----:B------:R-:W-:Y:S01]  /*f6b0*/  @!P3 IMAD.MOV R7, RZ, RZ, -R7 ;  /* 0x000000ffff07b224 */ /* 0x000fe200078e0a07 */
[----:B0-----:R-:W4:Y:S01]  /*f6c0*/  LDL.LU R18, [R1+0x578] ;  /* 0x0005780001127983 */ /* 0x001f220000300800 */
[----:B------:R-:W-:Y:S01]  /*f6d0*/  @!P1 IMAD.MOV R14, RZ, RZ, -R14 ;  /* 0x000000ffff0e9224 */ /* 0x000fe200078e0a0e */
[C---:B------:R-:W-:Y:S01]  /*f6e0*/  ISETP.GT.U32.AND P3, PT, R0.reuse, R11, PT ;  /* 0x0000000b0000720c */ /* 0x040fe20003f64070 */
[----:B------:R-:W-:Y:S01]  /*f6f0*/  @!P2 IMAD.IADD R5, R5, 0x1, -R0 ;  /* 0x000000010505a824 */ /* 0x000fe200078e0a00 */
[----:B------:R-:W-:Y:S02]  /*f700*/  ISETP.GE.AND P2, PT, R19, RZ, PT ;  /* 0x000000ff1300720c */ /* 0x000fe40003f46270 */
[----:B------:R-:W-:Y:S01]  /*f710*/  STL [R1+0x5c], R14 ;  /* 0x00005c0e01007387 */ /* 0x000fe20000100800 */
[----:B------:R-:W-:-:S03]  /*f720*/  ISETP.GT.U32.AND P1, PT, R0, R13, PT ;  /* 0x0000000d0000720c */ /* 0x000fc60003f24070 */
[----:B------:R0:W-:Y:S01]  /*f730*/  STL [R1+0x54], R7 ;  /* 0x0000540701007387 */ /* 0x0001e20000100800 */
[----:B--2---:R-:W-:-:S03]  /*f740*/  IABS R10, R16 ;  /* 0x00000010000a7213 */ /* 0x004fc60000000000 */
[----:B------:R-:W2:Y:S01]  /*f750*/  LDL.LU R19, [R1+0x57c] ;  /* 0x00057c0001137983 */ /* 0x000ea20000300800 */
[----:B------:R-:W-:Y:S02]  /*f760*/  @!P5 IMAD.IADD R12, R12, 0x1, -R0 ;  /* 0x000000010c0cd824 */ /* 0x000fe400078e0a00 */
[----:B------:R-:W-:-:S04]  /*f770*/  IMAD.HI.U32 R6, R2, R10, RZ ;  /* 0x0000000a02067227 */ /* 0x000fc800078e00ff */
[----:B------:R-:W-:Y:S01]  /*f780*/  @!P3 IMAD.IADD R11, R11, 0x1, -R0 ;  /* 0x000000010b0bb824 */ /* 0x000fe200078e0a00 */
[C---:B------:R-:W-:Y:S01]  /*f790*/  ISETP.GT.U32.AND P3, PT, R0.reuse, R12, PT ;  /* 0x0000000c0000720c */ /* 0x040fe20003f64070 */
[----:B------:R-:W-:Y:S02]  /*f7a0*/  IMAD.MOV R6, RZ, RZ, -R6 ;  /* 0x000000ffff067224 */ /* 0x000fe400078e0a06 */
[----:B------:R-:W-:Y:S02]  /*f7b0*/  @!P1 IMAD.IADD R13, R13, 0x1, -R0 ;  /* 0x000000010d0d9824 */ /* 0x000fe400078e0a00 */
[C---:B------:R-:W-:Y:S02]  /*f7c0*/  IMAD R10, R0.reuse, R6, R10 ;  /* 0x00000006000a7224 */ /* 0x040fe400078e020a */
[----:B------:R-:W-:Y:S02]  /*f7d0*/  @!P6 IMAD.MOV R5, RZ, RZ, -R5 ;  /* 0x000000ffff05e224 */ /* 0x000fe400078e0a05 */
[----:B------:R-:W-:Y:S01]  /*f7e0*/  @!P0 IMAD.MOV R13, RZ, RZ, -R13 ;  /* 0x000000ffff0d8224 */ /* 0x000fe200078e0a0d */
[----:B------:R-:W-:-:S02]  /*f7f0*/  ISETP.GT.U32.AND P1, PT, R0, R10, PT ;  /* 0x0000000a0000720c */ /* 0x000fc40003f24070 */
[----:B------:R1:W-:Y:S01]  /*f800*/  STL [R1+0x50], R5 ;  /* 0x0000500501007387 */ /* 0x0003e20000100800 */
[----:B------:R-:W-:Y:S01]  /*f810*/  @!P3 IMAD.IADD R12, R12, 0x1, -R0 ;  /* 0x000000010c0cb824 */ /* 0x000fe200078e0a00 */
[----:B---3--:R-:W-:Y:S02]  /*f820*/  IABS R4, R20 ;  /* 0x0000001400047213 */ /* 0x008fe40000000000 */
[----:B------:R3:W-:Y:S01]  /*f830*/  STL [R1+0x4c], R13 ;  /* 0x00004c0d01007387 */ /* 0x0007e20000100800 */
[----:B------:R-:W-:-:S03]  /*f840*/  ISETP.GE.AND P3, PT, R20, RZ, PT ;  /* 0x000000ff1400720c */ /* 0x000fc60003f66270 */
[----:B------:R-:W3:Y:S03]  /*f850*/  LDL.LU R20, [R1+0x580] ;  /* 0x0005800001147983 */ /* 0x000ee60000300800 */
[----:B------:R-:W-:-:S05]  /*f860*/  @!P1 IMAD.IADD R10, R10, 0x1, -R0 ;  /* 0x000000010a0a9824 */ /* 0x000fca00078e0a00 */
[----:B------:R-:W-:-:S13]  /*f870*/  ISETP.GT.U32.AND P1, PT, R0, R10, PT ;  /* 0x0000000a0000720c */ /* 0x000fda0003f24070 */
[----:B------:R-:W-:Y:S01]  /*f880*/  @!P1 IMAD.IADD R10, R10, 0x1, -R0 ;  /* 0x000000010a0a9824 */ /* 0x000fe200078e0a00 */
[----:B----4-:R-:W-:Y:S02]  /*f890*/  IABS R8, R21 ;  /* 0x0000001500087213 */ /* 0x010fe40000000000 */
[----:B------:R-:W-:Y:S02]  /*f8a0*/  ISETP.GE.AND P1, PT, R21, RZ, PT ;  /* 0x000000ff1500720c */ /* 0x000fe40003f26270 */
[----:B------:R-:W4:Y:S01]  /*f8b0*/  LDL.LU R21, [R1+0x584] ;  /* 0x0005840001157983 */ /* 0x000f220000300800 */
[----:B------:R-:W-:Y:S01]  /*f8c0*/  IMAD.HI.U32 R6, R2, R4, RZ ;  /* 0x0000000402067227 */ /* 0x000fe200078e00ff */
[----:B------:R-:W-:-:S03]  /*f8d0*/  ISETP.GT.U32.AND P6, PT, R0, R11, PT ;  /* 0x0000000b0000720c */ /* 0x000fc60003fc4070 */
[----:B------:R-:W-:Y:S02]  /*f8e0*/  IMAD.MOV R6, RZ, RZ, -R6 ;  /* 0x000000ffff067224 */ /* 0x000fe400078e0a06 */
[----:B------:R-:W-:-:S04]  /*f8f0*/  IMAD.HI.U32 R9, R2, R8, RZ ;  /* 0x0000000802097227 */ /* 0x000fc800078e00ff */
[----:B------:R-:W-:Y:S02]  /*f900*/  IMAD R4, R0, R6, R4 ;  /* 0x0000000600047224 */ /* 0x000fe400078e0204 */
[----:B------:R-:W-:-:S03]  /*f910*/  IMAD.MOV R9, RZ, RZ, -R9 ;  /* 0x000000ffff097224 */ /* 0x000fc600078e0a09 */
[C---:B------:R-:W-:Y:S01]  /*f920*/  ISETP.GT.U32.AND P0, PT, R0.reuse, R4, PT ;  /* 0x000000040000720c */ /* 0x040fe20003f04070 */
[----:B------:R-:W-:Y:S01]  /*f930*/  IMAD R8, R0, R9, R8 ;  /* 0x0000000900087224 */ /* 0x000fe200078e0208 */
[----:B0-----:R-:W-:Y:S01]  /*f940*/  IABS R7, R17 ;  /* 0x0000001100077213 */ /* 0x001fe20000000000 */
[----:B------:R-:W-:-:S04]  /*f950*/  @!P6 IMAD.IADD R11, R11, 0x1, -R0 ;  /* 0x000000010b0be824 */ /* 0x000fc800078e0a00 */
[----:B-1----:R-:W-:Y:S01]  /*f960*/  IMAD.HI.U32 R5, R2, R7, RZ ;  /* 0x0000000702057227 */ /* 0x002fe200078e00ff */
[----:B------:R-:W-:-:S03]  /*f970*/  ISETP.GT.U32.AND P6, PT, R0, R8, PT ;  /* 0x000000080000720c */ /* 0x000fc60003fc4070 */
[----:B------:R-:W-:-:S04]  /*f980*/  IMAD.MOV R5, RZ, RZ, -R5 ;  /* 0x000000ffff057224 */ /* 0x000fc800078e0a05 */
[----:B------:R-:W-:Y:S02]  /*f990*/  IMAD R7, R0, R5, R7 ;  /* 0x0000000500077224 */ /* 0x000fe400078e0207 */
[----:B------:R-:W-:-:S03]  /*f9a0*/  @!P0 IMAD.IADD R4, R4, 0x1, -R0 ;  /* 0x0000000104048824 */ /* 0x000fc600078e0a00 */
[----:B------:R-:W-:Y:S01]  /*f9b0*/  ISETP.GT.U32.AND P0, PT, R0, R7, PT ;  /* 0x000000070000720c */ /* 0x000fe20003f04070 */
[----:B------:R-:W-:Y:S01]  /*f9c0*/  @!P6 IMAD.IADD R8, R8, 0x1, -R0 ;  /* 0x000000010808e824 */ /* 0x000fe200078e0a00 */
[----:B------:R-:W-:Y:S02]  /*f9d0*/  ISETP.GE.AND P5, PT, R16, RZ, PT ;  /* 0x000000ff1000720c */ /* 0x000fe40003fa6270 */
[----:B------:R-:W-:Y:S02]  /*f9e0*/  ISETP.GT.U32.AND P6, PT, R0, R4, PT ;  /* 0x000000040000720c */ /* 0x000fe40003fc4070 */
[----:B------:R-:W-:-:S05]  /*f9f0*/  IABS R6, R18 ;  /* 0x0000001200067213 */ /* 0x000fca0000000000 */
[----:B------:R-:W-:-:S04]  /*fa00*/  IMAD.HI.U32 R9, R2, R6, RZ ;  /* 0x0000000602097227 */ /* 0x000fc800078e00ff */
[----:B------:R-:W-:Y:S01]  /*fa10*/  IMAD.MOV R9, RZ, RZ, -R9 ;  /* 0x000000ffff097224 */ /* 0x000fe200078e0a09 */
[----:B--2---:R-:W-:-:S03]  /*fa20*/  IABS R5, R19 ;  /* 0x0000001300057213 */ /* 0x004fc60000000000 */
[----:B------:R-:W-:Y:S02]  /*fa30*/  IMAD R6, R0, R9, R6 ;  /* 0x0000000900067224 */ /* 0x000fe400078e0206 */
[----:B------:R-:W-:Y:S02]  /*fa40*/  @!P0 IMAD.IADD R7, R7, 0x1, -R0 ;  /* 0x0000000107078824 */ /* 0x000fe400078e0a00 */
[----:B------:R-:W-:-:S04]  /*fa50*/  IMAD.HI.U32 R9, R2, R5, RZ ;  /* 0x0000000502097227 */ /* 0x000fc800078e00ff */
[----:B------:R-:W-:Y:S01]  /*fa60*/  @!P2 IMAD.MOV R11, RZ, RZ, -R11 ;  /* 0x000000ffff0ba224 */ /* 0x000fe200078e0a0b */
[C---:B------:R-:W-:Y:S01]  /*fa70*/  ISETP.GT.U32.AND P2, PT, R0.reuse, R6, PT ;  /* 0x000000060000720c */ /* 0x040fe20003f44070 */
[----:B------:R-:W-:Y:S01]  /*fa80*/  @!P5 IMAD.MOV R10, RZ, RZ, -R10 ;  /* 0x000000ffff0ad224 */ /* 0x000fe200078e0a0a */
[----:B------:R-:W-:Y:S01]  /*fa90*/  ISETP.GT.U32.AND P5, PT, R0, R7, PT ;  /* 0x000000070000720c */ /* 0x000fe20003fa4070 */
[----:B------:R-:W-:Y:S02]  /*faa0*/  IMAD.MOV R9, RZ, RZ, -R9 ;  /* 0x000000ffff097224 */ /* 0x000fe400078e0a09 */
[----:B------:R-:W-:Y:S02]  /*fab0*/  @!P6 IMAD.IADD R4, R4, 0x1, -R0 ;  /* 0x000000010404e824 */ /* 0x000fe400078e0a00 */
[----:B------:R-:W-:Y:S02]  /*fac0*/  IMAD R5, R0, R9, R5 ;  /* 0x0000000900057224 */ /* 0x000fe400078e0205 */
[----:B------:R-:W-:-:S02]  /*fad0*/  @!P4 IMAD.MOV R12, RZ, RZ, -R12 ;  /* 0x000000ffff0cc224 */ /* 0x000fc400078e0a0c */
[----:B------:R-:W-:Y:S02]  /*fae0*/  IMAD.MOV.U32 R9, RZ, RZ, R4 ;  /* 0x000000ffff097224 */ /* 0x000fe400078e0004 */
[--C-:B------:R-:W-:Y:S01]  /*faf0*/  @!P2 IMAD.IADD R6, R6, 0x1, -R0.reuse ;  /* 0x000000010606a824 */ /* 0x100fe200078e0a00 */
[----:B------:R-:W-:Y:S01]  /*fb00*/  STL [R1+0x48], R12 ;  /* 0x0000480c01007387 */ /* 0x000fe20000100800 */
[----:B------:R-:W-:Y:S01]  /*fb10*/  @!P3 IMAD.MOV R9, RZ, RZ, -R9 ;  /* 0x000000ffff09b224 */ /* 0x000fe200078e0a09 */
[----:B------:R-:W-:Y:S02]  /*fb20*/  ISETP.GE.AND P2, PT, R19, RZ, PT ;  /* 0x000000ff1300720c */ /* 0x000fe40003f46270 */
[----:B------:R-:W-:Y:S01]  /*fb30*/  STL [R1+0x44], R11 ;  /* 0x0000440b01007387 */ /* 0x000fe20000100800 */
[----:B------:R-:W-:Y:S01]  /*fb40*/  @!P5 IMAD.IADD R7, R7, 0x1, -R0 ;  /* 0x000000010707d824 */ /* 0x000fe200078e0a00 */
[----:B---3--:R-:W-:Y:S02]  /*fb50*/  IABS R14, R20 ;  /* 0x00000014000e7213 */ /* 0x008fe40000000000 */
[----:B------:R-:W-:Y:S01]  /*fb60*/  STL [R1+0x40], R10 ;  /* 0x0000400a01007387 */ /* 0x000fe20000100800 */
[----:B------:R-:W-:-:S03]  /*fb70*/  ISETP.GE.AND P5, PT, R20, RZ, PT ;  /* 0x000000ff1400720c */ /* 0x000fc60003fa6270 */
[----:B------:R-:W2:Y:S04]  /*fb80*/  LDL.LU R19, [R1+0x58c] ;  /* 0x00058c0001137983 */ /* 0x000ea80000300800 */
[----:B------:R-:W-:Y:S04]  /*fb90*/  STL [R1+0x3c], R9 ;  /* 0x00003c0901007387 */ /* 0x000fe80000100800 */
[----:B------:R-:W3:Y:S01]  /*fba0*/  LDL.LU R20, [R1+0x590] ;  /* 0x0005900001147983 */ /* 0x000ee20000300800 */
[----:B------:R-:W-:-:S13]  /*fbb0*/  ISETP.GT.U32.AND P4, PT, R0, R8, PT ;  /* 0x000000080000720c */ /* 0x000fda0003f84070 */
[----:B------:R-:W-:-:S04]  /*fbc0*/  @!P4 IMAD.IADD R8, R8, 0x1, -R0 ;  /* 0x000000010808c824 */ /* 0x000fc800078e0a00 */
[----:B------:R-:W-:-:S05]  /*fbd0*/  @!P1 IMAD.MOV R8, RZ, RZ, -R8 ;  /* 0x000000ffff089224 */ /* 0x000fca00078e0a08 */
[----:B------:R0:W-:Y:S01]  /*fbe0*/  STL [R1+0x38], R8 ;  /* 0x0000380801007387 */ /* 0x0001e20000100800 */
[----:B----4-:R-:W-:Y:S02]  /*fbf0*/  IABS R13, R21 ;  /* 0x00000015000d7213 */ /* 0x010fe40000000000 */
[----:B------:R-:W-:Y:S02]  /*fc00*/  ISETP.GE.AND P1, PT, R21, RZ, PT ;  /* 0x000000ff1500720c */ /* 0x000fe40003f26270 */
[----:B------:R-:W4:Y:S01]  /*fc10*/  LDL.LU R21, [R1+0x594] ;  /* 0x0005940001157983 */ /* 0x000f220000300800 */
[----:B------:R-:W-:-:S03]  /*fc20*/  ISETP.GT.U32.AND P4, PT, R0, R5, PT ;  /* 0x000000050000720c */ /* 0x000fc60003f84070 */
[----:B------:R-:W4:Y:S01]  /*fc30*/  LDL.LU R16, [R1+0x588] ;  /* 0x0005880001107983 */ /* 0x000f220000300800 */
[----:B------:R-:W-:-:S09]  /*fc40*/  ISETP.GT.U32.AND P3, PT, R0, R6, PT ;  /* 0x000000060000720c */ /* 0x000fd20003f64070 */
[----:B------:R-:W-:-:S05]  /*fc50*/  @!P4 IMAD.IADD R5, R5, 0x1, -R0 ;  /* 0x000000010505c824 */ /* 0x000fca00078e0a00 */
[----:B------:R-:W-:Y:S02]  /*fc60*/  ISETP.GT.U32.AND P4, PT, R0, R5, PT ;  /* 0x000000050000720c */ /* 0x000fe40003f84070 */
[----:B------:R-:W-:Y:S02]  /*fc70*/  ISETP.GE.AND P0, PT, R17, RZ, PT ;  /* 0x000000ff1100720c */ /* 0x000fe40003f06270 */
[----:B------:R-:W-:Y:S01]  /*fc80*/  ISETP.GE.AND P6, PT, R18, RZ, PT ;  /* 0x000000ff1200720c */ /* 0x000fe20003fc6270 */
[----:B------:R-:W-:Y:S01]  /*fc90*/  @!P3 IMAD.IADD R6, R6, 0x1, -R0 ;  /* 0x000000010606b824 */ /* 0x000fe200078e0a00 */
[----:B------:R-:W4:Y:S03]  /*fca0*/  LDL.LU R17, [R1+0x598] ;  /* 0x0005980001117983 */ /* 0x000f260000300800 */
[----:B0-----:R-:W-:Y:S01]  /*fcb0*/  IMAD.MOV.U32 R8, RZ, RZ, R6 ;  /* 0x000000ffff087224 */ /* 0x001fe200078e0006 */
[----:B------:R-:W4:Y:S03]  /*fcc0*/  LDL.LU R18, [R1+0x59c] ;  /* 0x00059c0001127983 */ /* 0x000f260000300800 */
[----:B------:R-:W-:-:S02]  /*fcd0*/  @!P4 IMAD.IADD R5, R5, 0x1, -R0 ;  /* 0x000000010505c824 */ /* 0x000fc400078e0a00 */
[----:B------:R-:W-:Y:S02]  /*fce0*/  @!P0 IMAD.MOV R7, RZ, RZ, -R7 ;  /* 0x000000ffff078224 */ /* 0x000fe400078e0a07 */
[----:B------:R-:W-:Y:S02]  /*fcf0*/  IMAD.MOV.U32 R6, RZ, RZ, R5 ;  /* 0x000000ffff067224 */ /* 0x000fe400078e0005 */
[----:B------:R-:W-:Y:S02]  /*fd00*/  @!P6 IMAD.MOV R8, RZ, RZ, -R8 ;  /* 0x000000ffff08e224 */ /* 0x000fe400078e0a08 */
[----:B------:R-:W-:Y:S01]  /*fd10*/  @!P2 IMAD.MOV R6, RZ, RZ, -R6 ;  /* 0x000000ffff06a224 */ /* 0x000fe200078e0a06 */
[----:B------:R-:W-:Y:S04]  /*fd20*/  STL [R1+0x34], R7 ;  /* 0x0000340701007387 */ /* 0x000fe80000100800 */
[----:B------:R0:W-:Y:S04]  /*fd30*/  STL [R1+0x30], R8 ;  /* 0x0000300801007387 */ /* 0x0001e80000100800 */
[----:B------:R1:W-:Y:S01]  /*fd40*/  STL [R1+0x2c], R6 ;  /* 0x00002c0601007387 */ /* 0x0003e20000100800 */
[----:B--2---:R-:W-:-:S02]  /*fd50*/  IABS R12, R19 ;  /* 0x00000013000c7213 */ /* 0x004fc40000000000 */
[----:B------:R-:W-:Y:S02]  /*fd60*/  ISETP.GE.AND P0, PT, R19, RZ, PT ;  /* 0x000000ff1300720c */ /* 0x000fe40003f06270 */
[----:B------:R-:W2:Y:S01]  /*fd70*/  LDL.LU R19, [R1+0x5a0] ;  /* 0x0005a00001137983 */ /* 0x000ea20000300800 */
[----:B---3--:R-:W-:Y:S02]  /*fd80*/  ISETP.GE.AND P6, PT, R20, RZ, PT ;  /* 0x000000ff1400720c */ /* 0x008fe40003fc6270 */
[----:B0-----:R-:W-:Y:S02]  /*fd90*/  IABS R8, R20 ;  /* 0x0000001400087213 */ /* 0x001fe40000000000 */
[----:B------:R-:W3:Y:S01]  /*fda0*/  LDL.LU R20, [R1+0x5a4] ;  /* 0x0005a40001147983 */ /* 0x000ee20000300800 */
[----:B------:R-:W-:Y:S01]  /*fdb0*/  IMAD.HI.U32 R4, R2, R14, RZ ;  /* 0x0000000e02047227 */ /* 0x000fe200078e00ff */
[----:B----4-:R-:W-:Y:S02]  /*fdc0*/  ISETP.GE.AND P2, PT, R21, RZ, PT ;  /* 0x000000ff1500720c */ /* 0x010fe40003f46270 */
[----:B------:R-:W-:Y:S01]  /*fdd0*/  IABS R7, R21 ;  /* 0x0000001500077213 */ /* 0x000fe20000000000 */
[----:B------:R-:W-:-:S02]  /*fde0*/  IMAD.MOV.U32 R21, RZ, RZ, R29 ;  /* 0x000000ffff157224 */ /* 0x000fc400078e001d */
[----:B------:R-:W-:Y:S02]  /*fdf0*/  IMAD.MOV.U32 R29, RZ, RZ, R22 ;  /* 0x000000ffff1d7224 */ /* 0x000fe400078e0016 */
[----:B------:R-:W4:Y:S01]  /*fe00*/  LDL.LU R22, [R1+0x5a8] ;  /* 0x0005a80001167983 */ /* 0x000f220000300800 */
[----:B------:R-:W-:-:S04]  /*fe10*/  IMAD.MOV R4, RZ, RZ, -R4 ;  /* 0x000000ffff047224 */ /* 0x000fc800078e0a04 */
[----:B------:R-:W-:-:S05]  /*fe20*/  IMAD R14, R0, R4, R14 ;  /* 0x00000004000e7224 */ /* 0x000fca00078e020e */
[----:B------:R-:W-:Y:S01]  /*fe30*/  ISETP.GT.U32.AND P3, PT, R0, R14, PT ;  /* 0x0000000e0000720c */ /* 0x000fe20003f64070 */
[----:B------:R-:W-:-:S04]  /*fe40*/  IMAD.HI.U32 R4, R2, R13, RZ ;  /* 0x0000000d02047227 */ /* 0x000fc800078e00ff */
[----:B------:R-:W-:-:S08]  /*fe50*/  IMAD.MOV R4, RZ, RZ, -R4 ;  /* 0x000000ffff047224 */ /* 0x000fd000078e0a04 */
[----:B------:R-:W-:Y:S02]  /*fe60*/  @!P3 IMAD.IADD R14, R14, 0x1, -R0 ;  /* 0x000000010e0eb824 */ /* 0x000fe400078e0a00 */
[----:B------:R-:W-:Y:S02]  /*fe70*/  IMAD R13, R0, R4, R13 ;  /* 0x00000004000d7224 */ /* 0x000fe400078e020d */
[----:B------:R-:W-:Y:S01]  /*fe80*/  IMAD.HI.U32 R4, R2, R12, RZ ;  /* 0x0000000c02047227 */ /* 0x000fe200078e00ff */
[----:B------:R-:W-:-:S03]  /*fe90*/  ISETP.GT.U32.AND P3, PT, R0, R14, PT ;  /* 0x0000000e0000720c */ /* 0x000fc60003f64070 */
[----:B------:R-:W-:Y:S01]  /*fea0*/  IMAD.MOV R4, RZ, RZ, -R4 ;  /* 0x000000ffff047224 */ /* 0x000fe200078e0a04 */
[----:B------:R-:W-:-:S03]  /*feb0*/  ISETP.GT.U32.AND P4, PT, R0, R13, PT ;  /* 0x0000000d0000720c */ /* 0x000fc60003f84070 */
[----:B------:R-:W-:-:S06]  /*fec0*/  IMAD R12, R0, R4, R12 ;  /* 0x00000004000c7224 */ /* 0x000fcc00078e020c */
[----:B------:R-:W-:Y:S01]  /*fed0*/  @!P3 IMAD.IADD R14, R14, 0x1, -R0 ;  /* 0x000000010e0eb824 */ /* 0x000fe200078e0a00 */
[----:B------:R-:W-:-:S03]  /*fee0*/  ISETP.GT.U32.AND P3, PT, R0, R12, PT ;  /* 0x0000000c0000720c */ /* 0x000fc60003f64070 */
[----:B------:R-:W-:Y:S01]  /*fef0*/  @!P4 IMAD.IADD R13, R13, 0x1, -R0 ;  /* 0x000000010d0dc824 */ /* 0x000fe200078e0a00 */
[----:B-1----:R-:W-:Y:S01]  /*ff00*/  IABS R6, R16 ;  /* 0x0000001000067213 */ /* 0x002fe20000000000 */
[----:B------:R-:W-:-:S03]  /*ff10*/  IMAD.HI.U32 R10, R2, R8, RZ ;  /* 0x00000008020a7227 */ /* 0x000fc600078e00ff */
[----:B------:R-:W-:-:S05]  /*ff20*/  ISETP.GT.U32.AND P4, PT, R0, R13, PT ;  /* 0x0000000d0000720c */ /* 0x000fca0003f84070 */
[----:B------:R-:W-:Y:S02]  /*ff30*/  @!P3 IMAD.IADD R12, R12, 0x1, -R0 ;  /* 0x000000010c0cb824 */ /* 0x000fe400078e0a00 */
[----:B------:R-:W-:Y:S02]  /*ff40*/  IMAD.MOV R10, RZ, RZ, -R10 ;  /* 0x000000ffff0a7224 */ /* 0x000fe400078e0a0a */
[----:B------:R-:W-:Y:S01]  /*ff50*/  IMAD.HI.U32 R11, R2, R6, RZ ;  /* 0x00000006020b7227 */ /* 0x000fe200078e00ff */
[----:B------:R-:W-:-:S03]  /*ff60*/  ISETP.GT.U32.AND P3, PT, R0, R12, PT ;  /* 0x0000000c0000720c */ /* 0x000fc60003f64070 */
[----:B------:R-:W-:Y:S02]  /*ff70*/  IMAD R8, R0, R10, R8 ;  /* 0x0000000a00087224 */ /* 0x000fe400078e0208 */
[----:B------:R-:W-:Y:S02]  /*ff80*/  IMAD.MOV R11, RZ, RZ, -R11 ;  /* 0x000000ffff0b7224 */ /* 0x000fe400078e0a0b */
[----:B------:R-:W-:-:S04]  /*ff90*/  IMAD.HI.U32 R9, R2, R7, RZ ;  /* 0x0000000702097227 */ /* 0x000fc800078e00ff */
[----:B------:R-:W-:Y:S01]  /*ffa0*/  @!P4 IMAD.IADD R13, R13, 0x1, -R0 ;  /* 0x000000010d0dc824 */ /* 0x000fe200078e0a00 */
[C---:B------:R-:W-:Y:S01]  /*ffb0*/  ISETP.GT.U32.AND P4, PT, R0.reuse, R8, PT ;  /* 0x000000080000720c */ /* 0x040fe20003f84070 */
[----:B------:R-:W-:Y:S02]  /*ffc0*/  IMAD R6, R0, R11, R6 ;  /* 0x0000000b00067224 */ /* 0x000fe400078e0206 */
[----:B------:R-:W-:Y:S01]  /*ffd0*/  IMAD.MOV R9, RZ, RZ, -R9 ;  /* 0x000000ffff097224 */ /* 0x000fe200078e0a09 */
[----:B------:R-:W-:Y:S01]  /*ffe0*/  IABS R5, R17 ;  /* 0x0000001100057213 */ /* 0x000fe20000000000 */
[----:B------:R-:W-:Y:S01]  /*fff0*/  @!P3 IMAD.IADD R12, R12, 0x1, -R0 ;  /* 0x000000010c0cb824 */ /* 0x000fe200078e0a00 */
[C---:B------:R-:W-:Y:S01]  /*10000*/  ISETP.GT.U32.AND P3, PT, R0.reuse, R6, PT ;  /* 0x000000060000720c */ /* 0x040fe20003f64070 */
[----:B------:R-:W-:Y:S02]  /*10010*/  IMAD R7, R0, R9, R7 ;  /* 0x0000000900077224 */ /* 0x000fe400078e0207 */
[----:B------:R-:W-:-:S02]  /*10020*/  @!P5 IMAD.MOV R14, RZ, RZ, -R14 ;  /* 0x000000ffff0ed224 */ /* 0x000fc400078e0a0e */
[----:B------:R-:W-:Y:S01]  /*10030*/  IMAD.HI.U32 R10, R2, R5, RZ ;  /* 0x00000005020a7227 */ /* 0x000fe200078e00ff */
[----:B------:R-:W-:-:S03]  /*10040*/  ISETP.GT.U32.AND P5, PT, R0, R7, PT ;  /* 0x000000070000720c */ /* 0x000fc60003fa4070 */
[----:B------:R-:W-:Y:S02]  /*10050*/  IMAD.MOV R10, RZ, RZ, -R10 ;  /* 0x000000ffff0a7224 */ /* 0x000fe400078e0a0a */
[--C-:B------:R-:W-:Y:S02]  /*10060*/  @!P4 IMAD.IADD R8, R8, 0x1, -R0.reuse ;  /* 0x000000010808c824 */ /* 0x100fe400078e0a00 */
[----:B------:R-:W-:Y:S02]  /*10070*/  @!P1 IMAD.MOV R13, RZ, RZ, -R13 ;  /* 0x000000ffff0d9224 */ /* 0x000fe400078e0a0d */
[C---:B------:R-:W-:Y:S01]  /*10080*/  IMAD R5, R0.reuse, R10, R5 ;  /* 0x0000000a00057224 */ /* 0x040fe200078e0205 */
[----:B------:R-:W-:Y:S01]  /*10090*/  ISETP.GT.U32.AND P4, PT, R0, R8, PT ;  /* 0x000000080000720c */ /* 0x000fe20003f84070 */
[--C-:B------:R-:W-:Y:S01]  /*100a0*/  @!P3 IMAD.IADD R6, R6, 0x1, -R0.reuse ;  /* 0x000000010606b824 */ /* 0x100fe200078e0a00 */
[----:B------:R-:W-:Y:S01]  /*100b0*/  STL [R1+0x28], R14 ;  /* 0x0000280e01007387 */ /* 0x000fe20000100800 */
[----:B------:R-:W-:-:S03]  /*100c0*/  @!P5 IMAD.IADD R7, R7, 0x1, -R0 ;  /* 0x000000010707d824 */ /* 0x000fc600078e0a00 */
[----:B------:R0:W-:Y:S01]  /*100d0*/  STL [R1+0x24], R13 ;  /* 0x0000240d01007387 */ /* 0x0001e20000100800 */
[----:B------:R-:W-:Y:S02]  /*100e0*/  ISETP.GT.U32.AND P3, PT, R0, R6, PT ;  /* 0x000000060000720c */ /* 0x000fe40003f64070 */
[----:B---3--:R-:W-:-:S05]  /*100f0*/  IABS R10, R20 ;  /* 0x00000014000a7213 */ /* 0x008fca0000000000 */
[----:B0-----:R-:W-:Y:S01]  /*10100*/  IMAD.HI.U32 R13, R2, R10, RZ ;  /* 0x0000000a020d7227 */ /* 0x001fe200078e00ff */
[----:B------:R-:W-:-:S03]  /*10110*/  ISETP.GT.U32.AND P5, PT, R0, R7, PT ;  /* 0x000000070000720c */ /* 0x000fc60003fa4070 */
[----:B------:R-:W-:Y:S01]  /*10120*/  IMAD.MOV R13, RZ, RZ, -R13 ;  /* 0x000000ffff0d7224 */ /* 0x000fe200078e0a0d */
[----:B------:R-:W-:Y:S01]  /*10130*/  ISETP.GE.AND P1, PT, R16, RZ, PT ;  /* 0x000000ff1000720c */ /* 0x000fe20003f26270 */
[----:B------:R-:W-:Y:S02]  /*10140*/  IMAD.MOV.U32 R16, RZ, RZ, R12 ;  /* 0x000000ffff107224 */ /* 0x000fe400078e000c */
[----:B------:R-:W-:Y:S02]  /*10150*/  @!P4 IMAD.IADD R8, R8, 0x1, -R0 ;  /* 0x000000010808c824 */ /* 0x000fe400078e0a00 */
[----:B------:R-:W-:Y:S02]  /*10160*/  IMAD R10, R0, R13, R10 ;  /* 0x0000000d000a7224 */ /* 0x000fe400078e020a */
[----:B------:R-:W-:Y:S02]  /*10170*/  @!P0 IMAD.MOV R16, RZ, RZ, -R16 ;  /* 0x000000ffff108224 */ /* 0x000fe400078e0a10 */
[----:B------:R-:W-:-:S02]  /*10180*/  @!P6 IMAD.MOV R8, RZ, RZ, -R8 ;  /* 0x000000ffff08e224 */ /* 0x000fc400078e0a08 */
[--C-:B------:R-:W-:Y:S01]  /*10190*/  @!P3 IMAD.IADD R6, R6, 0x1, -R0.reuse ;  /* 0x000000010606b824 */ /* 0x100fe200078e0a00 */
[----:B------:R-:W-:Y:S01]  /*101a0*/  ISETP.GT.U32.AND P3, PT, R0, R10, PT ;  /* 0x0000000a0000720c */ /* 0x000fe20003f64070 */
[----:B------:R-:W-:Y:S01]  /*101b0*/  STL [R1+0x20], R16 ;  /* 0x0000201001007387 */ /* 0x000fe20000100800 */
[----:B------:R-:W-:-:S03]  /*101c0*/  @!P5 IMAD.IADD R7, R7, 0x1, -R0 ;  /* 0x000000010707d824 */ /* 0x000fc600078e0a00 */
[----:B------:R0:W-:Y:S01]  /*101d0*/  STL [R1+0x18], R8 ;  /* 0x0000180801007387 */ /* 0x0001e20000100800 */
[----:B------:R-:W-:Y:S02]  /*101e0*/  @!P2 IMAD.MOV R7, RZ, RZ, -R7 ;  /* 0x000000ffff07a224 */ /* 0x000fe400078e0a07 */
[----:B0-----:R-:W-:-:S04]  /*101f0*/  IMAD.MOV.U32 R8, RZ, RZ, R6 ;  /* 0x000000ffff087224 */ /* 0x001fc800078e0006 */
[----:B------:R-:W-:Y:S01]  /*10200*/  @!P1 IMAD.MOV R8, RZ, RZ, -R8 ;  /* 0x000000ffff089224 */ /* 0x000fe200078e0a08 */
[----:B------:R-:W-:Y:S01]  /*10210*/  STL [R1+0x14], R7 ;  /* 0x0000140701007387 */ /* 0x000fe20000100800 */
[----:B------:R-:W-:-:S03]  /*10220*/  @!P3 IMAD.IADD R10, R10, 0x1, -R0 ;  /* 0x000000010a0ab824 */ /* 0x000fc600078e0a00 */
[----:B------:R-:W-:Y:S01]  /*10230*/  STL [R1+0x10], R8 ;  /* 0x0000100801007387 */ /* 0x000fe20000100800 */
[----:B----4-:R-:W-:Y:S02]  /*10240*/  IABS R11, R22 ;  /* 0x00000016000b7213 */ /* 0x010fe40000000000 */
[----:B------:R-:W-:Y:S02]  /*10250*/  ISETP.GE.AND P3, PT, R22, RZ, PT ;  /* 0x000000ff1600720c */ /* 0x000fe40003f66270 */
[----:B------:R-:W3:Y:S01]  /*10260*/  LDL.LU R22, [R1+0x5c0] ;  /* 0x0005c00001167983 */ /* 0x000ee20000300800 */
[----:B------:R-:W-:-:S05]  /*10270*/  IABS R4, R18 ;  /* 0x0000001200047213 */ /* 0x000fca0000000000 */
[----:B------:R-:W-:-:S04]  /*10280*/  IMAD.HI.U32 R9, R2, R4, RZ ;  /* 0x0000000402097227 */ /* 0x000fc800078e00ff */
[----:B------:R-:W-:Y:S01]  /*10290*/  IMAD.MOV R9, RZ, RZ, -R9 ;  /* 0x000000ffff097224 */ /* 0x000fe200078e0a09 */
[----:B------:R-:W-:-:S03]  /*102a0*/  ISETP.GT.U32.AND P0, PT, R0, R5, PT ;  /* 0x000000050000720c */ /* 0x000fc60003f04070 */
[----:B------:R-:W-:Y:S01]  /*102b0*/  IMAD R4, R0, R9, R4 ;  /* 0x0000000900047224 */ /* 0x000fe200078e0204 */
[----:B--2---:R-:W-:Y:S01]  /*102c0*/  IABS R9, R19 ;  /* 0x0000001300097213 */ /* 0x004fe20000000000 */
[----:B------:R-:W-:-:S03]  /*102d0*/  IMAD.HI.U32 R12, R2, R11, RZ ;  /* 0x0000000b020c7227 */ /* 0x000fc600078e00ff */
[----:B------:R-:W-:Y:S01]  /*102e0*/  ISETP.GT.U32.AND P4, PT, R0, R4, PT ;  /* 0x000000040000720c */ /* 0x000fe20003f84070 */
[----:B------:R-:W-:-:S04]  /*102f0*/  IMAD.HI.U32 R14, R2, R9, RZ ;  /* 0x00000009020e7227 */ /* 0x000fc800078e00ff */
[----:B------:R-:W-:Y:S02]  /*10300*/  IMAD.MOV R14, RZ, RZ, -R14 ;  /* 0x000000ffff0e7224 */ /* 0x000fe400078e0a0e */
[----:B------:R-:W-:Y:S02]  /*10310*/  IMAD.MOV R12, RZ, RZ, -R12 ;  /* 0x000000ffff0c7224 */ /* 0x000fe400078e0a0c */
[C---:B------:R-:W-:Y:S02]  /*10320*/  IMAD R9, R0.reuse, R14, R9 ;  /* 0x0000000e00097224 */ /* 0x040fe400078e0209 */
[--C-:B------:R-:W-:Y:S02]  /*10330*/  @!P0 IMAD.IADD R5, R5, 0x1, -R0.reuse ;  /* 0x0000000105058824 */ /* 0x100fe400078e0a00 */
[C---:B------:R-:W-:Y:S01]  /*10340*/  IMAD R11, R0.reuse, R12, R11 ;  /* 0x0000000c000b7224 */ /* 0x040fe200078e020b */
[----:B------:R-:W-:Y:S01]  /*10350*/  ISETP.GT.U32.AND P0, PT, R0, R9, PT ;  /* 0x000000090000720c */ /* 0x000fe20003f04070 */
[----:B------:R-:W-:Y:S01]  /*10360*/  @!P4 IMAD.IADD R4, R4, 0x1, -R0 ;  /* 0x000000010404c824 */ /* 0x000fe200078e0a00 */
[----:B------:R-:W-:-:S02]  /*10370*/  ISETP.GT.U32.AND P4, PT, R0, R5, PT ;  /* 0x000000050000720c */ /* 0x000fc40003f84070 */
[C---:B------:R-:W-:Y:S02]  /*10380*/  ISETP.GT.U32.AND P2, PT, R0.reuse, R11, PT ;  /* 0x0000000b0000720c */ /* 0x040fe40003f44070 */
[----:B------:R-:W-:Y:S02]  /*10390*/  ISETP.GE.AND P5, PT, R17, RZ, PT ;  /* 0x000000ff1100720c */ /* 0x000fe40003fa6270 */
[----:B------:R-:W-:-:S05]  /*103a0*/  ISETP.GT.U32.AND P6, PT, R0, R4, PT ;  /* 0x000000040000720c */ /* 0x000fca0003fc4070 */
[--C-:B------:R-:W-:Y:S02]  /*103b0*/  @!P0 IMAD.IADD R9, R9, 0x1, -R0.reuse ;  /* 0x0000000109098824 */ /* 0x100fe400078e0a00 */
[--C-:B------:R-:W-:Y:S02]  /*103c0*/  @!P4 IMAD.IADD R5, R5, 0x1, -R0.reuse ;  /* 0x000000010505c824 */ /* 0x100fe400078e0a00 */
[--C-:B------:R-:W-:Y:S01]  /*103d0*/  @!P2 IMAD.IADD R11, R11, 0x1, -R0.reuse ;  /* 0x000000010b0ba824 */ /* 0x100fe200078e0a00 */
[C---:B------:R-:W-:Y:S01]  /*103e0*/  ISETP.GT.U32.AND P0, PT, R0.reuse, R9, PT ;  /* 0x000000090000720c */ /* 0x040fe20003f04070 */
[----:B------:R-:W-:Y:S01]  /*103f0*/  @!P5 IMAD.MOV R5, RZ, RZ, -R5 ;  /* 0x000000ffff05d224 */ /* 0x000fe200078e0a05 */
[----:B------:R-:W-:Y:S02]  /*10400*/  ISETP.GT.U32.AND P5, PT, R0, R10, PT ;  /* 0x0000000a0000720c */ /* 0x000fe40003fa4070 */
[----:B------:R-:W-:Y:S02]  /*10410*/  ISETP.GE.AND P1, PT, R18, RZ, PT ;  /* 0x000000ff1200720c */ /* 0x000fe40003f26270 */
[----:B------:R-:W-:Y:S01]  /*10420*/  ISETP.GT.U32.AND P2, PT, R0, R11, PT ;  /* 0x0000000b0000720c */ /* 0x000fe20003f44070 */
[----:B------:R-:W-:Y:S01]  /*10430*/  @!P6 IMAD.IADD R4, R4, 0x1, -R0 ;  /* 0x000000010404e824 */ /* 0x000fe200078e0a00 */
[----:B------:R-:W-:-:S02]  /*10440*/  ISETP.GE.AND P4, PT, R19, RZ, PT ;  /* 0x000000ff1300720c */ /* 0x000fc40003f86270 */
[----:B------:R-:W-:-:S03]  /*10450*/  ISETP.GE.AND P6, PT, R20, RZ, PT ;  /* 0x000000ff1400720c */ /* 0x000fc60003fc6270 */
[--C-:B------:R-:W-:Y:S02]  /*10460*/  @!P0 IMAD.IADD R9, R9, 0x1, -R0.reuse ;  /* 0x0000000109098824 */ /* 0x100fe400078e0a00 */
[----:B------:R-:W-:Y:S02]  /*10470*/  @!P5 IMAD.IADD R10, R10, 0x1, -R0 ;  /* 0x000000010a0ad824 */ /* 0x000fe400078e0a00 */
[----:B------:R-:W-:Y:S02]  /*10480*/  @!P1 IMAD.MOV R4, RZ, RZ, -R4 ;  /* 0x000000ffff049224 */ /* 0x000fe400078e0a04 */
[----:B------:R-:W-:Y:S02]  /*10490*/  @!P2 IMAD.IADD R11, R11, 0x1, -R0 ;  /* 0x000000010b0ba824 */ /* 0x000fe400078e0a00 */
[----:B------:R-:W-:Y:S01]  /*104a0*/  @!P4 IMAD.MOV R9, RZ, RZ, -R9 ;  /* 0x000000ffff09c224 */ /* 0x000fe200078e0a09 */
[----:B------:R-:W-:Y:S01]  /*104b0*/  STL [R1+0x4], R5 ;  /* 0x0000040501007387 */ /* 0x000fe20000100800 */
[----:B------:R-:W-:-:S02]  /*104c0*/  @!P6 IMAD.MOV R10, RZ, RZ, -R10 ;  /* 0x000000ffff0ae224 */ /* 0x000fc400078e0a0a */
[----:B------:R-:W-:Y:S01]  /*104d0*/  @!P3 IMAD.MOV R11, RZ, RZ, -R11 ;  /* 0x000000ffff0bb224 */ /* 0x000fe200078e0a0b */
[----:B------:R-:W-:Y:S01]  /*104e0*/  STL [R1], R4 ;  /* 0x0000000401007387 */ /* 0x000fe20000100800 */
[----:B------:R-:W-:Y:S02]  /*104f0*/  ISETP.GE.AND P4, PT, R28, RZ, PT ;  /* 0x000000ff1c00720c */ /* 0x000fe40003f86270 */
[----:B------:R-:W-:Y:S01]  /*10500*/  IABS R14, R28 ;  /* 0x0000001c000e7213 */ /* 0x000fe20000000000 */
[----:B------:R0:W-:Y:S04]  /*10510*/  STL [R1+0x1ae4], R9 ;  /* 0x001ae40901007387 */ /* 0x0001e80000100800 */
[----:B------:R-:W2:Y:S04]  /*10520*/  LDL.LU R28, [R1+0x5c4] ;  /* 0x0005c400011c7983 */ /* 0x000ea80000300800 */
[----:B------:R-:W-:Y:S04]  /*10530*/  STL [R1+0x1ae8], R10 ;  /* 0x001ae80a01007387 */ /* 0x000fe80000100800 */
[----:B------:R1:W-:Y:S01]  /*10540*/  STL [R1+0x1aec], R11 ;  /* 0x001aec0b01007387 */ /* 0x0003e20000100800 */
[----:B------:R-:W-:-:S05]  /*10550*/  IABS R12, R21 ;  /* 0x00000015000c7213 */ /* 0x000fca0000000000 */
[----:B------:R-:W-:-:S04]  /*10560*/  IMAD.HI.U32 R6, R2, R12, RZ ;  /* 0x0000000c02067227 */ /* 0x000fc800078e00ff */
[----:B------:R-:W-:Y:S01]  /*10570*/  IMAD.MOV R6, RZ, RZ, -R6 ;  /* 0x000000ffff067224 */ /* 0x000fe200078e0a06 */
[----:B---3--:R-:W-:Y:S02]  /*10580*/  ISETP.GE.AND P6, PT, R22, RZ, PT ;  /* 0x000000ff1600720c */ /* 0x008fe40003fc6270 */
[----:B------:R-:W-:Y:S01]  /*10590*/  IABS R18, R22 ;  /* 0x0000001600127213 */ /* 0x000fe20000000000 */
[----:B------:R-:W-:Y:S02]  /*105a0*/  IMAD.MOV.U32 R22, RZ, RZ, R23 ;  /* 0x000000ffff167224 */ /* 0x000fe400078e0017 */
[----:B------:R-:W-:Y:S02]  /*105b0*/  IMAD.MOV.U32 R23, RZ, RZ, R27 ;  /* 0x000000ffff177224 */ /* 0x000fe400078e001b */
[----:B------:R-:W-:Y:S02]  /*105c0*/  IMAD.MOV.U32 R27, RZ, RZ, R15 ;  /* 0x000000ffff1b7224 */ /* 0x000fe400078e000f */
[----:B------:R-:W3:Y:S01]  /*105d0*/  LDL.LU R15, [R1+0x5dc] ;  /* 0x0005dc00010f7983 */ /* 0x000ee20000300800 */
[----:B------:R-:W-:Y:S01]  /*105e0*/  IMAD R12, R0, R6, R12 ;  /* 0x00000006000c7224 */ /* 0x000fe200078e020c */
[----:B------:R-:W-:-:S02]  /*105f0*/  IABS R13, R29 ;  /* 0x0000001d000d7213 */ /* 0x000fc40000000000 */
[----:B------:R-:W-:Y:S01]  /*10600*/  ISETP.GE.AND P0, PT, R21, RZ, PT ;  /* 0x000000ff1500720c */ /* 0x000fe20003f06270 */
[----:B0-----:R-:W4:Y:S01]  /*10610*/  LDL.LU R9, [R1+0x5e4] ;  /* 0x0005e40001097983 */ /* 0x001f220000300800 */
[----:B------:R-:W-:Y:S01]  /*10620*/  ISETP.GT.U32.AND P3, PT, R0, R12, PT ;  /* 0x0000000c0000720c */ /* 0x000fe20003f64070 */
[----:B------:R-:W-:Y:S01]  /*10630*/  IMAD.HI.U32 R8, R2, R13, RZ ;  /* 0x0000000d02087227 */ /* 0x000fe200078e00ff */
[----:B------:R-:W-:Y:S01]  /*10640*/  ISETP.GE.AND P1, PT, R29, RZ, PT ;  /* 0x000000ff1d00720c */ /* 0x000fe20003f26270 */
[----:B-1----:R-:W4:Y:S10]  /*10650*/  LDL.LU R11, [R1+0x5e8] ;  /* 0x0005e800010b7983 */ /* 0x002f340000300800 */
[----:B------:R-:W-:Y:S01]  /*10660*/  @!P3 IMAD.IADD R12, R12, 0x1, -R0 ;  /* 0x000000010c0cb824 */ /* 0x000fe200078e0a00 */
[----:B------:R-:W4:Y:S04]  /*10670*/  LDL.LU R10, [R1+0x5ec] ;  /* 0x0005ec00010a7983 */ /* 0x000f280000300800 */
[C---:B------:R-:W-:Y:S01]  /*10680*/  ISETP.GT.U32.AND P3, PT, R0.reuse, R12, PT ;  /* 0x0000000c0000720c */ /* 0x040fe20003f64070 */
[----:B------:R-:W-:Y:S01]  /*10690*/  IMAD.MOV R8, RZ, RZ, -R8 ;  /* 0x000000ffff087224 */ /* 0x000fe200078e0a08 */
[----:B------:R-:W-:Y:S01]  /*106a0*/  IABS R21, R23 ;  /* 0x0000001700157213 */ /* 0x000fe20000000000 */
[----:B------:R-:W4:Y:S02]  /*106b0*/  LDL.LU R29, [R1+0x5f0] ;  /* 0x0005f000011d7983 */ /* 0x000f240000300800 */
[----:B------:R-:W-:-:S08]  /*106c0*/  IMAD R13, R0, R8, R13 ;  /* 0x00000008000d7224 */ /* 0x000fd000078e020d */
[----:B------:R-:W-:Y:S01]  /*106d0*/  @!P3 IMAD.IADD R12, R12, 0x1, -R0 ;  /* 0x000000010c0cb824 */ /* 0x000fe200078e0a00 */
[----:B------:R-:W-:Y:S02]  /*106e0*/  ISETP.GT.U32.AND P3, PT, R0, R13, PT ;  /* 0x0000000d0000720c */ /* 0x000fe40003f64070 */
[----:B------:R-:W-:Y:S02]  /*106f0*/  IABS R23, R26 ;  /* 0x0000001a00177213 */ /* 0x000fe40000000000 */
[----:B------:R-:W4:Y:S01]  /*10700*/  LDL R26, [R1+0x5d8] ;  /* 0x0005d800011a7983 */ /* 0x000f220000100800 */
[----:B------:R-:W-:Y:S01]  /*10710*/  IABS R16, R25 ;  /* 0x0000001900107213 */ /* 0x000fe20000000000 */
[----:B------:R-:W-:Y:S01]  /*10720*/  @!P0 IMAD.MOV R12, RZ, RZ, -R12 ;  /* 0x000000ffff0c8224 */ /* 0x000fe200078e0a0c */
[----:B------:R-:W-:Y:S01]  /*10730*/  IABS R17, R24 ;  /* 0x0000001800117213 */ /* 0x000fe20000000000 */
[----:B------:R-:W-:-:S05]  /*10740*/  IMAD.HI.U32 R7, R2, R14, RZ ;  /* 0x0000000e02077227 */ /* 0x000fca00078e00ff */
[----:B------:R-:W-:Y:S02]  /*10750*/  @!P3 IMAD.IADD R13, R13, 0x1, -R0 ;  /* 0x000000010d0db824 */ /* 0x000fe400078e0a00 */
[----:B------:R-:W-:-:S03]  /*10760*/  IMAD.HI.U32 R6, R2, R16, RZ ;  /* 0x0000001002067227 */ /* 0x000fc600078e00ff */
[----:B------:R-:W-:Y:S01]  /*10770*/  ISETP.GT.U32.AND P3, PT, R0, R13, PT ;  /* 0x0000000d0000720c */ /* 0x000fe20003f64070 */
[----:B------:R-:W-:Y:S01]  /*10780*/  IMAD.MOV R7, RZ, RZ, -R7 ;  /* 0x000000ffff077224 */ /* 0x000fe200078e0a07 */
[----:B------:R0:W-:Y:S01]  /*10790*/  STL [R1+0x1af0], R12 ;  /* 0x001af00c01007387 */ /* 0x0001e20000100800 */
[----:B------:R-:W-:-:S04]  /*107a0*/  IMAD.HI.U32 R5, R2, R17, RZ ;  /* 0x0000001102057227 */ /* 0x000fc800078e00ff */
[----:B------:R-:W-:Y:S02]  /*107b0*/  IMAD.MOV R6, RZ, RZ, -R6 ;  /* 0x000000ffff067224 */ /* 0x000fe400078e0a06 */
[C---:B------:R-:W-:Y:S01]  /*107c0*/  IMAD R14, R0.reuse, R7, R14 ;  /* 0x00000007000e7224 */ /* 0x040fe200078e020e */
[----:B0-----:R-:W4:Y:S01]  /*107d0*/  LDL.LU R12, [R1+0x5e0] ;  /* 0x0005e000010c7983 */ /* 0x001f220000300800 */
[----:B------:R-:W-:Y:S02]  /*107e0*/  IMAD.MOV R5, RZ, RZ, -R5 ;  /* 0x000000ffff057224 */ /* 0x000fe400078e0a05 */
[C---:B------:R-:W-:Y:S01]  /*107f0*/  IMAD R16, R0.reuse, R6, R16 ;  /* 0x0000000600107224 */ /* 0x040fe200078e0210 */
[C---:B------:R-:W-:Y:S01]  /*10800*/  ISETP.GT.U32.AND P0, PT, R0.reuse, R14, PT ;  /* 0x0000000e0000720c */ /* 0x040fe20003f04070 */
[C---:B------:R-:W-:Y:S02]  /*10810*/  IMAD R17, R0.reuse, R5, R17 ;  /* 0x0000000500117224 */ /* 0x040fe400078e0211 */
[----:B------:R-:W-:Y:S01]  /*10820*/  @!P3 IMAD.IADD R13, R13, 0x1, -R0 ;  /* 0x000000010d0db824 */ /* 0x000fe200078e0a00 */
[----:B------:R-:W-:-:S03]  /*10830*/  ISETP.GT.U32.AND P3, PT, R0, R16, PT ;  /* 0x000000100000720c */ /* 0x000fc60003f64070 */
[----:B------:R-:W-:Y:S01]  /*10840*/  @!P1 IMAD.MOV R13, RZ, RZ, -R13 ;  /* 0x000000ffff0d9224 */ /* 0x000fe200078e0a0d */
[----:B------:R-:W-:-:S05]  /*10850*/  ISETP.GT.U32.AND P1, PT, R0, R17, PT ;  /* 0x000000110000720c */ /* 0x000fca0003f24070 */
[----:B------:R-:W-:-:S04]  /*10860*/  @!P0 IMAD.IADD R14, R14, 0x1, -R0 ;  /* 0x000000010e0e8824 */ /* 0x000fc800078e0a00 */
[----:B------:R-:W-:Y:S01]  /*10870*/  @!P3 IMAD.IADD R16, R16, 0x1, -R0 ;  /* 0x000000011010b824 */ /* 0x000fe200078e0a00 */
[----:B------:R-:W-:-:S03]  /*10880*/  ISETP.GT.U32.AND P0, PT, R0, R14, PT ;  /* 0x0000000e0000720c */ /* 0x000fc60003f04070 */
[----:B------:R-:W-:Y:S01]  /*10890*/  @!P1 IMAD.IADD R17, R17, 0x1, -R0 ;  /* 0x0000000111119824 */ /* 0x000fe200078e0a00 */
[----:B------:R-:W-:Y:S02]  /*108a0*/  ISETP.GT.U32.AND P1, PT, R0, R16, PT ;  /* 0x000000100000720c */ /* 0x000fe40003f24070 */
[----:B------:R-:W-:-:S07]  /*108b0*/  ISETP.GE.AND P5, PT, R25, RZ, PT ;  /* 0x000000ff1900720c */ /* 0x000fce0003fa6270 */
[----:B------:R-:W-:-:S04]  /*108c0*/  @!P0 IMAD.IADD R14, R14, 0x1, -R0 ;  /* 0x000000010e0e8824 */ /* 0x000fc800078e0a00 */
[----:B------:R-:W-:Y:S02]  /*108d0*/  @!P1 IMAD.IADD R16, R16, 0x1, -R0 ;  /* 0x0000000110109824 */ /* 0x000fe400078e0a00 */
[----:B------:R-:W-:Y:S02]  /*108e0*/  @!P4 IMAD.MOV R14, RZ, RZ, -R14 ;  /* 0x000000ffff0ec224 */ /* 0x000fe400078e0a0e */
[----:B------:R-:W-:Y:S01]  /*108f0*/  @!P5 IMAD.MOV R16, RZ, RZ, -R16 ;  /* 0x000000ffff10d224 */ /* 0x000fe200078e0a10 */
[----:B---3--:R-:W-:Y:S01]  /*10900*/  IABS R25, R15 ;  /* 0x0000000f00197213 */ /* 0x008fe20000000000 */
[----:B------:R0:W-:Y:S04]  /*10910*/  STL [R1+0x1b68], R15 ;  /* 0x001b680f01007387 */ /* 0x0001e80000100800 */
[----:B0-----:R-:W3:Y:S04]  /*10920*/  LDL.LU R15, [R1+0x5c8] ;  /* 0x0005c800010f7983 */ /* 0x001ee80000300800 */
[----:B------:R0:W-:Y:S04]  /*10930*/  STL [R1+0x1af4], R13 ;  /* 0x001af40d01007387 */ /* 0x0001e80000100800 */
[----:B0-----:R-:W3:Y:S04]  /*10940*/  LDL.LU R13, [R1+0x5f4] ;  /* 0x0005f400010d7983 */ /* 0x001ee80000300800 */
[----:B------:R0:W-:Y:S04]  /*10950*/  STL [R1+0x1af8], R14 ;  /* 0x001af80e01007387 */ /* 0x0001e80000100800 */
[----:B0-----:R-:W3:Y:S04]  /*10960*/  LDL.LU R14, [R1+0x5d0] ;  /* 0x0005d000010e7983 */ /* 0x001ee80000300800 */
[----:B------:R0:W-:Y:S04]  /*10970*/  STL [R1+0x1afc], R16 ;  /* 0x001afc1001007387 */ /* 0x0001e80000100800 */
[----:B0-----:R-:W3:Y:S01]  /*10980*/  LDL.LU R16, [R1+0x5cc] ;  /* 0x0005cc0001107983 */ /* 0x001ee20000300800 */
[----:B--2---:R-:W-:Y:S01]  /*10990*/  IABS R19, R28 ;  /* 0x0000001c00137213 */ /* 0x004fe20000000000 */
[----:B------:R-:W-:-:S04]  /*109a0*/  IMAD.HI.U32 R4, R2, R18, RZ ;  /* 0x0000001202047227 */ /* 0x000fc800078e00ff */
[----:B------:R-:W-:-:S04]  /*109b0*/  IMAD.HI.U32 R8, R2, R19, RZ ;  /* 0x0000001302087227 */ /* 0x000fc800078e00ff */
[----:B------:R-:W-:Y:S02]  /*109c0*/  IMAD.MOV R4, RZ, RZ, -R4 ;  /* 0x000000ffff047224 */ /* 0x000fe400078e0a04 */
[----:B------:R-:W-:Y:S02]  /*109d0*/  IMAD.MOV R8, RZ, RZ, -R8 ;  /* 0x000000ffff087224 */ /* 0x000fe400078e0a08 */
[C---:B------:R-:W-:Y:S02]  /*109e0*/  IMAD R18, R0.reuse, R4, R18 ;  /* 0x0000000400127224 */ /* 0x040fe400078e0212 */
[----:B------:R-:W-:-:S03]  /*109f0*/  IMAD R19, R0, R8, R19 ;  /* 0x0000000800137224 */ /* 0x000fc600078e0213 */
[C---:B------:R-:W-:Y:S02]  /*10a00*/  ISETP.GT.U32.AND P0, PT, R0.reuse, R18, PT ;  /* 0x000000120000720c */ /* 0x040fe40003f04070 */
[----:B------:R-:W-:Y:S02]  /*10a10*/  ISETP.GT.U32.AND P3, PT, R0, R19, PT ;  /* 0x000000130000720c */ /* 0x000fe40003f64070 */
[----:B------:R-:W-:-:S05]  /*10a20*/  IABS R20, R22 ;  /* 0x0000001600147213 */ /* 0x000fca0000000000 */
[----:B------:R-:W-:Y:S01]  /*10a30*/  IMAD.HI.U32 R7, R2, R20, RZ ;  /* 0x0000001402077227 */ /* 0x000fe200078e00ff */
[----:B------:R-:W-:-:S03]  /*10a40*/  IABS R22, R27 ;  /* 0x0000001b00167213 */ /* 0x000fc60000000000 */
[----:B------:R-:W-:Y:S02]  /*10a50*/  IMAD.MOV R7, RZ, RZ, -R7 ;  /* 0x000000ffff077224 */ /* 0x000fe400078e0a07 */
[----:B------:R-:W-:Y:S02]  /*10a60*/  @!P0 IMAD.IADD R18, R18, 0x1, -R0 ;  /* 0x0000000112128824 */ /* 0x000fe400078e0a00 */
[----:B------:R-:W-:Y:S01]  /*10a70*/  IMAD.HI.U32 R6, R2, R21, RZ ;  /* 0x0000001502067227 */ /* 0x000fe200078e00ff */
[----:B------:R-:W-:-:S03]  /*10a80*/  ISETP.GE.AND P2, PT, R24, RZ, PT ;  /* 0x000000ff1800720c */ /* 0x000fc60003f46270 */
[----:B------:R-:W-:Y:S01]  /*10a90*/  @!P3 IMAD.IADD R19, R19, 0x1, -R0 ;  /* 0x000000011313b824 */ /* 0x000fe200078e0a00 */
[----:B----4-:R-:W-:Y:S01]  /*10aa0*/  IABS R24, R26 ;  /* 0x0000001a00187213 */ /* 0x010fe20000000000 */
[C---:B------:R-:W-:Y:S01]  /*10ab0*/  IMAD R20, R0.reuse, R7, R20 ;  /* 0x0000000700147224 */ /* 0x040fe200078e0214 */
[----:B------:R-:W-:Y:S01]  /*10ac0*/  ISETP.GT.U32.AND P3, PT, R0, R18, PT ;  /* 0x000000120000720c */ /* 0x000fe20003f64070 */
[----:B------:R-:W-:Y:S02]  /*10ad0*/  IMAD.MOV R6, RZ, RZ, -R6 ;  /* 0x000000ffff067224 */ /* 0x000fe400078e0a06 */
[----:B------:R-:W-:Y:S01]  /*10ae0*/  IMAD.HI.U32 R5, R2, R22, RZ ;  /* 0x0000001602057227 */ /* 0x000fe200078e00ff */
[C---:B------:R-:W-:Y:S02]  /*10af0*/  ISETP.GT.U32.AND P4, PT, R0.reuse, R19, PT ;  /* 0x000000130000720c */ /* 0x040fe40003f84070 */
[----:B------:R-:W-:Y:S01]  /*10b00*/  ISETP.GT.U32.AND P1, PT, R0, R20, PT ;  /* 0x000000140000720c */ /* 0x000fe20003f24070 */
[----:B------:R-:W-:-:S04]  /*10b10*/  IMAD.HI.U32 R4, R2, R23, RZ ;  /* 0x0000001702047227 */ /* 0x000fc800078e00ff */
[----:B------:R-:W-:Y:S02]  /*10b20*/  IMAD R21, R0, R6, R21 ;  /* 0x0000000600157224 */ /* 0x000fe400078e0215 */
[----:B------:R-:W-:Y:S02]  /*10b30*/  IMAD.MOV R5, RZ, RZ, -R5 ;  /* 0x000000ffff057224 */ /* 0x000fe400078e0a05 */
[----:B------:R-:W-:-:S04]  /*10b40*/  IMAD.HI.U32 R6, R2, R24, RZ ;  /* 0x0000001802067227 */ /* 0x000fc800078e00ff */
[----:B------:R-:W-:Y:S02]  /*10b50*/  IMAD.MOV R4, RZ, RZ, -R4 ;  /* 0x000000ffff047224 */ /* 0x000fe400078e0a04 */
[C---:B------:R-:W-:Y:S02]  /*10b60*/  IMAD R22, R0.reuse, R5, R22 ;  /* 0x0000000500167224 */ /* 0x040fe400078e0216 */
[----:B------:R-:W-:Y:S01]  /*10b70*/  IMAD.MOV R6, RZ, RZ, -R6 ;  /* 0x000000ffff067224 */ /* 0x000fe200078e0a06 */
[----:B------:R-:W-:Y:S01]  /*10b80*/  IABS R26, R12 ;  /* 0x0000000c001a7213 */ /* 0x000fe20000000000 */
[C---:B------:R-:W-:Y:S02]  /*10b90*/  IMAD R23, R0.reuse, R4, R23 ;  /* 0x0000000400177224 */ /* 0x040fe400078e0217 */
[----:B------:R-:W-:Y:S02]  /*10ba0*/  IMAD R24, R0, R6, R24 ;  /* 0x0000000600187224 */ /* 0x000fe400078e0218 */
[--C-:B------:R-:W-:Y:S01]  /*10bb0*/  @!P3 IMAD.IADD R18, R18, 0x1, -R0.reuse ;  /* 0x000000011212b824 */ /* 0x100fe200078e0a00 */
[C---:B------:R-:W-:Y:S01]  /*10bc0*/  ISETP.GT.U32.AND P3, PT, R0.reuse, R22, PT ;  /* 0x000000160000720c */ /* 0x040fe20003f64070 */
[----:B------:R-:W-:Y:S01]  /*10bd0*/  @!P4 IMAD.IADD R19, R19, 0x1, -R0 ;  /* 0x000000011313c824 */ /* 0x000fe200078e0a00 */
[----:B------:R-:W-:Y:S01]  /*10be0*/  ISETP.GT.U32.AND P4, PT, R0, R23, PT ;  /* 0x000000170000720c */ /* 0x000fe20003f84070 */
[----:B------:R-:W-:-:S04]  /*10bf0*/  IMAD.HI.U32 R5, R2, R25, RZ ;  /* 0x0000001902057227 */ /* 0x000fc800078e00ff */
[----:B------:R-:W-:-:S04]  /*10c00*/  IMAD.HI.U32 R4, R2, R26, RZ ;  /* 0x0000001a02047227 */ /* 0x000fc800078e00ff */
[----:B------:R-:W-:Y:S01]  /*10c10*/  @!P1 IMAD.IADD R20, R20, 0x1, -R0 ;  /* 0x0000000114149824 */ /* 0x000fe200078e0a00 */
[C---:B------:R-:W-:Y:S01]  /*10c20*/  ISETP.GT.U32.AND P1, PT, R0.reuse, R24, PT ;  /* 0x000000180000720c */ /* 0x040fe20003f24070 */
[----:B------:R-:W-:Y:S01]  /*10c30*/  IMAD.MOV R5, RZ, RZ, -R5 ;  /* 0x000000ffff057224 */ /* 0x000fe200078e0a05 */
[----:B------:R-:W-:Y:S01]  /*10c40*/  IABS R27, R9 ;  /* 0x00000009001b7213 */ /* 0x000fe20000000000 */
[----:B------:R-:W-:Y:S02]  /*10c50*/  IMAD.MOV R4, RZ, RZ, -R4 ;  /* 0x000000ffff047224 */ /* 0x000fe400078e0a04 */
[C---:B------:R-:W-:Y:S01]  /*10c60*/  IMAD R25, R0.reuse, R5, R25 ;  /* 0x0000000500197224 */ /* 0x040fe200078e0219 */
[----:B------:R-:W-:Y:S01]  /*10c70*/  IABS R5, R11 ;  /* 0x0000000b00057213 */ /* 0x000fe20000000000 */
[----:B------:R-:W-:Y:S02]  /*10c80*/  IMAD R26, R0, R4, R26 ;  /* 0x00000004001a7224 */ /* 0x000fe400078e021a */
[----:B------:R-:W-:-:S04]  /*10c90*/  IMAD.HI.U32 R4, R2, R27, RZ ;  /* 0x0000001b02047227 */ /* 0x000fc800078e00ff */
[----:B------:R-:W-:Y:S02]  /*10ca0*/  @!P3 IMAD.IADD R22, R22, 0x1, -R0 ;  /* 0x000000011616b824 */ /* 0x000fe400078e0a00 */
[----:B------:R-:W-:Y:S02]  /*10cb0*/  IMAD.MOV R6, RZ, RZ, -R4 ;  /* 0x000000ffff067224 */ /* 0x000fe400078e0a04 */
[--C-:B------:R-:W-:Y:S01]  /*10cc0*/  @!P4 IMAD.IADD R23, R23, 0x1, -R0.reuse ;  /* 0x000000011717c824 */ /* 0x100fe200078e0a00 */
[----:B------:R-:W-:Y:S01]  /*10cd0*/  ISETP.GT.U32.AND P4, PT, R0, R22, PT ;  /* 0x000000160000720c */ /* 0x000fe20003f84070 */
[----:B------:R-:W-:Y:S01]  /*10ce0*/  IMAD.MOV.U32 R4, RZ, RZ, R5 ;  /* 0x000000ffff047224 */ /* 0x000fe200078e0005 */
[----:B------:R-:W-:Y:S01]  /*10cf0*/  IABS R5, R3 ;  /* 0x0000000300057213 */ /* 0x000fe20000000000 */
[----:B------:R-:W-:Y:S01]  /*10d00*/  @!P1 IMAD.IADD R24, R24, 0x1, -R0 ;  /* 0x0000000118189824 */ /* 0x000fe200078e0a00 */
[----:B------:R-:W-:Y:S01]  /*10d10*/  ISETP.GT.U32.AND P5, PT, R0, R23, PT ;  /* 0x000000170000720c */ /* 0x000fe20003fa4070 */
[----:B------:R-:W-:-:S03]  /*10d20*/  IMAD.HI.U32 R8, R2, R4, RZ ;  /* 0x0000000402087227 */ /* 0x000fc600078e00ff */
[----:B------:R-:W-:Y:S01]  /*10d30*/  ISETP.GT.U32.AND P1, PT, R0, R24, PT ;  /* 0x000000180000720c */ /* 0x000fe20003f24070 */
[----:B------:R-:W-:-:S04]  /*10d40*/  IMAD.HI.U32 R7, R2, R5, RZ ;  /* 0x0000000502077227 */ /* 0x000fc800078e00ff */
[----:B------:R-:W-:Y:S02]  /*10d50*/  IMAD.MOV R8, RZ, RZ, -R8 ;  /* 0x000000ffff087224 */ /* 0x000fe400078e0a08 */
[C---:B------:R-:W-:Y:S02]  /*10d60*/  IMAD R27, R0.reuse, R6, R27 ;  /* 0x00000006001b7224 */ /* 0x040fe400078e021b */
[----:B------:R-:W-:Y:S02]  /*10d70*/  IMAD.MOV R7, RZ, RZ, -R7 ;  /* 0x000000ffff077224 */ /* 0x000fe400078e0a07 */
[C---:B------:R-:W-:Y:S02]  /*10d80*/  IMAD R4, R0.reuse, R8, R4 ;  /* 0x0000000800047224 */ /* 0x040fe400078e0204 */
[----:B------:R-:W-:Y:S02]  /*10d90*/  IMAD R5, R0, R7, R5 ;  /* 0x0000000700057224 */ /* 0x000fe400078e0205 */
[--C-:B------:R-:W-:Y:S01]  /*10da0*/  @!P4 IMAD.IADD R22, R22, 0x1, -R0.reuse ;  /* 0x000000011616c824 */ /* 0x100fe200078e0a00 */
[C---:B------:R-:W-:Y:S01]  /*10db0*/  ISETP.GT.U32.AND P4, PT, R0.reuse, R27, PT ;  /* 0x0000001b0000720c */ /* 0x040fe20003f84070 */
[--C-:B------:R-:W-:Y:S01]  /*10dc0*/  @!P5 IMAD.IADD R23, R23, 0x1, -R0.reuse ;  /* 0x000000011717d824 */ /* 0x100fe200078e0a00 */
[----:B------:R-:W-:Y:S01]  /*10dd0*/  ISETP.GT.U32.AND P5, PT, R0, R4, PT ;  /* 0x000000040000720c */ /* 0x000fe20003fa4070 */
[----:B------:R-:W-:Y:S01]  /*10de0*/  @!P1 IMAD.IADD R24, R24, 0x1, -R0 ;  /* 0x0000000118189824 */ /* 0x000fe200078e0a00 */
[----:B------:R-:W-:-:S09]  /*10df0*/  ISETP.GT.U32.AND P1, PT, R0, R5, PT ;  /* 0x000000050000720c */ /* 0x000fd20003f24070 */
[--C-:B------:R-:W-:Y:S02]  /*10e00*/  @!P4 IMAD.IADD R27, R27, 0x1, -R0.reuse ;  /* 0x000000011b1bc824 */ /* 0x100fe400078e0a00 */
[--C-:B------:R-:W-:Y:S02]  /*10e10*/  @!P5 IMAD.IADD R4, R4, 0x1, -R0.reuse ;  /* 0x000000010404d824 */ /* 0x100fe400078e0a00 */
[----:B------:R-:W-:Y:S01]  /*10e20*/  @!P1 IMAD.IADD R5, R5, 0x1, -R0 ;  /* 0x0000000105059824 */ /* 0x000fe200078e0a00 */
[----:B---3--:R-:W-:Y:S02]  /*10e30*/  ISETP.GE.AND P4, PT, R15, RZ, PT ;  /* 0x000000ff0f00720c */ /* 0x008fe40003f86270 */
[----:B------:R-:W2:Y:S01]  /*10e40*/  LDL.LU R15, [R1+0x1b68] ;  /* 0x001b6800010f7983 */ /* 0x000ea20000300800 */
[----:B------:R-:W-:Y:S02]  /*10e50*/  ISETP.GE.AND P1, PT, R14, RZ, PT ;  /* 0x000000ff0e00720c */ /* 0x000fe40003f26270 */
[----:B------:R-:W-:-:S02]  /*10e60*/  ISETP.GE.AND P5, PT, R16, RZ, PT ;  /* 0x000000ff1000720c */ /* 0x000fc40003fa6270 */
[----:B------:R-:W3:Y:S04]  /*10e70*/  LDL.LU R16, [R1+0x5d4] ;  /* 0x0005d40001107983 */ /* 0x000ee80000300800 */
[----:B------:R-:W4:Y:S01]  /*10e80*/  LDL.LU R14, [R1+0x5d8] ;  /* 0x0005d800010e7983 */ /* 0x000f220000300800 */
[----:B------:R-:W-:-:S13]  /*10e90*/  ISETP.GT.U32.AND P0, PT, R0, R17, PT ;  /* 0x000000110000720c */ /* 0x000fda0003f04070 */
[----:B------:R-:W-:Y:S01]  /*10ea0*/  @!P0 IMAD.IADD R17, R17, 0x1, -R0 ;  /* 0x0000000111118824 */ /* 0x000fe200078e0a00 */
[----:B------:R-:W-:-:S13]  /*10eb0*/  ISETP.GT.U32.AND P0, PT, R0, R21, PT ;  /* 0x000000150000720c */ /* 0x000fda0003f04070 */
[----:B------:R-:W-:-:S05]  /*10ec0*/  @!P0 IMAD.IADD R21, R21, 0x1, -R0 ;  /* 0x0000000115158824 */ /* 0x000fca00078e0a00 */
[----:B------:R-:W-:Y:S02]  /*10ed0*/  ISETP.GT.U32.AND P3, PT, R0, R21, PT ;  /* 0x000000150000720c */ /* 0x000fe40003f64070 */
[----:B------:R-:W-:-:S05]  /*10ee0*/  IABS R6, R10 ;  /* 0x0000000a00067213 */ /* 0x000fca0000000000 */
[----:B------:R-:W-:-:S06]  /*10ef0*/  IMAD.HI.U32 R8, R2, R6, RZ ;  /* 0x0000000602087227 */ /* 0x000fcc00078e00ff */
[----:B------:R-:W-:Y:S01]  /*10f00*/  @!P3 IMAD.IADD R21, R21, 0x1, -R0 ;  /* 0x000000011515b824 */ /* 0x000fe200078e0a00 */
[----:B------:R-:W-:Y:S01]  /*10f10*/  ISETP.GT.U32.AND P3, PT, R0, R26, PT ;  /* 0x0000001a0000720c */ /* 0x000fe20003f64070 */
[----:B------:R-:W-:-:S04]  /*10f20*/  IMAD.MOV R8, RZ, RZ, -R8 ;  /* 0x000000ffff087224 */ /* 0x000fc800078e0a08 */
[C---:B------:R-:W-:Y:S01]  /*10f30*/  IMAD R6, R0.reuse, R8, R6 ;  /* 0x0000000800067224 */ /* 0x040fe200078e0206 */
[----:B------:R-:W-:-:S07]  /*10f40*/  ISETP.GT.U32.AND P0, PT, R0, R20, PT ;  /* 0x000000140000720c */ /* 0x000fce0003f04070 */
[----:B------:R-:W-:Y:S01]  /*10f50*/  @!P3 IMAD.IADD R26, R26, 0x1, -R0 ;  /* 0x000000011a1ab824 */ /* 0x000fe200078e0a00 */
[----:B------:R-:W-:-:S05]  /*10f60*/  ISETP.GT.U32.AND P3, PT, R0, R6, PT ;  /* 0x000000060000720c */ /* 0x000fca0003f64070 */
[----:B------:R-:W-:Y:S01]  /*10f70*/  @!P0 IMAD.IADD R20, R20, 0x1, -R0 ;  /* 0x0000000114148824 */ /* 0x000fe200078e0a00 */
[----:B------:R-:W-:Y:S01]  /*10f80*/  ISETP.GT.U32.AND P0, PT, R0, R25, PT ;  /* 0x000000190000720c */ /* 0x000fe20003f04070 */
[----:B------:R-:W-:-:S06]  /*10f90*/  @!P1 IMAD.MOV R22, RZ, RZ, -R22 ;  /* 0x000000ffff169224 */ /* 0x000fcc00078e0a16 */
[----:B------:R-:W-:-:S05]  /*10fa0*/  @!P3 IMAD.IADD R6, R6, 0x1, -R0 ;  /* 0x000000010606b824 */ /* 0x000fca00078e0a00 */
[----:B------:R-:W-:Y:S01]  /*10fb0*/  ISETP.GT.U32.AND P1, PT, R0, R6, PT ;  /* 0x000000060000720c */ /* 0x000fe20003f24070 */
[----:B------:R-:W-:Y:S01]  /*10fc0*/  @!P0 IMAD.IADD R25, R25, 0x1, -R0 ;  /* 0x0000000119198824 */ /* 0x000fe200078e0a00 */
[----:B------:R-:W-:-:S11]  /*10fd0*/  ISETP.GE.AND P0, PT, R28, RZ, PT ;  /* 0x000000ff1c00720c */ /* 0x000fd60003f06270 */
[----:B------:R-:W-:Y:S01]  /*10fe0*/  @!P1 IMAD.IADD R6, R6, 0x1, -R0 ;  /* 0x0000000106069824 */ /* 0x000fe200078e0a00 */
[----:B------:R-:W-:Y:S02]  /*10ff0*/  ISETP.GE.AND P1, PT, R9, RZ, PT ;  /* 0x000000ff0900720c */ /* 0x000fe40003f26270 */
[----:B------:R-:W0:Y:S01]  /*11000*/  S2R R9, SR_TID.X ;  /* 0x0000000000097919 */ /* 0x000e220000002100 */
[----:B------:R-:W-:Y:S01]  /*11010*/  @!P0 IMAD.MOV R19, RZ, RZ, -R19 ;  /* 0x000000ffff138224 */ /* 0x000fe200078e0a13 */
[C---:B------:R-:W-:Y:S02]  /*11020*/  ISETP.GT.U32.AND P0, PT, R0.reuse, R27, PT ;  /* 0x0000001b0000720c */ /* 0x040fe40003f04070 */
[C---:B------:R-:W-:Y:S01]  /*11030*/  ISETP.GT.U32.AND P3, PT, R0.reuse, R26, PT ;  /* 0x0000001a0000720c */ /* 0x040fe20003f64070 */
[----:B------:R-:W-:Y:S01]  /*11040*/  @!P2 IMAD.MOV R17, RZ, RZ, -R17 ;  /* 0x000000ffff11a224 */ /* 0x000fe200078e0a11 */
[----:B------:R-:W-:Y:S02]  /*11050*/  IABS R7, R29 ;  /* 0x0000001d00077213 */ /* 0x000fe40000000000 */
[C---:B------:R-:W-:Y:S01]  /*11060*/  ISETP.GT.U32.AND P2, PT, R0.reuse, R25, PT ;  /* 0x000000190000720c */ /* 0x040fe20003f44070 */
[----:B------:R-:W-:Y:S01]  /*11070*/  @!P5 IMAD.MOV R21, RZ, RZ, -R21 ;  /* 0x000000ffff15d224 */ /* 0x000fe200078e0a15 */
[----:B------:R-:W-:Y:S01]  /*11080*/  ISETP.GT.U32.AND P5, PT, R0, R5, PT ;  /* 0x000000050000720c */ /* 0x000fe20003fa4070 */
[----:B------:R-:W-:Y:S01]  /*11090*/  IMAD.HI.U32 R28, R2, R7, RZ ;  /* 0x00000007021c7227 */ /* 0x000fe200078e00ff */
[----:B------:R-:W-:-:S03]  /*110a0*/  IABS R8, R13 ;  /* 0x0000000d00087213 */ /* 0x000fc60000000000 */
[--C-:B------:R-:W-:Y:S02]  /*110b0*/  @!P0 IMAD.IADD R27, R27, 0x1, -R0.reuse ;  /* 0x000000011b1b8824 */ /* 0x100fe400078e0a00 */
[----:B------:R-:W-:Y:S02]  /*110c0*/  @!P3 IMAD.IADD R26, R26, 0x1, -R0 ;  /* 0x000000011a1ab824 */ /* 0x000fe400078e0a00 */
[----:B------:R-:W-:Y:S02]  /*110d0*/  IMAD.MOV R28, RZ, RZ, -R28 ;  /* 0x000000ffff1c7224 */ /* 0x000fe400078e0a1c */
[----:B------:R-:W-:-:S04]  /*110e0*/  IMAD.HI.U32 R2, R2, R8, RZ ;  /* 0x0000000802027227 */ /* 0x000fc800078e00ff */
[----:B------:R-:W-:Y:S02]  /*110f0*/  @!P6 IMAD.MOV R18, RZ, RZ, -R18 ;  /* 0x000000ffff12e224 */ /* 0x000fe400078e0a12 */
[----:B------:R-:W-:Y:S02]  /*11100*/  IMAD R7, R0, R28, R7 ;  /* 0x0000001c00077224 */ /* 0x000fe400078e0207 */
[----:B------:R-:W-:Y:S02]  /*11110*/  @!P2 IMAD.IADD R25, R25, 0x1, -R0 ;  /* 0x000000011919a824 */ /* 0x000fe400078e0a00 */
[----:B------:R-:W-:Y:S01]  /*11120*/  IMAD.MOV R2, RZ, RZ, -R2 ;  /* 0x000000ffff027224 */ /* 0x000fe200078e0a02 */
[----:B0-----:R-:W-:Y:S01]  /*11130*/  LOP3.LUT R28, R9, 0x7, RZ, 0xc0, !PT ;  /* 0x00000007091c7812 */ /* 0x001fe200078ec0ff */
[----:B------:R-:W-:Y:S01]  /*11140*/  @!P5 IMAD.IADD R5, R5, 0x1, -R0 ;  /* 0x000000010505d824 */ /* 0x000fe200078e0a00 */
[----:B------:R-:W-:Y:S01]  /*11150*/  ISETP.GE.AND P5, PT, R12, RZ, PT ;  /* 0x000000ff0c00720c */ /* 0x000fe20003fa6270 */
[----:B------:R-:W-:-:S02]  /*11160*/  IMAD R8, R0, R2, R8 ;  /* 0x0000000200087224 */ /* 0x000fc400078e0208 */
[----:B------:R-:W-:Y:S01]  /*11170*/  @!P4 IMAD.MOV R20, RZ, RZ, -R20 ;  /* 0x000000ffff14c224 */ /* 0x000fe200078e0a14 */
[----:B------:R-:W-:Y:S01]  /*11180*/  STL [R1+0x1b00], R17 ;  /* 0x001b001101007387 */ /* 0x000fe20000100800 */
[----:B------:R-:W-:Y:S01]  /*11190*/  IMAD.SHL.U32 R2, R9, 0x2, RZ ;  /* 0x0000000209027824 */ /* 0x000fe200078e00ff */
[----:B------:R-:W-:Y:S01]  /*111a0*/  ISETP.GT.U32.AND P2, PT, R0, R7, PT ;  /* 0x000000070000720c */ /* 0x000fe20003f44070 */
[----:B------:R-:W-:Y:S01]  /*111b0*/  @!P1 IMAD.MOV R27, RZ, RZ, -R27 ;  /* 0x000000ffff1b9224 */ /* 0x000fe200078e0a1b */
[----:B------:R-:W-:Y:S01]  /*111c0*/  STL [R1+0x1b04], R18 ;  /* 0x001b041201007387 */ /* 0x000fe20000100800 */
[----:B------:R-:W0:Y:S03]  /*111d0*/  LDC R12, c[0x0][0x230] ;  /* 0x00008c00ff0c7b82 */ /* 0x000e260000000800 */
[----:B------:R-:W-:Y:S04]  /*111e0*/  STL [R1+0x1b08], R19 ;  /* 0x001b081301007387 */ /* 0x000fe80000100800 */
[----:B------:R-:W-:Y:S01]  /*111f0*/  STL [R1+0x1b0c], R20 ;  /* 0x001b0c1401007387 */ /* 0x000fe20000100800 */
[----:B------:R-:W-:-:S03]  /*11200*/  @!P5 IMAD.MOV R26, RZ, RZ, -R26 ;  /* 0x000000ffff1ad224 */ /* 0x000fc600078e0a1a */
[----:B------:R-:W-:Y:S04]  /*11210*/  STL [R1+0x1b10], R21 ;  /* 0x001b101501007387 */ /* 0x000fe80000100800 */
[----:B------:R-:W-:Y:S01]  /*11220*/  STL [R1+0x1b14], R22 ;  /* 0x001b141601007387 */ /* 0x000fe20000100800 */
[----:B------:R-:W-:Y:S01]  /*11230*/  @!P2 IMAD.IADD R7, R7, 0x1, -R0 ;  /* 0x000000010707a824 */ /* 0x000fe200078e0a00 */
[----:B--2---:R-:W-:Y:S02]  /*11240*/  ISETP.GE.AND P0, PT, R15, RZ, PT ;  /* 0x000000ff0f00720c */ /* 0x004fe40003f06270 */
[----:B------:R-:W2:Y:S11]  /*11250*/  LDL.LU R15, [R1+0x1b64] ;  /* 0x001b6400010f7983 */ /* 0x000eb60000300800 */
[----:B------:R-:W-:Y:S01]  /*11260*/  @!P0 IMAD.MOV R25, RZ, RZ, -R25 ;  /* 0x000000ffff198224 */ /* 0x000fe200078e0a19 */
[----:B------:R-:W-:Y:S01]  /*11270*/  ISETP.GE.AND P0, PT, R29, RZ, PT ;  /* 0x000000ff1d00720c */ /* 0x000fe20003f06270 */
[----:B------:R-:W-:-:S02]  /*11280*/  IMAD R29, R28, 0x110, RZ ;  /* 0x000001101c1d7824 */ /* 0x000fc400078e02ff */
[----:B------:R-:W-:-:S03]  /*11290*/  IMAD R28, R28, 0x90, RZ ;  /* 0x000000901c1c7824 */ /* 0x000fc600078e02ff */
[--C-:B------:R-:W-:Y:S02]  /*112a0*/  LOP3.LUT R29, R29, 0x10, R2.reuse, 0x78, !PT ;  /* 0x000000101d1d7812 */ /* 0x100fe400078e7802 */
[----:B------:R-:W-:Y:S02]  /*112b0*/  LOP3.LUT R2, R28, 0x30, R2, 0x78, !PT ;  /* 0x000000301c027812 */ /* 0x000fe400078e7802 */
[----:B---3--:R-:W-:Y:S02]  /*112c0*/  ISETP.GE.AND P6, PT, R16, RZ, PT ;  /* 0x000000ff1000720c */ /* 0x008fe40003fc6270 */
[----:B----4-:R-:W-:-:S11]  /*112d0*/  ISETP.GE.AND P3, PT, R14, RZ, PT ;  /* 0x000000ff0e00720c */ /* 0x010fd60003f66270 */
[----:B------:R-:W-:Y:S02]  /*112e0*/  @!P6 IMAD.MOV R23, RZ, RZ, -R23 ;  /* 0x000000ffff17e224 */ /* 0x000fe400078e0a17 */
[----:B------:R-:W-:Y:S01]  /*112f0*/  @!P3 IMAD.MOV R24, RZ, RZ, -R24 ;  /* 0x000000ffff18b224 */ /* 0x000fe200078e0a18 */
[----:B------:R-:W-:Y:S01]  /*11300*/  ISETP.GE.AND P3, PT, R10, RZ, PT ;  /* 0x000000ff0a00720c */ /* 0x000fe20003f66270 */
[----:B------:R-:W-:Y:S01]  /*11310*/  IMAD.SHL.U32 R10, R9, 0x80, RZ ;  /* 0x00000080090a7824 */ /* 0x000fe200078e00ff */
[----:B------:R-:W-:Y:S04]  /*11320*/  STL [R1+0x1b18], R23 ;  /* 0x001b181701007387 */ /* 0x000fe80000100800 */
[----:B------:R-:W-:Y:S01]  /*11330*/  LOP3.LUT R29, R29, 0x800, R10, 0xf8, !PT ;  /* 0x000008001d1d7812 */ /* 0x000fe200078ef80a */
[----:B------:R-:W-:Y:S04]  /*11340*/  STL [R1+0x1b1c], R24 ;  /* 0x001b1c1801007387 */ /* 0x000fe80000100800 */
[----:B------:R1:W-:Y:S04]  /*11350*/  STL [R1+0x1b20], R25 ;  /* 0x001b201901007387 */ /* 0x0003e80000100800 */
[----:B------:R-:W-:Y:S04]  /*11360*/  STL [R1+0x1a68], R29 ;  /* 0x001a681d01007387 */ /* 0x000fe80000100800 */
[----:B------:R3:W-:Y:S04]  /*11370*/  STL [R1+0x424], R2 ;  /* 0x0004240201007387 */ /* 0x0007e80000100800 */
[----:B------:R-:W-:Y:S04]  /*11380*/  STL [R1+0x1b24], R26 ;  /* 0x001b241a01007387 */ /* 0x000fe80000100800 */
[----:B------:R-:W-:Y:S04]  /*11390*/  STL [R1+0x1b28], R27 ;  /* 0x001b281b01007387 */ /* 0x000fe80000100800 */
[----:B------:R4:W-:Y:S04]  /*113a0*/  STL [R1+0x1a6c], R3 ;  /* 0x001a6c0301007387 */ /* 0x0009e80000100800 */
[----:B-1----:R-:W4:Y:S04]  /*113b0*/  LDL.LU R25, [R1+0x4c4] ;  /* 0x0004c40001197983 */ /* 0x002f280000300800 */
[----:B------:R-:W4:Y:S04]  /*113c0*/  LDL.LU R24, [R1+0x4c0] ;  /* 0x0004c00001187983 */ /* 0x000f280000300800 */
[----:B------:R-:W4:Y:S01]  /*113d0*/  LDL.LU R23, [R1+0x4bc] ;  /* 0x0004bc0001177983 */ /* 0x000f220000300800 */
[----:B------:R-:W-:-:S03]  /*113e0*/  ISETP.GT.U32.AND P6, PT, R0, R7, PT ;  /* 0x000000070000720c */ /* 0x000fc60003fc4070 */
[----:B------:R-:W4:Y:S04]  /*113f0*/  LDL.LU R22, [R1+0x4b0] ;  /* 0x0004b00001167983 */ /* 0x000f280000300800 */
[----:B------:R-:W4:Y:S04]  /*11400*/  LDL.LU R21, [R1+0x4ac] ;  /* 0x0004ac0001157983 */ /* 0x000f280000300800 */
[----:B------:R-:W4:Y:S04]  /*11410*/  LDL.LU R20, [R1+0x4a8] ;  /* 0x0004a80001147983 */ /* 0x000f280000300800 */
[----:B------:R-:W4:Y:S04]  /*11420*/  LDL.LU R19, [R1+0x498] ;  /* 0x0004980001137983 */ /* 0x000f280000300800 */
[----:B------:R-:W4:Y:S04]  /*11430*/  LDL.LU R18, [R1+0x494] ;  /* 0x0004940001127983 */ /* 0x000f280000300800 */
[----:B------:R-:W4:Y:S01]  /*11440*/  LDL.LU R17, [R1+0x480] ;  /* 0x0004800001117983 */ /* 0x000f220000300800 */
[----:B------:R-:W-:Y:S01]  /*11450*/  @!P6 IMAD.IADD R7, R7, 0x1, -R0 ;  /* 0x000000010707e824 */ /* 0x000fe200078e0a00 */
[----:B------:R-:W-:-:S02]  /*11460*/  ISETP.GE.AND P6, PT, R13, RZ, PT ;  /* 0x000000ff0d00720c */ /* 0x000fc40003fc6270 */
[----:B------:R-:W4:Y:S01]  /*11470*/  LDL.LU R16, [R1+0x47c] ;  /* 0x00047c0001107983 */ /* 0x000f220000300800 */
[----:B------:R-:W-:-:S03]  /*11480*/  LOP3.LUT R9, R9, 0x3f, RZ, 0xc0, !PT ;  /* 0x0000003f09097812 */ /* 0x000fc600078ec0ff */
[----:B------:R-:W4:Y:S04]  /*11490*/  LDL.LU R14, [R1+0x478] ;  /* 0x00047800010e7983 */ /* 0x000f280000300800 */
[----:B------:R-:W4:Y:S01]  /*114a0*/  LDL.LU R13, [R1+0x474] ;  /* 0x00047400010d7983 */ /* 0x000f220000300800 */
[----:B---3--:R-:W-:-:S03]  /*114b0*/  IMAD R2, R9, UR5, RZ ;  /* 0x0000000509027c24 */ /* 0x008fc6000f8e02ff */
[----:B------:R-:W3:Y:S04]  /*114c0*/  LDL.LU R10, [R1+0x470] ;  /* 0x00047000010a7983 */ /* 0x000ee80000300800 */
[----:B------:R-:W3:Y:S01]  /*114d0*/  LDL.LU R9, [R1+0x46c] ;  /* 0x00046c0001097983 */ /* 0x000ee20000300800 */
[----:B------:R-:W-:-:S13]  /*114e0*/  ISETP.GT.U32.AND P4, PT, R0, R4, PT ;  /* 0x000000040000720c */ /* 0x000fda0003f84070 */
[----:B------:R-:W-:Y:S01]  /*114f0*/  @!P4 IMAD.IADD R4, R4, 0x1, -R0 ;  /* 0x000000010404c824 */ /* 0x000fe200078e0a00 */
[----:B------:R-:W-:Y:S01]  /*11500*/  ISETP.GT.U32.AND P4, PT, R0, R8, PT ;  /* 0x000000080000720c */ /* 0x000fe20003f84070 */
[----:B0-----:R-:W-:Y:S01]  /*11510*/  VIADD R12, R12, 0x3f ;  /* 0x0000003f0c0c7836 */ /* 0x001fe20000000000 */
[----:B------:R-:W-:-:S11]  /*11520*/  ISETP.GE.AND P5, PT, R3, RZ, PT ;  /* 0x000000ff0300720c */ /* 0x000fd60003fa6270 */
[----:B------:R-:W-:-:S05]  /*11530*/  @!P4 IMAD.IADD R8, R8, 0x1, -R0 ;  /* 0x000000010808c824 */ /* 0x000fca00078e0a00 */
[----:B------:R-:W-:Y:S02]  /*11540*/  ISETP.GT.U32.AND P4, PT, R0, R8, PT ;  /* 0x000000080000720c */ /* 0x000fe40003f84070 */
[----:B------:R-:W-:Y:S02]  /*11550*/  ISETP.GE.AND P2, PT, R11, RZ, PT ;  /* 0x000000ff0b00720c */ /* 0x000fe40003f46270 */
[----:B------:R-:W-:Y:S01]  /*11560*/  SHF.R.S32.HI R11, RZ, 0x1f, R12 ;  /* 0x0000001fff0b7819 */ /* 0x000fe2000001140c */
[----:B------:R-:W-:Y:S01]  /*11570*/  @!P5 IMAD.MOV R5, RZ, RZ, -R5 ;  /* 0x000000ffff05d224 */ /* 0x000fe200078e0a05 */
[----:B------:R-:W-:Y:S02]  /*11580*/  LEA R2, P1, R2, UR12, 0x1 ;  /* 0x0000000c02027c11 */ /* 0x000fe4000f8208ff */
[----:B------:R-:W-:Y:S01]  /*11590*/  LEA.HI R11, R11, R12, RZ, 0x6 ;  /* 0x0000000c0b0b7211 */ /* 0x000fe200078f30ff */
[----:B------:R-:W-:Y:S01]  /*115a0*/  @!P3 IMAD.MOV R6, RZ, RZ, -R6 ;  /* 0x000000ffff06b224 */ /* 0x000fe200078e0a06 */
[----:B------:R-:W3:Y:S03]  /*115b0*/  LDL.LU R12, [R1+0x468] ;  /* 0x00046800010c7983 */ /* 0x000ee60000300800 */
[----:B------:R-:W-:Y:S01]  /*115c0*/  @!P4 IMAD.IADD R8, R8, 0x1, -R0 ;  /* 0x000000010808c824 */ /* 0x000fe200078e0a00 */
[----:B------:R-:W3:Y:S01]  /*115d0*/  LDL.LU R11, [R1+0x464] ;  /* 0x00046400010b7983 */ /* 0x000ee20000300800 */
[----:B------:R-:W-:-:S02]  /*115e0*/  @!P0 IMAD.MOV R7, RZ, RZ, -R7 ;  /* 0x000000ffff078224 */ /* 0x000fc400078e0a07 */
[----:B------:R-:W-:Y:S01]  /*115f0*/  @!P6 IMAD.MOV R8, RZ, RZ, -R8 ;  /* 0x000000ffff08e224 */ /* 0x000fe200078e0a08 */
[----:B------:R0:W-:Y:S01]  /*11600*/  STL [R1+0x1a8c], R2 ;  /* 0x001a8c0201007387 */ /* 0x0001e20000100800 */
[----:B------:R-:W-:-:S03]  /*11610*/  @!P2 IMAD.MOV R4, RZ, RZ, -R4 ;  /* 0x000000ffff04a224 */ /* 0x000fc600078e0a04 */
[----:B------:R-:W-:Y:S04]  /*11620*/  STL [R1+0x1b2c], R5 ;  /* 0x001b2c0501007387 */ /* 0x000fe80000100800 */
[----:B------:R-:W-:Y:S04]  /*11630*/  STL [R1+0x1b30], R6 ;  /* 0x001b300601007387 */ /* 0x000fe80000100800 */
[----:B------:R-:W-:Y:S04]  /*11640*/  STL [R1+0x1b34], R7 ;  /* 0x001b340701007387 */ /* 0x000fe80000100800 */
[----:B------:R-:W-:Y:S04]  /*11650*/  STL [R1+0x1b38], R8 ;  /* 0x001b380801007387 */ /* 0x000fe80000100800 */
[----:B------:R1:W-:Y:S01]  /*11660*/  STL [R1+0x1b3c], R4 ;  /* 0x001b3c0401007387 */ /* 0x0003e20000100800 */
[----:B--2---:R-:W-:-:S02]  /*11670*/  ISETP.NE.AND P4, PT, R15, RZ, PT ;  /* 0x000000ff0f00720c */ /* 0x004fc40003f85270 */
[----:B------:R-:W-:-:S04]  /*11680*/  LOP3.LUT R0, RZ, R15, RZ, 0x33, !PT ;  /* 0x0000000fff007212 */ /* 0x000fc800078e33ff */
[C---:B----4-:R-:W-:Y:S02]  /*11690*/  SEL R3, R0.reuse, R25, !P4 ;  /* 0x0000001900037207 */ /* 0x050fe40006000000 */
[C---:B0-----:R-:W-:Y:S02]  /*116a0*/  SEL R2, R0.reuse, R24, !P4 ;  /* 0x0000001800027207 */ /* 0x041fe40006000000 */
[C---:B------:R-:W-:Y:S01]  /*116b0*/  SEL R28, R0.reuse, R23, !P4 ;  /* 0x00000017001c7207 */ /* 0x040fe20006000000 */
[----:B------:R0:W-:Y:S01]  /*116c0*/  STL [R1+0xc], R3 ;  /* 0x00000c0301007387 */ /* 0x0001e20000100800 */
[----:B------:R-:W-:-:S03]  /*116d0*/  SEL R15, R0, R22, !P4 ;  /* 0x00000016000f7207 */ /* 0x000fc60006000000 */
[----:B------:R-:W-:Y:S01]  /*116e0*/  STL [R1+0x1b40], R28 ;  /* 0x001b401c01007387 */ /* 0x000fe20000100800 */
[----:B-1----:R-:W-:-:S03]  /*116f0*/  SEL R4, R0, R21, !P4 ;  /* 0x0000001500047207 */ /* 0x002fc60006000000 */
[----:B------:R1:W-:Y:S04]  /*11700*/  STL [R1+0x8], R2 ;  /* 0x0000080201007387 */ /* 0x0003e80000100800 */
[----:B------:R-:W-:Y:S01]  /*11710*/  STL [R1+0x1b44], R15 ;  /* 0x001b440f01007387 */ /* 0x000fe20000100800 */
[C---:B0-----:R-:W-:Y:S02]  /*11720*/  SEL R3, R0.reuse, R19, !P4 ;  /* 0x0000001300037207 */ /* 0x041fe40006000000 */
[C---:B-1----:R-:W-:Y:S01]  /*11730*/  SEL R2, R0.reuse, R20, !P4 ;  /* 0x0000001400027207 */ /* 0x042fe20006000000 */
[----:B------:R0:W-:Y:S04]  /*11740*/  STL [R1+0x1c], R4 ;  /* 0x00001c0401007387 */ /* 0x0001e80000100800 */
[----:B------:R1:W-:Y:S01]  /*11750*/  STL [R1+0x58], R2 ;  /* 0x0000580201007387 */ /* 0x0003e20000100800 */
[----:B0-----:R-:W-:-:S03]  /*11760*/  SEL R4, R0, R18, !P4 ;  /* 0x0000001200047207 */ /* 0x001fc60006000000 */
[----:B------:R0:W-:Y:S01]  /*11770*/  STL [R1+0x60], R3 ;  /* 0x0000600301007387 */ /* 0x0001e20000100800 */
[----:B-1----:R-:W-:-:S03]  /*11780*/  SEL R2, R0, R17, !P4 ;  /* 0x0000001100027207 */ /* 0x002fc60006000000 */
[----:B------:R1:W-:Y:S04]  /*11790*/  STL [R1+0x74], R4 ;  /* 0x0000740401007387 */ /* 0x0003e80000100800 */
[----:B------:R2:W-:Y:S01]  /*117a0*/  STL [R1+0x98], R2 ;  /* 0x0000980201007387 */ /* 0x0005e20000100800 */
[C---:B0-----:R-:W-:Y:S02]  /*117b0*/  SEL R3, R0.reuse, R16, !P4 ;  /* 0x0000001000037207 */ /* 0x041fe40006000000 */
[----:B-1----:R-:W-:-:S03]  /*117c0*/  SEL R4, R0, R14, !P4 ;  /* 0x0000000e00047207 */ /* 0x002fc60006000000 */
[----:B------:R3:W-:Y:S01]  /*117d0*/  STL [R1+0xac], R3 ;  /* 0x0000ac0301007387 */ /* 0x0007e20000100800 */
[----:B--2---:R-:W-:-:S03]  /*117e0*/  SEL R2, R0, R13, !P4 ;  /* 0x0000000d00027207 */ /* 0x004fc60006000000 */
[----:B------:R-:W-:Y:S01]  /*117f0*/  STL [R1+0xb4], R4 ;  /* 0x0000b40401007387 */ /* 0x000fe20000100800 */
[----:B---3--:R-:W-:-:S03]  /*11800*/  SEL R3, R0, R10, !P4 ;  /* 0x0000000a00037207 */ /* 0x008fc60006000000 */
[----:B------:R-:W2:Y:S04]  /*11810*/  LDL.LU R10, [R1+0x460] ;  /* 0x00046000010a7983 */ /* 0x000ea80000300800 */
[----:B------:R0:W-:Y:S04]  /*11820*/  STL [R1+0xbc], R2 ;  /* 0x0000bc0201007387 */ /* 0x0001e80000100800 */
[----:B------:R1:W-:Y:S01]  /*11830*/  STL [R1+0xd4], R3 ;  /* 0x0000d40301007387 */ /* 0x0003e20000100800 */
[----:B0-----:R-:W-:-:S03]  /*11840*/  SEL R2, R0, R9, !P4 ;  /* 0x0000000900027207 */ /* 0x001fc60006000000 */
[----:B------:R-:W3:Y:S04]  /*11850*/  LDL.LU R9, [R1+0x454] ;  /* 0x0004540001097983 */ /* 0x000ee80000300800 */
[----:B------:R0:W-:Y:S04]  /*11860*/  STL [R1+0xe4], R2 ;  /* 0x0000e40201007387 */ /* 0x0001e80000100800 */
[----:B------:R-:W4:Y:S01]  /*11870*/  LDL.LU R15, [R1+0x448] ;  /* 0x00044800010f7983 */ /* 0x000f220000300800 */
[C---:B-1----:R-:W-:Y:S02]  /*11880*/  SEL R3, R0.reuse, R12, !P4 ;  /* 0x0000000c00037207 */ /* 0x042fe40006000000 */
[----:B0-----:R-:W-:-:S03]  /*11890*/  SEL R2, R0, R11, !P4 ;  /* 0x0000000b00027207 */ /* 0x001fc60006000000 */
[----:B------:R-:W-:Y:S04]  /*118a0*/  STL [R1+0xf4], R3 ;  /* 0x0000f40301007387 */ /* 0x000fe80000100800 */
[----:B----4-:R0:W-:Y:S04]  /*118b0*/  STL [R1+0x1b60], R15 ;  /* 0x001b600f01007387 */ /* 0x0101e80000100800 */
[----:B------:R1:W-:Y:S04]  /*118c0*/  STL [R1+0xfc], R2 ;  /* 0x0000fc0201007387 */ /* 0x0003e80000100800 */
[----:B0-----:R-:W4:Y:S04]  /*118d0*/  LDL.LU R15, [R1+0x44c] ;  /* 0x00044c00010f7983 */ /* 0x001f280000300800 */
[----:B------:R-:W4:Y:S04]  /*118e0*/  LDL.LU R28, [R1+0x444] ;  /* 0x00044400011c7983 */ /* 0x000f280000300800 */
[----:B------:R-:W4:Y:S04]  /*118f0*/  LDL.LU R4, [R1+0x440] ;  /* 0x0004400001047983 */ /* 0x000f280000300800 */
[----:B------:R-:W4:Y:S04]  /*11900*/  LDL.LU R8, [R1+0x43c] ;  /* 0x00043c0001087983 */ /* 0x000f280000300800 */
[----:B------:R-:W4:Y:S04]  /*11910*/  LDL.LU R7, [R1+0x438] ;  /* 0x0004380001077983 */ /* 0x000f280000300800 */
[----:B------:R-:W4:Y:S04]  /*11920*/  LDL.LU R6, [R1+0x430] ;  /* 0x0004300001067983 */ /* 0x000f280000300800 */
[----:B------:R-:W4:Y:S04]  /*11930*/  LDL.LU R5, [R1+0x42c] ;  /* 0x00042c0001057983 */ /* 0x000f280000300800 */
[----:B-1----:R-:W4:Y:S04]  /*11940*/  LDL.LU R2, [R1+0x41c] ;  /* 0x00041c0001027983 */ /* 0x002f280000300800 */
[----:B------:R-:W4:Y:S04]  /*11950*/  LDL.LU R3, [R1+0x418] ;  /* 0x0004180001037983 */ /* 0x000f280000300800 */
[----:B------:R-:W4:Y:S04]  /*11960*/  LDL.LU R27, [R1+0x410] ;  /* 0x00041000011b7983 */ /* 0x000f280000300800 */
[----:B------:R-:W4:Y:S04]  /*11970*/  LDL.LU R26, [R1+0x408] ;  /* 0x00040800011a7983 */ /* 0x000f280000300800 */
[----:B------:R-:W4:Y:S04]  /*11980*/  LDL.LU R29, [R1+0x404] ;  /* 0x00040400011d7983 */ /* 0x000f280000300800 */
[----:B------:R-:W4:Y:S04]  /*11990*/  LDL.LU R25, [R1+0x400] ;  /* 0x0004000001197983 */ /* 0x000f280000300800 */
[----:B------:R-:W4:Y:S04]  /*119a0*/  LDL.LU R24, [R1+0x3fc] ;  /* 0x0003fc0001187983 */ /* 0x000f280000300800 */
[----:B------:R-:W4:Y:S04]  /*119b0*/  LDL.LU R23, [R1+0x3f4] ;  /* 0x0003f40001177983 */ /* 0x000f280000300800 */
[----:B------:R-:W4:Y:S04]  /*119c0*/  LDL.LU R22, [R1+0x3ec] ;  /* 0x0003ec0001167983 */ /* 0x000f280000300800 */
[----:B------:R-:W4:Y:S01]  /*119d0*/  LDL.LU R21, [R1+0x3e0] ;  /* 0x0003e00001157983 */ /* 0x000f220000300800 */
[----:B--2---:R-:W-:-:S03]  /*119e0*/  SEL R12, R0, R10, !P4 ;  /* 0x0000000a000c7207 */ /* 0x004fc60006000000 */
[----:B------:R-:W2:Y:S04]  /*119f0*/  LDL.LU R20, [R1+0x3dc] ;  /* 0x0003dc0001147983 */ /* 0x000ea80000300800 */
[----:B------:R-:W2:Y:S04]  /*11a00*/  LDL.LU R19, [R1+0x3d8] ;  /* 0x0003d80001137983 */ /* 0x000ea80000300800 */
[----:B------:R-:W2:Y:S01]  /*11a10*/  LDL.LU R18, [R1+0x3d4] ;  /* 0x0003d40001127983 */ /* 0x000ea20000300800 */
[----:B---3--:R-:W-:-:S03]  /*11a20*/  SEL R9, R0, R9, !P4 ;  /* 0x0000000900097207 */ /* 0x008fc60006000000 */
[----:B------:R-:W3:Y:S04]  /*11a30*/  LDL.LU R17, [R1+0x3d0] ;  /* 0x0003d00001117983 */ /* 0x000ee80000300800 */
[----:B------:R-:W3:Y:S04]  /*11a40*/  LDL.LU R16, [R1+0x3cc] ;  /* 0x0003cc0001107983 */ /* 0x000ee80000300800 */
[----:B------:R-:W3:Y:S04]  /*11a50*/  LDL.LU R14, [R1+0x3c4] ;  /* 0x0003c400010e7983 */ /* 0x000ee80000300800 */
[----:B------:R-:W3:Y:S04]  /*11a60*/  LDL.LU R11, [R1+0x3c0] ;  /* 0x0003c000010b7983 */ /* 0x000ee80000300800 */
[----:B------:R-:W3:Y:S04]  /*11a70*/  LDL.LU R10, [R1+0x3bc] ;  /* 0x0003bc00010a7983 */ /* 0x000ee80000300800 */
[----:B------:R0:W-:Y:S04]  /*11a80*/  STL [R1+0x134], R12 ;  /* 0x0001340c01007387 */ /* 0x0001e80000100800 */
[----:B------:R-:W3:Y:S04]  /*11a90*/  LDL.LU R13, [R1+0x3b0] ;  /* 0x0003b000010d7983 */ /* 0x000ee80000300800 */
[----:B0-----:R-:W3:Y:S04]  /*11aa0*/  LDL.LU R12, [R1+0x3a8] ;  /* 0x0003a800010c7983 */ /* 0x001ee80000300800 */
[----:B------:R0:W-:Y:S04]  /*11ab0*/  STL [R1+0x138], R9 ;  /* 0x0001380901007387 */ /* 0x0001e80000100800 */
[----:B0-----:R-:W3:Y:S01]  /*11ac0*/  LDL.LU R9, [R1+0x3a4] ;  /* 0x0003a40001097983 */ /* 0x001ee20000300800 */
[----:B----4-:R-:W-:-:S05]  /*11ad0*/  SEL R15, R0, R15, !P4 ;  /* 0x0000000f000f7207 */ /* 0x010fca0006000000 */
[----:B------:R0:W-:Y:S04]  /*11ae0*/  STL [R1+0x13c], R15 ;  /* 0x00013c0f01007387 */ /* 0x0001e80000100800 */
[----:B0-----:R-:W4:Y:S01]  /*11af0*/  LDL.LU R15, [R1+0x1b60] ;  /* 0x001b6000010f7983 */ /* 0x001f220000300800 */
[C---:B------:R-:W-:Y:S02]  /*11b00*/  SEL R28, R0.reuse, R28, !P4 ;  /* 0x0000001c001c7207 */ /* 0x040fe40006000000 */
[C---:B------:R-:W-:Y:S02]  /*11b10*/  SEL R7, R0.reuse, R7, !P4 ;  /* 0x0000000700077207 */ /* 0x040fe40006000000 */
[C---:B------:R-:W-:Y:S02]  /*11b20*/  SEL R6, R0.reuse, R6, !P4 ;  /* 0x0000000600067207 */ /* 0x040fe40006000000 */
[----:B------:R-:W-:-:S02]  /*11b30*/  SEL R2, R0, R2, !P4 ;  /* 0x0000000200027207 */ /* 0x000fc40006000000 */
[C---:B------:R-:W-:Y:S02]  /*11b40*/  SEL R3, R0.reuse, R3, !P4 ;  /* 0x0000000300037207 */ /* 0x040fe40006000000 */
[----:B----4-:R-:W-:-:S05]  /*11b50*/  SEL R15, R0, R15, !P4 ;  /* 0x0000000f000f7207 */ /* 0x010fca0006000000 */
[----:B------:R0:W-:Y:S04]  /*11b60*/  STL [R1+0x140], R15 ;  /* 0x0001400f01007387 */ /* 0x0001e80000100800 */
[----:B------:R-:W-:Y:S01]  /*11b70*/  STL [R1+0x148], R28 ;  /* 0x0001481c01007387 */ /* 0x000fe20000100800 */
[C---:B0-----:R-:W-:Y:S02]  /*11b80*/  SEL R15, R0.reuse, R4, !P4 ;  /* 0x00000004000f7207 */ /* 0x041fe40006000000 */
[----:B------:R-:W-:-:S03]  /*11b90*/  SEL R4, R0, R8, !P4 ;  /* 0x0000000800047207 */ /* 0x000fc60006000000 */
[----:B------:R-:W-:Y:S04]  /*11ba0*/  STL [R1+0x14c], R15 ;  /* 0x00014c0f01007387 */ /* 0x000fe80000100800 */
[----:B------:R0:W-:Y:S04]  /*11bb0*/  STL [R1+0x150], R4 ;  /* 0x0001500401007387 */ /* 0x0001e80000100800 */
[----:B------:R-:W-:Y:S01]  /*11bc0*/  STL [R1+0x158], R7 ;  /* 0x0001580701007387 */ /* 0x000fe20000100800 */
[----:B0-----:R-:W-:-:S03]  /*11bd0*/  SEL R4, R0, R5, !P4 ;  /* 0x0000000500047207 */ /* 0x001fc60006000000 */
[----:B------:R-:W-:Y:S04]  /*11be0*/  STL [R1+0x15c], R6 ;  /* 0x00015c0601007387 */ /* 0x000fe80000100800 */
        /* <DEDUP_REMOVED lines=10> */
[----:B----4-:R-:W-:-:S03]  /*11c90*/  SEL R2, R0, R24, !P4 ;  /* 0x0000001800027207 */ /* 0x010fc60006000000 */
        /* <DEDUP_REMOVED lines=8> */
[C---:B--2---:R-:W-:Y:S02]  /*11d20*/  SEL R3, R0.reuse, R20, !P4 ;  /* 0x0000001400037207 */ /* 0x044fe40006000000 */
[----:B0-----:R-:W-:-:S03]  /*11d30*/  SEL R4, R0, R19, !P4 ;  /* 0x0000001300047207 */ /* 0x001fc60006000000 */
[----:B------:R3:W-:Y:S01]  /*11d40*/  STL [R1+0x1e0], R3 ;  /* 0x0001e00301007387 */ /* 0x0007e20000100800 */
[----:B-1----:R-:W-:-:S03]  /*11d50*/  SEL R2, R0, R18, !P4 ;  /* 0x0000001200027207 */ /* 0x002fc60006000000 */
[----:B------:R0:W-:Y:S04]  /*11d60*/  STL [R1+0x1e4], R4 ;  /* 0x0001e40401007387 */ /* 0x0001e80000100800 */
[----:B------:R1:W-:Y:S01]  /*11d70*/  STL [R1+0x1e8], R2 ;  /* 0x0001e80201007387 */ /* 0x0003e20000100800 */
[C---:B---3--:R-:W-:Y:S02]  /*11d80*/  SEL R3, R0.reuse, R17, !P4 ;  /* 0x0000001100037207 */ /* 0x048fe40006000000 */
[----:B0-----:R-:W-:-:S03]  /*11d90*/  SEL R4, R0, R16, !P4 ;  /* 0x0000001000047207 */ /* 0x001fc60006000000 */
[----:B------:R0:W-:Y:S01]  /*11da0*/  STL [R1+0x1f0], R3 ;  /* 0x0001f00301007387 */ /* 0x0001e20000100800 */
[----:B-1----:R-:W-:-:S03]  /*11db0*/  SEL R2, R0, R14, !P4 ;  /* 0x0000000e00027207 */ /* 0x002fc60006000000 */
[----:B------:R1:W-:Y:S01]  /*11dc0*/  STL [R1+0x1fc], R4 ;  /* 0x0001fc0401007387 */ /* 0x0003e20000100800 */
[----:B0-----:R-:W-:-:S03]  /*11dd0*/  SEL R3, R0, R11, !P4 ;  /* 0x0000000b00037207 */ /* 0x001fc60006000000 */
[----:B------:R-:W2:Y:S01]  /*11de0*/  LDL.LU R11, [R1+0x23c] ;  /* 0x00023c00010b7983 */ /* 0x000ea20000300800 */
[----:B-1----:R-:W-:-:S03]  /*11df0*/  SEL R4, R0, R13, !P4 ;  /* 0x0000000d00047207 */ /* 0x002fc60006000000 */
[----:B------:R0:W-:Y:S04]  /*11e00*/  STL [R1+0x200], R2 ;  /* 0x0002000201007387 */ /* 0x0001e80000100800 */
[----:B------:R1:W-:Y:S01]  /*11e10*/  STL [R1+0x204], R3 ;  /* 0x0002040301007387 */ /* 0x0003e20000100800 */
[----:B0-----:R-:W-:-:S03]  /*11e20*/  SEL R2, R0, R10, !P4 ;  /* 0x0000000a00027207 */ /* 0x001fc60006000000 */
[----:B------:R-:W3:Y:S04]  /*11e30*/  LDL.LU R10, [R1+0x24c] ;  /* 0x00024c00010a7983 */ /* 0x000ee80000300800 */
[----:B------:R0:W-:Y:S04]  /*11e40*/  STL [R1+0x214], R2 ;  /* 0x0002140201007387 */ /* 0x0001e80000100800 */
[----:B------:R-:W-:Y:S04]  /*11e50*/  STL [R1+0x218], R4 ;  /* 0x0002180401007387 */ /* 0x000fe80000100800 */
[----:B------:R-:W4:Y:S01]  /*11e60*/  LDL.LU R15, [R1+0x254] ;  /* 0x00025400010f7983 */ /* 0x000f220000300800 */
[----:B-1----:R-:W-:-:S02]  /*11e70*/  SEL R3, R0, R12, !P4 ;  /* 0x0000000c00037207 */ /* 0x002fc40006000000 */
        /* <DEDUP_REMOVED lines=32> */
[----:B------:R-:W3:Y:S04]  /*12080*/  LDL.LU R13, [R1+0x33c] ;  /* 0x00033c00010d7983 */ /* 0x000ee80000300800 */
[----:B------:R1:W-:Y:S04]  /*12090*/  STL [R1+0x24c], R10 ;  /* 0x00024c0a01007387 */ /* 0x0003e80000100800 */
[----:B0-----:R-:W3:Y:S04]  /*120a0*/  LDL.LU R12, [R1+0x340] ;  /* 0x00034000010c7983 */ /* 0x001ee80000300800 */
[----:B-1----:R-:W3:Y:S01]  /*120b0*/  LDL.LU R10, [R1+0x348] ;  /* 0x00034800010a7983 */ /* 0x002ee20000300800 */
        /* <DEDUP_REMOVED lines=9> */
[----:B------:R0:W-:Y:S02]  /*12150*/  STL [R1+0x254], R15 ;  /* 0x0002540f01007387 */ /* 0x0001e40000100800 */
[----:B0-----:R-:W-:-:S05]  /*12160*/  SEL R15, R0, R28, !P4 ;  /* 0x0000001c000f7207 */ /* 0x001fca0006000000 */
[----:B------:R-:W-:Y:S04]  /*12170*/  STL [R1+0x258], R15 ;  /* 0x0002580f01007387 */ /* 0x000fe80000100800 */
[----:B------:R0:W-:Y:S04]  /*12180*/  STL [R1+0x260], R4 ;  /* 0x0002600401007387 */ /* 0x0001e80000100800 */
[----:B------:R-:W-:Y:S01]  /*12190*/  STL [R1+0x274], R8 ;  /* 0x0002740801007387 */ /* 0x000fe20000100800 */
[----:B0-----:R-:W-:-:S03]  /*121a0*/  SEL R4, R0, R6, !P4 ;  /* 0x0000000600047207 */ /* 0x001fc60006000000 */
[----:B------:R-:W-:Y:S04]  /*121b0*/  STL [R1+0x284], R7 ;  /* 0x0002840701007387 */ /* 0x000fe80000100800 */
[----:B------:R0:W-:Y:S04]  /*121c0*/  STL [R1+0x28c], R4 ;  /* 0x00028c0401007387 */ /* 0x0001e80000100800 */
[----:B------:R-:W-:Y:S04]  /*121d0*/  STL [R1+0x294], R5 ;  /* 0x0002940501007387 */ /* 0x000fe80000100800 */
[----:B------:R1:W-:Y:S01]  /*121e0*/  STL [R1+0x298], R2 ;  /* 0x0002980201007387 */ /* 0x0003e20000100800 */
[----:B0-----:R-:W-:-:S02]  /*121f0*/  SEL R4, R0, R3, !P4 ;  /* 0x0000000300047207 */ /* 0x001fc40006000000 */
[----:B------:R-:W-:-:S03]  /*12200*/  SEL R3, R0, R27, !P4 ;  /* 0x0000001b00037207 */ /* 0x000fc60006000000 */
        /* <DEDUP_REMOVED lines=13> */
[----:B--2---:R-:W-:-:S03]  /*122e0*/  SEL R2, R0, R21, !P4 ;  /* 0x0000001500027207 */ /* 0x004fc60006000000 */
[----:B------:R1:W-:Y:S04]  /*122f0*/  STL [R1+0x2e4], R3 ;  /* 0x0002e40301007387 */ /* 0x0003e80000100800 */
[----:B------:R3:W-:Y:S01]  /*12300*/  STL [R1+0x2ec], R2 ;  /* 0x0002ec0201007387 */ /* 0x0007e20000100800 */
[C---:B0-----:R-:W-:Y:S02]  /*12310*/  SEL R4, R0.reuse, R20, !P4 ;  /* 0x0000001400047207 */ /* 0x041fe40006000000 */
[----:B-1----:R-:W-:-:S03]  /*12320*/  SEL R3, R0, R19, !P4 ;  /* 0x0000001300037207 */ /* 0x002fc60006000000 */
[----:B------:R0:W-:Y:S01]  /*12330*/  STL [R1+0x2fc], R4 ;  /* 0x0002fc0401007387 */ /* 0x0001e20000100800 */
[----:B---3--:R-:W-:-:S03]  /*12340*/  SEL R2, R0, R18, !P4 ;  /* 0x0000001200027207 */ /* 0x008fc60006000000 */
[----:B------:R1:W-:Y:S04]  /*12350*/  STL [R1+0x304], R3 ;  /* 0x0003040301007387 */ /* 0x0003e80000100800 */
[----:B------:R2:W-:Y:S01]  /*12360*/  STL [R1+0x30c], R2 ;  /* 0x00030c0201007387 */ /* 0x0005e20000100800 */
[C---:B0-----:R-:W-:Y:S02]  /*12370*/  SEL R4, R0.reuse, R17, !P4 ;  /* 0x0000001100047207 */ /* 0x041fe40006000000 */
[----:B-1----:R-:W-:-:S03]  /*12380*/  SEL R3, R0, R16, !P4 ;  /* 0x0000001000037207 */ /* 0x002fc60006000000 */
[----:B------:R0:W-:Y:S01]  /*12390*/  STL [R1+0x310], R4 ;  /* 0x0003100401007387 */ /* 0x0001e20000100800 */
[----:B--2---:R-:W-:-:S03]  /*123a0*/  SEL R2, R0, R9, !P4 ;  /* 0x0000000900027207 */ /* 0x004fc60006000000 */
[----:B------:R-:W2:Y:S04]  /*123b0*/  LDL.LU R9, [R1+0x34c] ;  /* 0x00034c0001097983 */ /* 0x000ea80000300800 */
[----:B------:R1:W-:Y:S01]  /*123c0*/  STL [R1+0x318], R3 ;  /* 0x0003180301007387 */ /* 0x0003e20000100800 */
[----:B0-----:R-:W-:-:S03]  /*123d0*/  SEL R4, R0, R13, !P4 ;  /* 0x0000000d00047207 */ /* 0x001fc60006000000 */
[----:B------:R0:W-:Y:S01]  /*123e0*/  STL [R1+0x324], R2 ;  /* 0x0003240201007387 */ /* 0x0001e20000100800 */
[----:B-1----:R-:W-:-:S03]  /*123f0*/  SEL R3, R0, R11, !P4 ;  /* 0x0000000b00037207 */ /* 0x002fc60006000000 */
[----:B------:R-:W3:Y:S01]  /*12400*/  LDL.LU R11, [R1+0x358] ;  /* 0x00035800010b7983 */ /* 0x000ee20000300800 */
[----:B0-----:R-:W-:-:S03]  /*12410*/  SEL R2, R0, R14, !P4 ;  /* 0x0000000e00027207 */ /* 0x001fc60006000000 */
[----:B------:R0:W-:Y:S04]  /*12420*/  STL [R1+0x330], R3 ;  /* 0x0003300301007387 */ /* 0x0001e80000100800 */
[----:B------:R1:W-:Y:S04]  /*12430*/  STL [R1+0x338], R2 ;  /* 0x0003380201007387 */ /* 0x0003e80000100800 */
[----:B------:R-:W-:Y:S04]  /*12440*/  STL [R1+0x33c], R4 ;  /* 0x00033c0401007387 */ /* 0x000fe80000100800 */
[----:B------:R-:W4:Y:S01]  /*12450*/  LDL.LU R15, [R1+0x364] ;  /* 0x00036400010f7983 */ /* 0x000f220000300800 */
[----:B0-----:R-:W-:-:S02]  /*12460*/  SEL R3, R0, R12, !P4 ;  /* 0x0000000c00037207 */ /* 0x001fc40006000000 */
[----:B-1----:R-:W-:-:S03]  /*12470*/  SEL R2, R0, R10, !P4 ;  /* 0x0000000a00027207 */ /* 0x002fc60006000000 */
        /* <DEDUP_REMOVED lines=32> */
[----:B------:R-:W3:Y:S04]  /*12680*/  LDL.LU R13, [R1+0x300] ;  /* 0x00030000010d7983 */ /* 0x000ee80000300800 */
        /* <DEDUP_REMOVED lines=9> */
[----:B----4-:R-:W-:-:S05]  /*12720*/  SEL R15, R0, R15, !P4 ;  /* 0x0000000f000f7207 */ /* 0x010fca0006000000 */
[----:B------:R0:W-:Y:S04]  /*12730*/  STL [R1+0x364], R15 ;  /* 0x0003640f01007387 */ /* 0x0001e80000100800 */
[----:B------:R-:W-:Y:S01]  /*12740*/  STL [R1+0x36c], R28 ;  /* 0x00036c1c01007387 */ /* 0x000fe20000100800 */
[C---:B0-----:R-:W-:Y:S02]  /*12750*/  SEL R15, R0.reuse, R4, !P4 ;  /* 0x00000004000f7207 */ /* 0x041fe40006000000 */
[----:B------:R-:W-:-:S03]  /*12760*/  SEL R4, R0, R7, !P4 ;  /* 0x0000000700047207 */ /* 0x000fc60006000000 */
[----:B------:R-:W-:Y:S04]  /*12770*/  STL [R1+0x374], R15 ;  /* 0x0003740f01007387 */ /* 0x000fe80000100800 */
[----:B------:R-:W-:Y:S04]  /*12780*/  STL [R1+0x378], R8 ;  /* 0x0003780801007387 */ /* 0x000fe80000100800 */
[----:B------:R0:W-:Y:S04]  /*12790*/  STL [R1+0x37c], R4 ;  /* 0x00037c0401007387 */ /* 0x0001e80000100800 */
[----:B------:R-:W-:Y:S01]  /*127a0*/  STL [R1+0x384], R6 ;  /* 0x0003840601007387 */ /* 0x000fe20000100800 */
[----:B0-----:R-:W-:-:S02]  /*127b0*/  SEL R4, R0, R2, !P4 ;  /* 0x0000000200047207 */ /* 0x001fc40006000000 */
[C---:B------:R-:W-:Y:S01]  /*127c0*/  SEL R2, R0.reuse, R3, !P4 ;  /* 0x0000000300027207 */ /* 0x040fe20006000000 */
[----:B------:R-:W-:Y:S01]  /*127d0*/  STL [R1+0x388], R5 ;  /* 0x0003880501007387 */ /* 0x000fe20000100800 */
[----:B------:R-:W-:-:S03]  /*127e0*/  SEL R3, R0, R27, !P4 ;  /* 0x0000001b00037207 */ /* 0x000fc60006000000 */
        /* <DEDUP_REMOVED lines=23> */
[----:B------:R-:W-:Y:S01]  /*12960*/  STL [R1+0x3fc], R4 ;  /* 0x0003fc0401007387 */ /* 0x000fe20000100800 */
[----:B0-----:R-:W-:-:S03]  /*12970*/  SEL R3, R0, R10, !P4 ;  /* 0x0000000a00037207 */ /* 0x001fc60006000000 */
[----:B------:R-:W2:Y:S04]  /*12980*/  LDL.LU R10, [R1+0x2f0] ;  /* 0x0002f000010a7983 */ /* 0x000ea80000300800 */
[----:B------:R0:W-:Y:S04]  /*12990*/  STL [R1+0x3f8], R2 ;  /* 0x0003f80201007387 */ /* 0x0001e80000100800 */
[----:B------:R1:W-:Y:S01]  /*129a0*/  STL [R1+0x3f4], R3 ;  /* 0x0003f40301007387 */ /* 0x0003e20000100800 */
[----:B0-----:R-:W-:-:S03]  /*129b0*/  SEL R2, R0, R9, !P4 ;  /* 0x0000000900027207 */ /* 0x001fc60006000000 */
[----:B------:R-:W3:Y:S01]  /*129c0*/  LDL.LU R9, [R1+0x2e8] ;  /* 0x0002e80001097983 */ /* 0x000ee20000300800 */
[----:B-1----:R-:W-:-:S03]  /*129d0*/  SEL R3, R0, R16, !P4 ;  /* 0x0000001000037207 */ /* 0x002fc60006000000 */
[----:B------:R0:W-:Y:S01]  /*129e0*/  STL [R1+0x3f0], R2 ;  /* 0x0003f00201007387 */ /* 0x0001e20000100800 */
[----:B------:R-:W-:-:S03]  /*129f0*/  SEL R4, R0, R13, !P4 ;  /* 0x0000000d00047207 */ /* 0x000fc60006000000 */
[----:B------:R1:W-:Y:S01]  /*12a00*/  STL [R1+0x3ec], R3 ;  /* 0x0003ec0301007387 */ /* 0x0003e20000100800 */
[----:B0-----:R-:W-:-:S05]  /*12a10*/  SEL R2, R0, R14, !P4 ;  /* 0x0000000e00027207 */ /* 0x001fca0006000000 */
[----:B------:R0:W-:Y:S04]  /*12a20*/  STL [R1+0x3e8], R2 ;  /* 0x0003e80201007387 */ /* 0x0001e80000100800 */
[----:B------:R-:W-:Y:S04]  /*12a30*/  STL [R1+0x3e4], R4 ;  /* 0x0003e40401007387 */ /* 0x000fe80000100800 */
        /* <DEDUP_REMOVED lines=86> */
[----:B------:R-:W3:Y:S01]  /*12fa0*/  LDL.LU R10, [R1+0x210] ;  /* 0x00021000010a7983 */ /* 0x000ee20000300800 */
[----:B-1----:R-:W-:-:S03]  /*12fb0*/  SEL R3, R0, R16, !P4 ;  /* 0x0000001000037207 */ /* 0x002fc60006000000 */
[----:B------:R0:W-:Y:S04]  /*12fc0*/  STL [R1+0x300], R2 ;  /* 0x0003000201007387 */ /* 0x0001e80000100800 */
[----:B------:R1:W-:Y:S01]  /*12fd0*/  STL [R1+0x2f8], R4 ;  /* 0x0002f80401007387 */ /* 0x0003e20000100800 */
[----:B0-----:R-:W-:-:S03]  /*12fe0*/  SEL R2, R0, R14, !P4 ;  /* 0x0000000e00027207 */ /* 0x001fc60006000000 */
[----:B------:R0:W-:Y:S01]  /*12ff0*/  STL [R1+0x2f4], R3 ;  /* 0x0002f40301007387 */ /* 0x0001e20000100800 */
[----:B-1----:R-:W-:-:S03]  /*13000*/  SEL R4, R0, R13, !P4 ;  /* 0x0000000d00047207 */ /* 0x002fc60006000000 */
[----:B------:R1:W-:Y:S04]  /*13010*/  STL [R1+0x2f0], R2 ;  /* 0x0002f00201007387 */ /* 0x0003e80000100800 */
[----:B------:R-:W-:Y:S04]  /*13020*/  STL [R1+0x2e8], R4 ;  /* 0x0002e80401007387 */ /* 0x000fe80000100800 */
[----:B------:R-:W4:Y:S01]  /*13030*/  LDL.LU R15, [R1+0x208] ;  /* 0x00020800010f7983 */ /* 0x000f220000300800 */
[C---:B0-----:R-:W-:Y:S02]  /*13040*/  SEL R3, R0.reuse, R12, !P4 ;  /* 0x0000000c00037207 */ /* 0x041fe40006000000 */
        /* <DEDUP_REMOVED lines=86> */
[----:B------:R4:W-:Y:S01]  /*135b0*/  STL [R1+0x224], R4 ;  /* 0x0002240401007387 */ /* 0x0009e20000100800 */
[C---:B0-----:R-:W-:Y:S02]  /*135c0*/  SEL R3, R0.reuse, R16, !P4 ;  /* 0x0000001000037207 */ /* 0x041fe40006000000 */
[----:B-1----:R-:W-:-:S03]  /*135d0*/  SEL R2, R0, R14, !P4 ;  /* 0x0000000e00027207 */ /* 0x002fc60006000000 */
[----:B------:R0:W-:Y:S01]  /*135e0*/  STL [R1+0x220], R3 ;  /* 0x0002200301007387 */ /* 0x0001e20000100800 */
[----:B----4-:R-:W-:-:S03]  /*135f0*/  SEL R4, R0, R13, !P4 ;  /* 0x0000000d00047207 */ /* 0x010fc60006000000 */
        /* <DEDUP_REMOVED lines=88> */
[C---:B0-----:R-:W-:Y:S02]  /*13b80*/  SEL R2, R0.reuse, R18, !P4 ;  /* 0x0000001200027207 */ /* 0x041fe40006000000 */
        /* <DEDUP_REMOVED lines=44> */
[----:B------:R-:W3:Y:S04]  /*13e50*/  LDL.LU R9, [R1+0x4] ;  /* 0x0000040001097983 */ /* 0x000ee80000300800 */
[----:B-1----:R-:W3:Y:S01]  /*13e60*/  LDL.LU R2, [R1] ;  /* 0x0000000001027983 */ /* 0x002ee20000300800 */
        /* <DEDUP_REMOVED lines=8> */
[C---:B------:R-:W-:Y:S02]  /*13ef0*/  SEL R5, R0.reuse, R5, !P4 ;  /* 0x0000000500057207 */ /* 0x040fe40006000000 */
[C---:B------:R-:W-:Y:S02]  /*13f00*/  SEL R27, R0.reuse, R27, !P4 ;  /* 0x0000001b001b7207 */ /* 0x040fe40006000000 */
[C---:B------:R-:W-:Y:S02]  /*13f10*/  SEL R26, R0.reuse, R26, !P4 ;  /* 0x0000001a001a7207 */ /* 0x040fe40006000000 */
[C---:B------:R-:W-:Y:S02]  /*13f20*/  SEL R25, R0.reuse, R25, !P4 ;  /* 0x0000001900197207 */ /* 0x040fe40006000000 */
[----:B------:R-:W-:-:S02]  /*13f30*/  SEL R24, R0, R24, !P4 ;  /* 0x0000001800187207 */ /* 0x000fc40006000000 */
[C---:B--2---:R-:W-:Y:S02]  /*13f40*/  SEL R23, R0.reuse, R23, !P4 ;  /* 0x0000001700177207 */ /* 0x044fe40006000000 */
[C---:B------:R-:W-:Y:S02]  /*13f50*/  SEL R22, R0.reuse, R22, !P4 ;  /* 0x0000001600167207 */ /* 0x040fe40006000000 */
[C---:B------:R-:W-:Y:S02]  /*13f60*/  SEL R21, R0.reuse, R21, !P4 ;  /* 0x0000001500157207 */ /* 0x040fe40006000000 */
[C---:B---3--:R-:W-:Y:S02]  /*13f70*/  SEL R20, R0.reuse, R20, !P4 ;  /* 0x0000001400147207 */ /* 0x048fe40006000000 */
        /* <DEDUP_REMOVED lines=12> */
[----:B----4-:R-:W-:-:S05]  /*14040*/  SEL R15, R0, R15, !P4 ;  /* 0x0000000f000f7207 */ /* 0x010fca0006000000 */
[----:B------:R0:W-:Y:S04]  /*14050*/  STL [R1+0x110], R15 ;  /* 0x0001100f01007387 */ /* 0x0001e80000100800 */
[----:B0-----:R-:W2:Y:S04]  /*14060*/  LDL.LU R15, [R1+0x1b44] ;  /* 0x001b4400010f7983 */ /* 0x001ea80000300800 */
[----:B------:R0:W-:Y:S04]  /*14070*/  STL [R1+0x10c], R28 ;  /* 0x00010c1c01007387 */ /* 0x0001e80000100800 */
[----:B0-----:R-:W3:Y:S04]  /*14080*/  LDL.LU R28, [R1+0x1b40] ;  /* 0x001b4000011c7983 */ /* 0x001ee80000300800 */
[----:B------:R0:W-:Y:S04]  /*14090*/  STL [R1+0x108], R4 ;  /* 0x0001080401007387 */ /* 0x0001e80000100800 */
[----:B0-----:R-:W4:Y:S04]  /*140a0*/  LDL.LU R4, [R1+0x1b3c] ;  /* 0x001b3c0001047983 */ /* 0x001f280000300800 */
        /* <DEDUP_REMOVED lines=47> */
[----:B0-----:R-:W3:Y:S01]  /*143a0*/  LDL.LU R9, [R1+0x1ae4] ;  /* 0x001ae40001097983 */ /* 0x001ee20000300800 */
[----:B------:R-:W-:-:S05]  /*143b0*/  SEL R2, R0, R2, !P4 ;  /* 0x0000000200027207 */ /* 0x000fca0006000000 */
[----:B------:R3:W-:Y:S01]  /*143c0*/  STL [R1+0x84], R2 ;  /* 0x0000840201007387 */ /* 0x0007e20000100800 */
[C---:B--2---:R-:W-:Y:S02]  /*143d0*/  SEL R10, R0.reuse, R10, !P4 ;  /* 0x0000000a000a7207 */ /* 0x044fe40006000000 */
[C---:B---3--:R-:W-:Y:S02]  /*143e0*/  SEL R2, R0.reuse, R9, !P4 ;  /* 0x0000000900027207 */ /* 0x048fe40006000000 */
[----:B----4-:R-:W-:-:S03]  /*143f0*/  SEL R9, R0, R11, !P4 ;  /* 0x0000000b00097207 */ /* 0x010fc60006000000 */
[----:B------:R0:W-:Y:S04]  /*14400*/  STL [R1+0x80], R2 ;  /* 0x0000800201007387 */ /* 0x0001e80000100800 */
[----:B------:R1:W-:Y:S01]  /*14410*/  STL [R1+0x7c], R10 ;  /* 0x00007c0a01007387 */ /* 0x0003e20000100800 */
[----:B0-----:R-:W-:-:S03]  /*14420*/  SEL R2, R0, R12, !P4 ;  /* 0x0000000c00027207 */ /* 0x001fc60006000000 */
[----:B------:R0:W-:Y:S01]  /*14430*/  STL [R1+0x78], R9 ;  /* 0x0000780901007387 */ /* 0x0001e20000100800 */
[----:B-1----:R-:W-:-:S03]  /*14440*/  SEL R10, R0, R13, !P4 ;  /* 0x0000000d000a7207 */ /* 0x002fc60006000000 */
        /* <DEDUP_REMOVED lines=29> */
[----:B------:R-:W2:Y:S04]  /*14620*/  LDL.LU R14, [R1+0xc] ;  /* 0x00000c00010e7983 */ /* 0x000ea80000300800 */
[----:B------:R3:W-:Y:S04]  /*14630*/  STL [R1+0x2c], R2 ;  /* 0x00002c0201007387 */ /* 0x0007e80000100800 */
[----:B------:R-:W4:Y:S04]  /*14640*/  LDL.LU R16, [R1+0x8] ;  /* 0x0000080001107983 */ /* 0x000f280000300800 */
[----:B------:R-:W4:Y:S04]  /*14650*/  LDL.LU R24, [R1+0x1c] ;  /* 0x00001c0001187983 */ /* 0x000f280000300800 */
[----:B------:R-:W4:Y:S04]  /*14660*/  LDL.LU R23, [R1+0x58] ;  /* 0x0000580001177983 */ /* 0x000f280000300800 */
[----:B0-----:R-:W4:Y:S04]  /*14670*/  LDL.LU R10, [R1+0x60] ;  /* 0x00006000010a7983 */ /* 0x001f280000300800 */
[----:B------:R-:W4:Y:S04]  /*14680*/  LDL.LU R11, [R1+0x74] ;  /* 0x00007400010b7983 */ /* 0x000f280000300800 */
[----:B------:R-:W4:Y:S04]  /*14690*/  LDL.LU R22, [R1+0x98] ;  /* 0x0000980001167983 */ /* 0x000f280000300800 */
[----:B------:R-:W4:Y:S01]  /*146a0*/  LDL.LU R12, [R1+0xac] ;  /* 0x0000ac00010c7983 */ /* 0x000f220000300800 */
[----:B-1----:R-:W-:-:S02]  /*146b0*/  IMAD R9, R29, UR6, RZ ;  /* 0x000000061d097c24 */ /* 0x002fc4000f8e02ff */
[----:B------:R-:W0:Y:S01]  /*146c0*/  S2R R29, SR_TID.X ;  /* 0x00000000001d7919 */ /* 0x000e220000002100 */
[C---:B---3--:R-:W-:Y:S01]  /*146d0*/  SEL R2, R0.reuse, R6, !P4 ;  /* 0x0000000600027207 */ /* 0x048fe20006000000 */
[----:B------:R-:W-:Y:S01]  /*146e0*/  IMAD R5, R3, UR6, RZ ;  /* 0x0000000603057c24 */ /* 0x000fe2000f8e02ff */
[----:B------:R-:W-:Y:S01]  /*146f0*/  SEL R3, R0, R7, !P4 ;  /* 0x0000000700037207 */ /* 0x000fe20006000000 */
[----:B------:R-:W-:Y:S01]  /*14700*/  ULDC UR6, c[0x0][0x240] ;  /* 0x0000900000067ab9 */ /* 0x000fe20000000800 */
[----:B------:R-:W-:Y:S01]  /*14710*/  LEA R18, P2, R9, UR10, 0x1 ;  /* 0x0000000a09127c11 */ /* 0x000fe2000f8408ff */
[----:B------:R1:W-:Y:S01]  /*14720*/  STL [R1+0x1a90], R2 ;  /* 0x001a900201007387 */ /* 0x0003e20000100800 */
[----:B------:R-:W-:-:S03]  /*14730*/  LEA R26, P0, R5, UR10, 0x1 ;  /* 0x0000000a051a7c11 */ /* 0x000fc6000f8008ff */
[----:B------:R-:W-:Y:S01]  /*14740*/  STL [R1+0x1a94], R3 ;  /* 0x001a940301007387 */ /* 0x000fe20000100800 */
[----:B------:R-:W-:Y:S02]  /*14750*/  LEA.HI.X.SX32 R19, R9, UR11, 0x1, P2 ;  /* 0x0000000b09137c11 */ /* 0x000fe400090f0eff */
[C---:B-1----:R-:W-:Y:S02]  /*14760*/  SEL R2, R0.reuse, R4, !P4 ;  /* 0x0000000400027207 */ /* 0x042fe40006000000 */
[----:B------:R-:W-:Y:S02]  /*14770*/  LEA.HI.X.SX32 R27, R5, UR11, 0x1, P0 ;  /* 0x0000000b051b7c11 */ /* 0x000fe400080f0eff */
[----:B0-----:R-:W-:Y:S02]  /*14780*/  LOP3.LUT R13, R29, 0x3f, RZ, 0xc0, !PT ;  /* 0x0000003f1d0d7812 */ /* 0x001fe400078ec0ff */
[----:B------:R-:W-:-:S03]  /*14790*/  SEL R29, R0, R8, !P4 ;  /* 0x00000008001d7207 */ /* 0x000fc60006000000 */
[----:B------:R-:W-:Y:S02]  /*147a0*/  IMAD R13, R13, UR5, RZ ;  /* 0x000000050d0d7c24 */ /* 0x000fe4000f8e02ff */
[----:B------:R-:W-:Y:S03]  /*147b0*/  STL [R1+0x1a98], R29 ;  /* 0x001a981d01007387 */ /* 0x000fe60000100800 */
[----:B------:R-:W-:Y:S01]  /*147c0*/  LEA.HI.X.SX32 R0, R13, UR13, 0x1, P1 ;  /* 0x0000000d0d007c11 */ /* 0x000fe200088f0eff */
[----:B------:R-:W3:Y:S04]  /*147d0*/  LDL.LU R21, [R1+0xb4] ;  /* 0x0000b40001157983 */ /* 0x000ee80000300800 */
[----:B------:R0:W-:Y:S04]  /*147e0*/  STL [R1+0x14], R2 ;  /* 0x0000140201007387 */ /* 0x0001e80000100800 */
[----:B------:R-:W3:Y:S04]  /*147f0*/  LDL.LU R20, [R1+0xbc] ;  /* 0x0000bc0001147983 */ /* 0x000ee80000300800 */
[----:B------:R-:W-:Y:S04]  /*14800*/  STL [R1+0x1a88], R0 ;  /* 0x001a880001007387 */ /* 0x000fe80000100800 */
[----:B------:R-:W3:Y:S04]  /*14810*/  LDL.LU R13, [R1+0xd4] ;  /* 0x0000d400010d7983 */ /* 0x000ee80000300800 */
[----:B------:R1:W-:Y:S04]  /*14820*/  STL.64 [R1+0xe20], R18 ;  /* 0x000e201201007387 */ /* 0x0003e80000100a00 */
[----:B------:R-:W-:Y:S01]  /*14830*/  STL.64 [R1+0xe28], R26 ;  /* 0x000e281a01007387 */ /* 0x000fe20000100a00 */
[----:B0-----:R-:W-:-:S03]  /*14840*/  IMAD R2, R28, UR6, RZ ;  /* 0x000000061c027c24 */ /* 0x001fc6000f8e02ff */
[----:B-1----:R-:W3:Y:S04]  /*14850*/  LDL.LU R19, [R1+0xe4] ;  /* 0x0000e40001137983 */ /* 0x002ee80000300800 */
[----:B------:R-:W3:Y:S04]  /*14860*/  LDL.LU R18, [R1+0xf4] ;  /* 0x0000f40001127983 */ /* 0x000ee80000300800 */
[----:B------:R-:W3:Y:S01]  /*14870*/  LDL.LU R17, [R1+0xfc] ;  /* 0x0000fc0001117983 */ /* 0x000ee20000300800 */
[----:B--2---:R-:W-:-:S03]  /*14880*/  IMAD R0, R14, UR6, RZ ;  /* 0x000000060e007c24 */ /* 0x004fc6000f8e02ff */
[----:B------:R-:W2:Y:S01]  /*14890*/  LDL.LU R14, [R1+0x134] ;  /* 0x00013400010e7983 */ /* 0x000ea20000300800 */
[----:B----4-:R-:W-:-:S03]  /*148a0*/  IMAD R3, R16, UR6, RZ ;  /* 0x0000000610037c24 */ /* 0x010fc6000f8e02ff */
[----:B------:R0:W-:Y:S04]  /*148b0*/  STL [R1+0x18], R0 ;  /* 0x0000180001007387 */ /* 0x0001e80000100800 */
[----:B------:R-:W-:Y:S04]  /*148c0*/  STL [R1+0x10], R3 ;  /* 0x0000100301007387 */ /* 0x000fe80000100800 */
[----:B------:R-:W4:Y:S01]  /*148d0*/  LDL.LU R16, [R1+0x138] ;  /* 0x0001380001107983 */ /* 0x000f220000300800 */
[----:B0-----:R-:W-:-:S03]  /*148e0*/  IMAD R0, R15, UR6, RZ ;  /* 0x000000060f007c24 */ /* 0x001fc6000f8e02ff */
[----:B------:R0:W-:Y:S01]  /*148f0*/  STL [R1+0xc], R2 ;  /* 0x00000c0201007387 */ /* 0x0001e20000100800 */
[----:B------:R-:W-:-:S03]  /*14900*/  IMAD R28, R10, UR6, RZ ;  /* 0x000000060a1c7c24 */ /* 0x000fc6000f8e02ff */
[----:B------:R1:W-:Y:S01]  /*14910*/  STL [R1+0x8], R0 ;  /* 0x0000080001007387 */ /* 0x0003e20000100800 */
[----:B0-----:R-:W-:Y:S02]  /*14920*/  IMAD R2, R24, UR6, RZ ;  /* 0x0000000618027c24 */ /* 0x001fe4000f8e02ff */
[----:B-1----:R-:W-:-:S03]  /*14930*/  IMAD R0, R23, UR6, RZ ;  /* 0x0000000617007c24 */ /* 0x002fc6000f8e02ff */
[----:B------:R-:W-:Y:S01]  /*14940*/  STL [R1+0x4], R2 ;  /* 0x0000040201007387 */ /* 0x000fe20000100800 */
[----:B------:R-:W-:-:S03]  /*14950*/  IMAD R27, R11, UR6, RZ ;  /* 0x000000060b1b7c24 */ /* 0x000fc6000f8e02ff */
[----:B------:R-:W4:Y:S04]  /*14960*/  LDL.LU R10, [R1+0x13c] ;  /* 0x00013c00010a7983 */ /* 0x000f280000300800 */
[----:B------:R-:W-:Y:S04]  /*14970*/  STL [R1], R0 ;  /* 0x0000000001007387 */ /* 0x000fe80000100800 */
[----:B------:R-:W-:Y:S01]  /*14980*/  STL [R1+0x1a9c], R28 ;  /* 0x001a9c1c01007387 */ /* 0x000fe20000100800 */
[----:B------:R-:W-:-:S03]  /*14990*/  IMAD R26, R22, UR6, RZ ;  /* 0x00000006161a7c24 */ /* 0x000fc6000f8e02ff */
[----:B------:R-:W4:Y:S01]  /*149a0*/  LDL.LU R11, [R1+0x140] ;  /* 0x00014000010b7983 */ /* 0x000f220000300800 */
[----:B------:R-:W-:-:S03]  /*149b0*/  IMAD R25, R12, UR6, RZ ;  /* 0x000000060c197c24 */ /* 0x000fc6000f8e02ff */
[----:B------:R-:W-:Y:S04]  /*149c0*/  STL [R1+0x1aa0], R27 ;  /* 0x001aa01b01007387 */ /* 0x000fe80000100800 */
[----:B------:R-:W-:Y:S04]  /*149d0*/  STL [R1+0x1a84], R26 ;  /* 0x001a841a01007387 */ /* 0x000fe80000100800 */
[----:B------:R-:W4:Y:S04]  /*149e0*/  LDL.LU R12, [R1+0x148] ;  /* 0x00014800010c7983 */ /* 0x000f280000300800 */
[----:B------:R-:W-:Y:S01]  /*149f0*/  STL [R1+0x1a80], R25 ;  /* 0x001a801901007387 */ /* 0x000fe20000100800 */
[----:B---3--:R-:W-:-:S02]  /*14a00*/  IMAD R24, R21, UR6, RZ ;  /* 0x0000000615187c24 */ /* 0x008fc4000f8e02ff */
[----:B------:R-:W-:-:S03]  /*14a10*/  IMAD R23, R20, UR6, RZ ;  /* 0x0000000614177c24 */ /* 0x000fc6000f8e02ff */
[----:B------:R-:W-:Y:S04]  /*14a20*/  STL [R1+0x1a7c], R24 ;  /* 0x001a7c1801007387 */ /* 0x000fe80000100800 */
[----:B------:R-:W-:Y:S01]  /*14a30*/  STL [R1+0x1a78], R23 ;  /* 0x001a781701007387 */ /* 0x000fe20000100800 */
[----:B------:R-:W-:-:S03]  /*14a40*/  IMAD R4, R13, UR6, RZ ;  /* 0x000000060d047c24 */ /* 0x000fc6000f8e02ff */
[----:B------:R-:W3:Y:S04]  /*14a50*/  LDL.LU R13, [R1+0x14c] ;  /* 0x00014c00010d7983 */ /* 0x000ee80000300800 */
[----:B------:R0:W-:Y:S01]  /*14a60*/  STL [R1+0x1a74], R4 ;  /* 0x001a740401007387 */ /* 0x0001e20000100800 */
[----:B------:R-:W-:Y:S02]  /*14a70*/  IMAD R5, R19, UR6, RZ ;  /* 0x0000000613057c24 */ /* 0x000fe4000f8e02ff */
[----:B------:R-:W-:-:S03]  /*14a80*/  IMAD R6, R18, UR6, RZ ;  /* 0x0000000612067c24 */ /* 0x000fc6000f8e02ff */
[----:B------:R-:W-:Y:S01]  /*14a90*/  STL [R1+0x1a70], R5 ;  /* 0x001a700501007387 */ /* 0x000fe20000100800 */
[----:B------:R-:W-:-:S03]  /*14aa0*/  IMAD R7, R17, UR6, RZ ;  /* 0x0000000611077c24 */ /* 0x000fc6000f8e02ff */
[----:B------:R1:W-:Y:S04]  /*14ab0*/  STL [R1+0x1aa4], R6 ;  /* 0x001aa40601007387 */ /* 0x0003e80000100800 */
[----:B------:R-:W-:Y:S01]  /*14ac0*/  STL [R1+0x1aa8], R7 ;  /* 0x001aa80701007387 */ /* 0x000fe20000100800 */
[----:B--2---:R-:W-:-:S03]  /*14ad0*/  IMAD R8, R14, UR6, RZ ;  /* 0x000000060e087c24 */ /* 0x004fc6000f8e02ff */
[----:B------:R-:W2:Y:S04]  /*14ae0*/  LDL.LU R14, [R1+0x150] ;  /* 0x00015000010e7983 */ /* 0x000ea80000300800 */
[----:B------:R-:W2:Y:S04]  /*14af0*/  LDL.LU R15, [R1+0x158] ;  /* 0x00015800010f7983 */ /* 0x000ea80000300800 */
[----:B------:R-:W-:Y:S01]  /*14b00*/  STL [R1+0x1aac], R8 ;  /* 0x001aac0801007387 */ /* 0x000fe20000100800 */
[----:B----4-:R-:W-:-:S03]  /*14b10*/  IMAD R9, R16, UR6, RZ ;  /* 0x0000000610097c24 */ /* 0x010fc6000f8e02ff */
[----:B------:R-:W4:Y:S04]  /*14b20*/  LDL.LU R16, [R1+0x15c] ;  /* 0x00015c0001107983 */ /* 0x000f280000300800 */
[----:B------:R-:W4:Y:S04]  /*14b30*/  LDL.LU R17, [R1+0x164] ;  /* 0x0001640001117983 */ /* 0x000f280000300800 */
[----:B------:R-:W-:Y:S04]  /*14b40*/  STL [R1+0x1ab0], R9 ;  /* 0x001ab00901007387 */ /* 0x000fe80000100800 */
[----:B------:R-:W4:Y:S04]  /*14b50*/  LDL.LU R18, [R1+0x178] ;  /* 0x0001780001127983 */ /* 0x000f280000300800 */
[----:B------:R-:W4:Y:S01]  /*14b60*/  LDL.LU R19, [R1+0x17c] ;  /* 0x00017c0001137983 */ /* 0x000f220000300800 */
[----:B------:R-:W-:-:S05]  /*14b70*/  IMAD R10, R10, UR6, RZ ;  /* 0x000000060a0a7c24 */ /* 0x000fca000f8e02ff */
[----:B------:R-:W-:Y:S04]  /*14b80*/  STL [R1+0x1ab4], R10 ;  /* 0x001ab40a01007387 */ /* 0x000fe80000100800 */
[----:B------:R-:W4:Y:S01]  /*14b90*/  LDL.LU R20, [R1+0x190] ;  /* 0x0001900001147983 */ /* 0x000f220000300800 */
[----:B------:R-:W-:-:S03]  /*14ba0*/  IMAD R11, R11, UR6, RZ ;  /* 0x000000060b0b7c24 */ /* 0x000fc6000f8e02ff */
[----:B------:R-:W4:Y:S04]  /*14bb0*/  LDL.LU R21, [R1+0x194] ;  /* 0x0001940001157983 */ /* 0x000f280000300800 */
[----:B------:R-:W-:Y:S04]  /*14bc0*/  STL [R1+0x1ab8], R11 ;  /* 0x001ab80b01007387 */ /* 0x000fe80000100800 */
[----:B------:R-:W4:Y:S04]  /*14bd0*/  LDL.LU R22, [R1+0x1a4] ;  /* 0x0001a40001167983 */ /* 0x000f280000300800 */
[----:B0-----:R-:W1:Y:S01]  /*14be0*/  LDL.LU R4, [R1+0x1a8] ;  /* 0x0001a80001047983 */ /* 0x001e620000300800 */
[----:B------:R-:W-:-:S03]  /*14bf0*/  IMAD R12, R12, UR6, RZ ;  /* 0x000000060c0c7c24 */ /* 0x000fc6000f8e02ff */
[----:B------:R-:W4:Y:S04]  /*14c00*/  LDL.LU R27, [R1+0x1b0] ;  /* 0x0001b000011b7983 */ /* 0x000f280000300800 */
[----:B------:R-:W4:Y:S04]  /*14c10*/  LDL.LU R28, [R1+0x1bc] ;  /* 0x0001bc00011c7983 */ /* 0x000f280000300800 */
[----:B------:R-:W4:Y:S04]  /*14c20*/  LDL.LU R0, [R1+0x1c0] ;  /* 0x0001c00001007983 */ /* 0x000f280000300800 */
[----:B------:R-:W-:Y:S04]  /*14c30*/  STL [R1+0x1abc], R12 ;  /* 0x001abc0c01007387 */ /* 0x000fe80000100800 */
[----:B------:R-:W4:Y:S04]  /*14c40*/  LDL.LU R23, [R1+0x1cc] ;  /* 0x0001cc0001177983 */ /* 0x000f280000300800 */
[----:B------:R-:W4:Y:S04]  /*14c50*/  LDL.LU R24, [R1+0x1e0] ;  /* 0x0001e00001187983 */ /* 0x000f280000300800 */
[----:B------:R-:W4:Y:S04]  /*14c60*/  LDL.LU R25, [R1+0x1e4] ;  /* 0x0001e40001197983 */ /* 0x000f280000300800 */
[----:B------:R-:W4:Y:S04]  /*14c70*/  LDL.LU R26, [R1+0x1e8] ;  /* 0x0001e800011a7983 */ /* 0x000f280000300800 */
[----:B------:R-:W4:Y:S04]  /*14c80*/  LDL.LU R29, [R1+0x1f0] ;  /* 0x0001f000011d7983 */ /* 0x000f280000300800 */
[----:B------:R-:W4:Y:S04]  /*14c90*/  LDL.LU R3, [R1+0x1fc] ;  /* 0x0001fc0001037983 */ /* 0x000f280000300800 */
[----:B------:R-:W4:Y:S01]  /*14ca0*/  LDL.LU R2, [R1+0x200] ;  /* 0x0002000001027983 */ /* 0x000f220000300800 */
[----:B---3--:R-:W-:-:S05]  /*14cb0*/  IMAD R13, R13, UR6, RZ ;  /* 0x000000060d0d7c24 */ /* 0x008fca000f8e02ff */
[----:B------:R-:W-:Y:S01]  /*14cc0*/  STL [R1+0x1ac0], R13 ;  /* 0x001ac00d01007387 */ /* 0x000fe20000100800 */
[----:B--2---:R-:W-:Y:S02]  /*14cd0*/  IMAD R14, R14, UR6, RZ ;  /* 0x000000060e0e7c24 */ /* 0x004fe4000f8e02ff */
[----:B------:R-:W-:-:S03]  /*14ce0*/  IMAD R15, R15, UR6, RZ ;  /* 0x000000060f0f7c24 */ /* 0x000fc6000f8e02ff */
[----:B------:R-:W-:Y:S04]  /*14cf0*/  STL [R1+0x1ac4], R14 ;  /* 0x001ac40e01007387 */ /* 0x000fe80000100800 */
[----:B------:R-:W-:Y:S01]  /*14d00*/  STL [R1+0x1ac8], R15 ;  /* 0x001ac80f01007387 */ /* 0x000fe20000100800 */
[----:B----4-:R-:W-:Y:S02]  /*14d10*/  IMAD R16, R16, UR6, RZ ;  /* 0x0000000610107c24 */ /* 0x010fe4000f8e02ff */
[----:B------:R-:W-:-:S03]  /*14d20*/  IMAD R17, R17, UR6, RZ ;  /* 0x0000000611117c24 */ /* 0x000fc6000f8e02ff */
[----:B------:R-:W-:Y:S01]  /*14d30*/  STL [R1+0x1acc], R16 ;  /* 0x001acc1001007387 */ /* 0x000fe20000100800 */
[----:B------:R-:W-:-:S03]  /*14d40*/  IMAD R18, R18, UR6, RZ ;  /* 0x0000000612127c24 */ /* 0x000fc6000f8e02ff */
[----:B------:R-:W-:Y:S01]  /*14d50*/  STL [R1+0x1ad0], R17 ;  /* 0x001ad01101007387 */ /* 0x000fe20000100800 */
[----:B------:R-:W-:-:S03]  /*14d60*/  IMAD R19, R19, UR6, RZ ;  /* 0x0000000613137c24 */ /* 0x000fc6000f8e02ff */
[----:B------:R-:W-:Y:S04]  /*14d70*/  STL [R1+0x1ad4], R18 ;  /* 0x001ad41201007387 */ /* 0x000fe80000100800 */
[----:B------:R-:W-:Y:S01]  /*14d80*/  STL [R1+0x1ad8], R19 ;  /* 0x001ad81301007387 */ /* 0x000fe20000100800 */
[----:B------:R-:W-:Y:S02]  /*14d90*/  IMAD R20, R20, UR6, RZ ;  /* 0x0000000614147c24 */ /* 0x000fe4000f8e02ff */
[----:B------:R-:W-:-:S03]  /*14da0*/  IMAD R21, R21, UR6, RZ ;  /* 0x0000000615157c24 */ /* 0x000fc6000f8e02ff */
[----:B------:R-:W-:Y:S04]  /*14db0*/  STL [R1+0x1adc], R20 ;  /* 0x001adc1401007387 */ /* 0x000fe80000100800 */
[----:B------:R-:W-:Y:S01]  /*14dc0*/  STL [R1+0x1ae0], R21 ;  /* 0x001ae01501007387 */ /* 0x000fe20000100800 */
[----:B-1----:R-:W-:Y:S02]  /*14dd0*/  IMAD R6, R4, UR6, RZ ;  /* 0x0000000604067c24 */ /* 0x002fe4000f8e02ff */
[----:B------:R-:W-:-:S03]  /*14de0*/  IMAD R5, R27, UR6, RZ ;  /* 0x000000061b057c24 */ /* 0x000fc6000f8e02ff */
[----:B------:R-:W-:Y:S01]  /*14df0*/  STL [R1+0x1c], R6 ;  /* 0x00001c0601007387 */ /* 0x000fe20000100800 */
[----:B------:R-:W-:-:S03]  /*14e00*/  IMAD R4, R28, UR6, RZ ;  /* 0x000000061c047c24 */ /* 0x000fc6000f8e02ff */
[----:B------:R0:W-:Y:S01]  /*14e10*/  STL [R1+0x58], R5 ;  /* 0x0000580501007387 */ /* 0x0001e20000100800 */
[----:B------:R-:W-:-:S03]  /*14e20*/  IMAD R0, R0, UR6, RZ ;  /* 0x0000000600007c24 */ /* 0x000fc6000f8e02ff */
[----:B------:R-:W2:Y:S04]  /*14e30*/  LDL.LU R27, [R1+0x204] ;  /* 0x00020400011b7983 */ /* 0x000ea80000300800 */
[----:B------:R1:W-:Y:S01]  /*14e40*/  STL [R1+0x60], R4 ;  /* 0x0000600401007387 */ /* 0x0003e20000100800 */
[----:B0-----:R-:W-:-:S03]  /*14e50*/  IMAD R5, R23, UR6, RZ ;  /* 0x0000000617057c24 */ /* 0x001fc6000f8e02ff */
[----:B------:R-:W3:Y:S04]  /*14e60*/  LDL.LU R28, [R1+0x214] ;  /* 0x00021400011c7983 */ /* 0x000ee80000300800 */
[----:B------:R0:W-:Y:S01]  /*14e70*/  STL [R1+0x74], R0 ;  /* 0x0000740001007387 */ /* 0x0001e20000100800 */
[----:B-1----:R-:W-:Y:S02]  /*14e80*/  IMAD R4, R24, UR6, RZ ;  /* 0x0000000618047c24 */ /* 0x002fe4000f8e02ff */
[----:B------:R-:W-:Y:S01]  /*14e90*/  IMAD R6, R25, UR6, RZ ;  /* 0x0000000619067c24 */ /* 0x000fe2000f8e02ff */
[----:B0-----:R-:W4:Y:S04]  /*14ea0*/  LDL.LU R0, [R1+0x218] ;  /* 0x0002180001007983 */ /* 0x001f280000300800 */
[----:B------:R0:W-:Y:S04]  /*14eb0*/  STL [R1+0x98], R5 ;  /* 0x0000980501007387 */ /* 0x0001e80000100800 */
[----:B------:R1:W-:Y:S01]  /*14ec0*/  STL [R1+0xac], R4 ;  /* 0x0000ac0401007387 */ /* 0x0003e20000100800 */
[----:B0-----:R-:W-:-:S03]  /*14ed0*/  IMAD R5, R26, UR6, RZ ;  /* 0x000000061a057c24 */ /* 0x001fc6000f8e02ff */
[----:B------:R0:W-:Y:S01]  /*14ee0*/  STL [R1+0xb4], R6 ;  /* 0x0000b40601007387 */ /* 0x0001e20000100800 */
[----:B-1----:R-:W-:-:S03]  /*14ef0*/  IMAD R4, R29, UR6, RZ ;  /* 0x000000061d047c24 */ /* 0x002fc6000f8e02ff */
[----:B------:R1:W-:Y:S01]  /*14f00*/  STL [R1+0xbc], R5 ;  /* 0x0000bc0501007387 */ /* 0x0003e20000100800 */
[----:B------:R-:W-:-:S03]  /*14f10*/  IMAD R3, R3, UR6, RZ ;  /* 0x0000000603037c24 */ /* 0x000fc6000f8e02ff */
[----:B------:R1:W-:Y:S01]  /*14f20*/  STL [R1+0xd4], R4 ;  /* 0x0000d40401007387 */ /* 0x0003e20000100800 */
[----:B------:R-:W-:-:S03]  /*14f30*/  IMAD R2, R2, UR6, RZ ;  /* 0x0000000602027c24 */ /* 0x000fc6000f8e02ff */
[----:B------:R-:W4:Y:S04]  /*14f40*/  LDL.LU R21, [R1+0x230] ;  /* 0x0002300001157983 */ /* 0x000f280000300800 */
[----:B------:R1:W-:Y:S04]  /*14f50*/  STL [R1+0xe4], R3 ;  /* 0x0000e40301007387 */ /* 0x0003e80000100800 */
[----:B------:R-:W4:Y:S04]  /*14f60*/  LDL.LU R20, [R1+0x238] ;  /* 0x0002380001147983 */ /* 0x000f280000300800 */
[----:B------:R1:W-:Y:S04]  /*14f70*/  STL [R1+0xf4], R2 ;  /* 0x0000f40201007387 */ /* 0x0003e80000100800 */
        /* <DEDUP_REMOVED lines=13> */
[----:B0-----:R-:W4:Y:S04]  /*15050*/  LDL.LU R6, [R1+0x2bc] ;  /* 0x0002bc0001067983 */ /* 0x001f280000300800 */
[----:B-1----:R-:W4:Y:S04]  /*15060*/  LDL.LU R5, [R1+0x2c0] ;  /* 0x0002c00001057983 */ /* 0x002f280000300800 */
[----:B------:R-:W4:Y:S04]  /*15070*/  LDL.LU R4, [R1+0x2c8] ;  /* 0x0002c80001047983 */ /* 0x000f280000300800 */
[----:B------:R-:W4:Y:S04]  /*15080*/  LDL.LU R29, [R1+0x2cc] ;  /* 0x0002cc00011d7983 */ /* 0x000f280000300800 */
[----:B------:R-:W4:Y:S04]  /*15090*/  LDL.LU R3, [R1+0x2e0] ;  /* 0x0002e00001037983 */ /* 0x000f280000300800 */
[----:B------:R-:W4:Y:S01]  /*150a0*/  LDL.LU R2, [R1+0x2e4] ;  /* 0x0002e40001027983 */ /* 0x000f220000300800 */
[----:B--2---:R-:W-:-:S05]  /*150b0*/  IMAD R23, R27, UR6, RZ ;  /* 0x000000061b177c24 */ /* 0x004fca000f8e02ff */
[----:B------:R0:W-:Y:S01]  /*150c0*/  STL [R1+0xfc], R23 ;  /* 0x0000fc1701007387 */ /* 0x0001e20000100800 */
[----:B---3--:R-:W-:-:S03]  /*150d0*/  IMAD R24, R28, UR6, RZ ;  /* 0x000000061c187c24 */ /* 0x008fc6000f8e02ff */
[----:B0-----:R-:W2:Y:S04]  /*150e0*/  LDL.LU R23, [R1+0x2ec] ;  /* 0x0002ec0001177983 */ /* 0x001ea80000300800 */
[----:B------:R0:W-:Y:S01]  /*150f0*/  STL [R1+0x134], R24 ;  /* 0x0001341801007387 */ /* 0x0001e20000100800 */
[----:B----4-:R-:W-:-:S03]  /*15100*/  IMAD R0, R0, UR6, RZ ;  /* 0x0000000600007c24 */ /* 0x010fc6000f8e02ff */
[----:B0-----:R-:W3:Y:S04]  /*15110*/  LDL.LU R24, [R1+0x2fc] ;  /* 0x0002fc0001187983 */ /* 0x001ee80000300800 */
[----:B------:R0:W-:Y:S04]  /*15120*/  STL [R1+0x138], R0 ;  /* 0x0001380001007387 */ /* 0x0001e80000100800 */
[----:B------:R-:W4:Y:S04]  /*15130*/  LDL.LU R25, [R1+0x304] ;  /* 0x0003040001197983 */ /* 0x000f280000300800 */
[----:B------:R-:W4:Y:S04]  /*15140*/  LDL.LU R26, [R1+0x30c] ;  /* 0x00030c00011a7983 */ /* 0x000f280000300800 */
[----:B------:R-:W4:Y:S01]  /*15150*/  LDL.LU R27, [R1+0x310] ;  /* 0x00031000011b7983 */ /* 0x000f220000300800 */
[----:B------:R-:W-:-:S03]  /*15160*/  IMAD R21, R21, UR6, RZ ;  /* 0x0000000615157c24 */ /* 0x000fc6000f8e02ff */
[----:B------:R-:W4:Y:S04]  /*15170*/  LDL.LU R28, [R1+0x318] ;  /* 0x00031800011c7983 */ /* 0x000f280000300800 */
[----:B0-----:R-:W4:Y:S04]  /*15180*/  LDL.LU R0, [R1+0x324] ;  /* 0x0003240001007983 */ /* 0x001f280000300800 */
[----:B------:R0:W-:Y:S02]  /*15190*/  STL [R1+0x13c], R21 ;  /* 0x00013c1501007387 */ /* 0x0001e40000100800 */
[----:B0-----:R-:W-:-:S02]  /*151a0*/  IMAD R21, R20, UR6, RZ ;  /* 0x0000000614157c24 */ /* 0x001fc4000f8e02ff */
[----:B------:R-:W-:Y:S02]  /*151b0*/  IMAD R20, R19, UR6, RZ ;  /* 0x0000000613147c24 */ /* 0x000fe4000f8e02ff */
[----:B------:R-:W-:Y:S02]  /*151c0*/  IMAD R19, R18, UR6, RZ ;  /* 0x0000000612137c24 */ /* 0x000fe4000f8e02ff */
[----:B------:R-:W-:Y:S01]  /*151d0*/  IMAD R18, R17, UR6, RZ ;  /* 0x0000000611127c24 */ /* 0x000fe2000f8e02ff */
[----:B------:R-:W-:Y:S01]  /*151e0*/  STL [R1+0x140], R21 ;  /* 0x0001401501007387 */ /* 0x000fe20000100800 */
[----:B------:R-:W-:-:S03]  /*151f0*/  IMAD R17, R16, UR6, RZ ;  /* 0x0000000610117c24 */ /* 0x000fc6000f8e02ff */
        /* <DEDUP_REMOVED lines=30> */
[----:B------:R-:W-:Y:S04]  /*153e0*/  STL [R1+0x1cc], R5 ;  /* 0x0001cc0501007387 */ /* 0x000fe80000100800 */
[----:B------:R-:W-:Y:S04]  /*153f0*/  STL [R1+0x1e0], R4 ;  /* 0x0001e00401007387 */ /* 0x000fe80000100800 */
[----:B------:R-:W4:Y:S04]  /*15400*/  LDL.LU R29, [R1+0x330] ;  /* 0x00033000011d7983 */ /* 0x000f280000300800 */
[----:B------:R0:W-:Y:S04]  /*15410*/  STL [R1+0x1e4], R3 ;  /* 0x0001e40301007387 */ /* 0x0001e80000100800 */
[----:B0-----:R-:W4:Y:S04]  /*15420*/  LDL.LU R3, [R1+0x338] ;  /* 0x0003380001037983 */ /* 0x001f280000300800 */
[----:B------:R0:W-:Y:S04]  /*15430*/  STL [R1+0x1e8], R2 ;  /* 0x0001e80201007387 */ /* 0x0001e80000100800 */
[----:B0-----:R-:W4:Y:S01]  /*15440*/  LDL.LU R2, [R1+0x33c] ;  /* 0x00033c0001027983 */ /* 0x001f220000300800 */
[----:B--2---:R-:W-:-:S05]  /*15450*/  IMAD R6, R23, UR6, RZ ;  /* 0x0000000617067c24 */ /* 0x004fca000f8e02ff */
[----:B------:R0:W-:Y:S01]  /*15460*/  STL [R1+0x1f0], R6 ;  /* 0x0001f00601007387 */ /* 0x0001e20000100800 */
[----:B---3--:R-:W-:-:S05]  /*15470*/  IMAD R5, R24, UR6, RZ ;  /* 0x0000000618057c24 */ /* 0x008fca000f8e02ff */
[----:B------:R1:W-:Y:S01]  /*15480*/  STL [R1+0x1fc], R5 ;  /* 0x0001fc0501007387 */ /* 0x0003e20000100800 */
[----:B----4-:R-:W-:Y:S02]  /*15490*/  IMAD R4, R25, UR6, RZ ;  /* 0x0000000619047c24 */ /* 0x010fe4000f8e02ff */
[----:B0-----:R-:W-:-:S03]  /*154a0*/  IMAD R6, R26, UR6, RZ ;  /* 0x000000061a067c24 */ /* 0x001fc6000f8e02ff */
[----:B------:R0:W-:Y:S01]  /*154b0*/  STL [R1+0x200], R4 ;  /* 0x0002000401007387 */ /* 0x0001e20000100800 */
[----:B-1----:R-:W-:-:S03]  /*154c0*/  IMAD R5, R27, UR6, RZ ;  /* 0x000000061b057c24 */ /* 0x002fc6000f8e02ff */
[----:B------:R1:W-:Y:S01]  /*154d0*/  STL [R1+0x204], R6 ;  /* 0x0002040601007387 */ /* 0x0003e20000100800 */
[----:B0-----:R-:W-:-:S03]  /*154e0*/  IMAD R4, R28, UR6, RZ ;  /* 0x000000061c047c24 */ /* 0x001fc6000f8e02ff */
[----:B------:R0:W-:Y:S01]  /*154f0*/  STL [R1+0x214], R5 ;  /* 0x0002140501007387 */ /* 0x0001e20000100800 */
[----:B------:R-:W-:-:S03]  /*15500*/  IMAD R0, R0, UR6, RZ ;  /* 0x0000000600007c24 */ /* 0x000fc6000f8e02ff */
[----:B------:R-:W2:Y:S04]  /*15510*/  LDL.LU R21, [R1+0x340] ;  /* 0x0003400001157983 */ /* 0x000ea80000300800 */
        /* <DEDUP_REMOVED lines=16> */
[----:B-1----:R-:W4:Y:S04]  /*15620*/  LDL.LU R6, [R1+0x3a0] ;  /* 0x0003a00001067983 */ /* 0x002f280000300800 */
[----:B0-----:R-:W4:Y:S04]  /*15630*/  LDL.LU R5, [R1+0x3a8] ;  /* 0x0003a80001057983 */ /* 0x001f280000300800 */
[----:B---3--:R-:W3:Y:S04]  /*15640*/  LDL.LU R4, [R1+0x3ac] ;  /* 0x0003ac0001047983 */ /* 0x008ee80000300800 */
[----:B------:R-:W3:Y:S04]  /*15650*/  LDL.LU R27, [R1+0x3b0] ;  /* 0x0003b000011b7983 */ /* 0x000ee80000300800 */
[----:B------:R-:W3:Y:S04]  /*15660*/  LDL.LU R28, [R1+0x3b8] ;  /* 0x0003b800011c7983 */ /* 0x000ee80000300800 */
[----:B------:R-:W3:Y:S01]  /*15670*/  LDL.LU R0, [R1+0x3bc] ;  /* 0x0003bc0001007983 */ /* 0x000ee20000300800 */
[----:B------:R-:W-:-:S05]  /*15680*/  IMAD R23, R29, UR6, RZ ;  /* 0x000000061d177c24 */ /* 0x000fca000f8e02ff */
[----:B------:R0:W-:Y:S01]  /*15690*/  STL [R1+0x238], R23 ;  /* 0x0002381701007387 */ /* 0x0001e20000100800 */
[----:B------:R-:W-:-:S03]  /*156a0*/  IMAD R3, R3, UR6, RZ ;  /* 0x0000000603037c24 */ /* 0x000fc6000f8e02ff */
[----:B0-----:R-:W3:Y:S04]  /*156b0*/  LDL.LU R23, [R1+0x3c0] ;  /* 0x0003c00001177983 */ /* 0x001ee80000300800 */
[----:B------:R0:W-:Y:S04]  /*156c0*/  STL [R1+0x23c], R3 ;  /* 0x00023c0301007387 */ /* 0x0001e80000100800 */
[----:B------:R-:W3:Y:S01]  /*156d0*/  LDL.LU R24, [R1+0x404] ;  /* 0x0004040001187983 */ /* 0x000ee20000300800 */
[----:B------:R-:W-:-:S05]  /*156e0*/  IMAD R2, R2, UR6, RZ ;  /* 0x0000000602027c24 */ /* 0x000fca000f8e02ff */
[----:B------:R1:W-:Y:S04]  /*156f0*/  STL [R1+0x24c], R2 ;  /* 0x00024c0201007387 */ /* 0x0003e80000100800 */
[----:B------:R-:W3:Y:S04]  /*15700*/  LDL.LU R25, [R1+0x400] ;  /* 0x0004000001197983 */ /* 0x000ee80000300800 */
[----:B------:R-:W3:Y:S04]  /*15710*/  LDL.LU R26, [R1+0x3fc] ;  /* 0x0003fc00011a7983 */ /* 0x000ee80000300800 */
[----:B------:R-:W3:Y:S04]  /*15720*/  LDL.LU R29, [R1+0x3f8] ;  /* 0x0003f800011d7983 */ /* 0x000ee80000300800 */
[----:B0-----:R-:W3:Y:S04]  /*15730*/  LDL.LU R3, [R1+0x3f4] ;  /* 0x0003f40001037983 */ /* 0x001ee80000300800 */
[----:B-1----:R-:W3:Y:S01]  /*15740*/  LDL.LU R2, [R1+0x3f0] ;  /* 0x0003f00001027983 */ /* 0x002ee20000300800 */
[----:B--2---:R-:W-:-:S02]  /*15750*/  IMAD R21, R21, UR6, RZ ;  /* 0x0000000615157c24 */ /* 0x004fc4000f8e02ff */
[----:B----4-:R-:W-:-:S03]  /*15760*/  IMAD R20, R20, UR6, RZ ;  /* 0x0000000614147c24 */ /* 0x010fc6000f8e02ff */
[----:B------:R0:W-:Y:S04]  /*15770*/  STL [R1+0x250], R21 ;  /* 0x0002501501007387 */ /* 0x0001e80000100800 */
[----:B------:R1:W-:Y:S01]  /*15780*/  STL [R1+0x254], R20 ;  /* 0x0002541401007387 */ /* 0x0003e20000100800 */
[----:B0-----:R-:W-:Y:S02]  /*15790*/  IMAD R21, R19, UR6, RZ ;  /* 0x0000000613157c24 */ /* 0x001fe4000f8e02ff */
[----:B-1----:R-:W-:Y:S02]  /*157a0*/  IMAD R20, R18, UR6, RZ ;  /* 0x0000000612147c24 */ /* 0x002fe4000f8e02ff */
        /* <DEDUP_REMOVED lines=26> */
[----:B---3--:R-:W-:-:S03]  /*15950*/  IMAD R6, R4, UR6, RZ ;  /* 0x0000000604067c24 */ /* 0x008fc6000f8e02ff */
[----:B------:R-:W-:Y:S01]  /*15960*/  STL [R1+0x2e0], R8 ;  /* 0x0002e00801007387 */ /* 0x000fe20000100800 */
[----:B------:R-:W-:-:S03]  /*15970*/  IMAD R5, R27, UR6, RZ ;  /* 0x000000061b057c24 */ /* 0x000fc6000f8e02ff */
[----:B------:R-:W-:Y:S01]  /*15980*/  STL [R1+0x2e4], R7 ;  /* 0x0002e40701007387 */ /* 0x000fe20000100800 */
[----:B------:R-:W-:-:S03]  /*15990*/  IMAD R4, R28, UR6, RZ ;  /* 0x000000061c047c24 */ /* 0x000fc6000f8e02ff */
[----:B------:R-:W-:Y:S01]  /*159a0*/  STL [R1+0x2ec], R6 ;  /* 0x0002ec0601007387 */ /* 0x000fe20000100800 */
[----:B------:R-:W-:-:S03]  /*159b0*/  IMAD R0, R0, UR6, RZ ;  /* 0x0000000600007c24 */ /* 0x000fc6000f8e02ff */
[----:B------:R0:W-:Y:S04]  /*159c0*/  STL [R1+0x2fc], R5 ;  /* 0x0002fc0501007387 */ /* 0x0001e80000100800 */
[----:B------:R-:W2:Y:S04]  /*159d0*/  LDL.LU R27, [R1+0x3ec] ;  /* 0x0003ec00011b7983 */ /* 0x000ea80000300800 */
[----:B------:R1:W-:Y:S04]  /*159e0*/  STL [R1+0x304], R4 ;  /* 0x0003040401007387 */ /* 0x0003e80000100800 */
[----:B------:R-:W3:Y:S01]  /*159f0*/  LDL.LU R28, [R1+0x3e8] ;  /* 0x0003e800011c7983 */ /* 0x000ee20000300800 */
[----:B0-----:R-:W-:-:S03]  /*15a00*/  IMAD R5, R23, UR6, RZ ;  /* 0x0000000617057c24 */ /* 0x001fc6000f8e02ff */
[----:B------:R0:W-:Y:S01]  /*15a10*/  STL [R1+0x30c], R0 ;  /* 0x00030c0001007387 */ /* 0x0001e20000100800 */
[----:B-1----:R-:W-:-:S03]  /*15a20*/  IMAD R4, R24, UR6, RZ ;  /* 0x0000000618047c24 */ /* 0x002fc6000f8e02ff */
[----:B0-----:R-:W4:Y:S04]  /*15a30*/  LDL.LU R0, [R1+0x3e4] ;  /* 0x0003e40001007983 */ /* 0x001f280000300800 */
[----:B------:R0:W-:Y:S04]  /*15a40*/  STL [R1+0x310], R5 ;  /* 0x0003100501007387 */ /* 0x0001e80000100800 */
[----:B------:R1:W-:Y:S01]  /*15a50*/  STL [R1+0x318], R4 ;  /* 0x0003180401007387 */ /* 0x0003e20000100800 */
[----:B------:R-:W-:Y:S02]  /*15a60*/  IMAD R6, R25, UR6, RZ ;  /* 0x0000000619067c24 */ /* 0x000fe4000f8e02ff */
        /* <DEDUP_REMOVED lines=40> */
[----:B------:R-:W4:Y:S04]  /*15cf0*/  LDL.LU R27, [R1+0x308] ;  /* 0x00030800011b7983 */ /* 0x000f280000300800 */
[----:B------:R-:W4:Y:S01]  /*15d00*/  LDL.LU R28, [R1+0x300] ;  /* 0x00030000011c7983 */ /* 0x000f220000300800 */
[----:B------:R-:W-:-:S03]  /*15d10*/  IMAD R21, R21, UR6, RZ ;  /* 0x0000000615157c24 */ /* 0x000fc6000f8e02ff */
[----:B0-----:R-:W4:Y:S04]  /*15d20*/  LDL.LU R0, [R1+0x2f8] ;  /* 0x0002f80001007983 */ /* 0x001f280000300800 */
[----:B------:R0:W-:Y:S02]  /*15d30*/  STL [R1+0x360], R21 ;  /* 0x0003601501007387 */ /* 0x0001e40000100800 */
[----:B0-----:R-:W-:Y:S02]  /*15d40*/  IMAD R21, R20, UR6, RZ ;  /* 0x0000000614157c24 */ /* 0x001fe4000f8e02ff */
        /* <DEDUP_REMOVED lines=75> */
[----:B------:R-:W3:Y:S01]  /*16200*/  LDL.LU R28, [R1+0x264] ;  /* 0x00026400011c7983 */ /* 0x000ee20000300800 */
[----:B------:R-:W-:-:S03]  /*16210*/  IMAD R23, R29, UR6, RZ ;  /* 0x000000061d177c24 */ /* 0x000fc6000f8e02ff */
[----:B------:R-:W3:Y:S04]  /*16220*/  LDL.LU R0, [R1+0x25c] ;  /* 0x00025c0001007983 */ /* 0x000ee80000300800 */
        /* <DEDUP_REMOVED lines=53> */
[----:B------:R1:W-:Y:S01]  /*16580*/  STL [R1+0x264], R4 ;  /* 0x0002640401007387 */ /* 0x0003e20000100800 */
[----:B0-----:R-:W-:-:S03]  /*16590*/  IMAD R5, R23, UR6, RZ ;  /* 0x0000000617057c24 */ /* 0x001fc6000f8e02ff */
[----:B------:R-:W3:Y:S04]  /*165a0*/  LDL.LU R28, [R1+0x21c] ;  /* 0x00021c00011c7983 */ /* 0x000ee80000300800 */
[----:B------:R0:W-:Y:S01]  /*165b0*/  STL [R1+0x25c], R0 ;  /* 0x00025c0001007387 */ /* 0x0001e20000100800 */
[----:B-1----:R-:W-:-:S03]  /*165c0*/  IMAD R4, R24, UR6, RZ ;  /* 0x0000000618047c24 */ /* 0x002fc6000f8e02ff */
[----:B0-----:R-:W4:Y:S04]  /*165d0*/  LDL.LU R0, [R1+0x210] ;  /* 0x0002100001007983 */ /* 0x001f280000300800 */
[----:B------:R0:W-:Y:S01]  /*165e0*/  STL [R1+0x248], R5 ;  /* 0x0002480501007387 */ /* 0x0001e20000100800 */
[----:B------:R-:W-:-:S03]  /*165f0*/  IMAD R6, R25, UR6, RZ ;  /* 0x0000000619067c24 */ /* 0x000fc6000f8e02ff */
        /* <DEDUP_REMOVED lines=189> */
[----:B-1----:R-:W-:Y:S02]  /*171d0*/  IMAD R4, R29, UR6, RZ ;  /* 0x000000061d047c24 */ /* 0x002fe4000f8e02ff */
[----:B------:R-:W-:Y:S01]  /*171e0*/  IMAD R3, R3, UR6, RZ ;  /* 0x0000000603037c24 */ /* 0x000fe2000f8e02ff */
[----:B------:R-:W-:Y:S01]  /*171f0*/  STL [R1+0xa8], R5 ;  /* 0x0000a80501007387 */ /* 0x000fe20000100800 */
[----:B------:R-:W-:-:S03]  /*17200*/  IMAD R2, R2, UR6, RZ ;  /* 0x0000000602027c24 */ /* 0x000fc6000f8e02ff */
[----:B------:R-:W-:Y:S04]  /*17210*/  STL [R1+0xa4], R4 ;  /* 0x0000a40401007387 */ /* 0x000fe80000100800 */
        /* <DEDUP_REMOVED lines=18> */
[----:B------:R-:W4:Y:S04]  /*17340*/  LDL.LU R27, [R1+0x3c] ;  /* 0x00003c00011b7983 */ /* 0x000f280000300800 */
[----:B------:R-:W4:Y:S04]  /*17350*/  LDL.LU R28, [R1+0x38] ;  /* 0x00003800011c7983 */ /* 0x000f280000300800 */
[----:B------:R-:W4:Y:S04]  /*17360*/  LDL.LU R29, [R1+0x34] ;  /* 0x00003400011d7983 */ /* 0x000f280000300800 */
[----:B-1----:R-:W4:Y:S04]  /*17370*/  LDL.LU R3, [R1+0x30] ;  /* 0x0000300001037983 */ /* 0x002f280000300800 */
[----:B------:R-:W4:Y:S01]  /*17380*/  LDL.LU R2, [R1+0x2c] ;  /* 0x00002c0001027983 */ /* 0x000f220000300800 */
[----:B--2---:R-:W-:-:S05]  /*17390*/  IMAD R23, R25, UR6, RZ ;  /* 0x0000000619177c24 */ /* 0x004fca000f8e02ff */
[----:B------:R0:W-:Y:S01]  /*173a0*/  STL [R1+0x94], R23 ;  /* 0x0000941701007387 */ /* 0x0001e20000100800 */
[----:B---3--:R-:W-:Y:S02]  /*173b0*/  IMAD R5, R26, UR6, RZ ;  /* 0x000000061a057c24 */ /* 0x008fe4000f8e02ff */
[----:B----4-:R-:W-:Y:S02]  /*173c0*/  IMAD R4, R0, UR6, RZ ;  /* 0x0000000600047c24 */ /* 0x010fe4000f8e02ff */
[----:B------:R-:W2:Y:S04]  /*173d0*/  LDL.LU R0, [R1+0x14] ;  /* 0x0000140001007983 */ /* 0x000ea80000300800 */
[----:B------:R-:W-:Y:S04]  /*173e0*/  STL [R1+0x90], R5 ;  /* 0x0000900501007387 */ /* 0x000fe80000100800 */
[----:B------:R-:W3:Y:S04]  /*173f0*/  LDL.LU R26, [R1+0x18] ;  /* 0x00001800011a7983 */ /* 0x000ee80000300800 */
[----:B------:R1:W-:Y:S04]  /*17400*/  STL [R1+0x8c], R4 ;  /* 0x00008c0401007387 */ /* 0x0003e80000100800 */
[----:B------:R-:W4:Y:S04]  /*17410*/  LDL.LU R25, [R1+0x10] ;  /* 0x0000100001197983 */ /* 0x000f280000300800 */
[----:B------:R-:W4:Y:S04]  /*17420*/  LDL.LU R24, [R1+0xc] ;  /* 0x00000c0001187983 */ /* 0x000f280000300800 */
[----:B0-----:R-:W4:Y:S01]  /*17430*/  LDL.LU R23, [R1+0x8] ;  /* 0x0000080001177983 */ /* 0x001f220000300800 */
[----:B------:R-:W-:-:S03]  /*17440*/  IMAD R21, R21, UR6, RZ ;  /* 0x0000000615157c24 */ /* 0x000fc6000f8e02ff */
[----:B-1----:R-:W4:Y:S04]  /*17450*/  LDL.LU R4, [R1+0x4] ;  /* 0x0000040001047983 */ /* 0x002f280000300800 */
[----:B------:R-:W4:Y:S01]  /*17460*/  LDL.LU R5, [R1] ;  /* 0x0000000001057983 */ /* 0x000f220000300800 */
[----:B------:R-:W-:-:S03]  /*17470*/  IMAD R20, R20, UR6, RZ ;  /* 0x0000000614147c24 */ /* 0x000fc6000f8e02ff */
[----:B------:R0:W-:Y:S01]  /*17480*/  STL [R1+0x88], R21 ;  /* 0x0000881501007387 */ /* 0x0001e20000100800 */
[----:B------:R-:W-:-:S03]  /*17490*/  IMAD R19, R19, UR6, RZ ;  /* 0x0000000613137c24 */ /* 0x000fc6000f8e02ff */
[----:B0-----:R-:W4:Y:S01]  /*174a0*/  LDL.LU R21, [R1+0x1ae0] ;  /* 0x001ae00001157983 */ /* 0x001f220000300800 */
[----:B------:R-:W-:-:S03]  /*174b0*/  IMAD R18, R18, UR6, RZ ;  /* 0x0000000612127c24 */ /* 0x000fc6000f8e02ff */
[----:B------:R0:W-:Y:S01]  /*174c0*/  STL [R1+0x84], R20 ;  /* 0x0000841401007387 */ /* 0x0001e20000100800 */
[----:B------:R-:W-:Y:S02]  /*174d0*/  IMAD R17, R17, UR6, RZ ;  /* 0x0000000611117c24 */ /* 0x000fe4000f8e02ff */
[----:B------:R-:W-:Y:S01]  /*174e0*/  IMAD R16, R16, UR6, RZ ;  /* 0x0000000610107c24 */ /* 0x000fe2000f8e02ff */
[----:B0-----:R-:W4:Y:S01]  /*174f0*/  LDL.LU R20, [R1+0x1adc] ;  /* 0x001adc0001147983 */ /* 0x001f220000300800 */
[----:B------:R-:W-:-:S03]  /*17500*/  IMAD R15, R15, UR6, RZ ;  /* 0x000000060f0f7c24 */ /* 0x000fc6000f8e02ff */
[----:B------:R0:W-:Y:S01]  /*17510*/  STL [R1+0x80], R19 ;  /* 0x0000801301007387 */ /* 0x0001e20000100800 */
[----:B------:R-:W-:Y:S02]  /*17520*/  IMAD R14, R14, UR6, RZ ;  /* 0x000000060e0e7c24 */ /* 0x000fe4000f8e02ff */
[----:B------:R-:W-:Y:S01]  /*17530*/  IMAD R13, R13, UR6, RZ ;  /* 0x000000060d0d7c24 */ /* 0x000fe2000f8e02ff */
[----:B0-----:R-:W4:Y:S04]  /*17540*/  LDL.LU R19, [R1+0x1ad8] ;  /* 0x001ad80001137983 */ /* 0x001f280000300800 */
[----:B------:R0:W-:Y:S01]  /*17550*/  STL [R1+0x7c], R18 ;  /* 0x00007c1201007387 */ /* 0x0001e20000100800 */
[----:B------:R-:W-:-:S03]  /*17560*/  IMAD R12, R12, UR6, RZ ;  /* 0x000000060c0c7c24 */ /* 0x000fc6000f8e02ff */
        /* <DEDUP_REMOVED lines=34> */
[----:B------:R0:W-:Y:S04]  /*17790*/  STL [R1+0x40], R6 ;  /* 0x0000400601007387 */ /* 0x0001e80000100800 */
        /* <DEDUP_REMOVED lines=10> */
[----:B0-----:R-:W2:Y:S02]  /*17840*/  LDL.LU R2, [R1+0x1a90] ;  /* 0x001a900001027983 */ /* 0x001ea40000300800 */
[----:B--2---:R-:W-:-:S05]  /*17850*/  IMAD R2, R2, UR6, RZ ;  /* 0x0000000602027c24 */ /* 0x004fca000f8e02ff */
[----:B------:R0:W-:Y:S04]  /*17860*/  STL [R1+0x28], R2 ;  /* 0x0000280201007387 */ /* 0x0001e80000100800 */
[----:B0-----:R-:W3:Y:S01]  /*17870*/  LDL.LU R2, [R1+0x1a8c] ;  /* 0x001a8c0001027983 */ /* 0x001ee20000300800 */
[----:B------:R-:W-:-:S05]  /*17880*/  IMAD R0, R0, UR6, RZ ;  /* 0x0000000600007c24 */ /* 0x000fca000f8e02ff */
[----:B------:R3:W-:Y:S02]  /*17890*/  STL [R1+0x14], R0 ;  /* 0x0000140001007387 */ /* 0x0007e40000100800 */
[----:B---3--:R-:W-:-:S05]  /*178a0*/  LEA R0, P3, R26, R2, 0x1 ;  /* 0x000000021a007211 */ /* 0x008fca00078608ff */
[----:B------:R4:W-:Y:S02]  /*178b0*/  STL [R1+0x1a1c], R0 ;  /* 0x001a1c0001007387 */ /* 0x0009e40000100800 */
[----:B----4-:R-:W-:-:S05]  /*178c0*/  LEA R0, P2, R25, R2, 0x1 ;  /* 0x0000000219007211 */ /* 0x010fca00078408ff */
[----:B------:R0:W-:Y:S02]  /*178d0*/  STL [R1+0x1a20], R0 ;  /* 0x001a200001007387 */ /* 0x0001e40000100800 */
[----:B0-----:R-:W-:-:S05]  /*178e0*/  LEA R0, P1, R24, R2, 0x1 ;  /* 0x0000000218007211 */ /* 0x001fca00078208ff */
        /* <DEDUP_REMOVED lines=8> */
[----:B------:R0:W-:Y:S04]  /*17970*/  STL [R1+0x1a34], R0 ;  /* 0x001a340001007387 */ /* 0x0001e80000100800 */
[----:B0-----:R-:W2:Y:S02]  /*17980*/  LDL.LU R0, [R1+0x1a88] ;  /* 0x001a880001007983 */ /* 0x001ea40000300800 */
[----:B--2---:R-:W-:-:S05]  /*17990*/  LEA.HI.X.SX32 R26, R26, R0, 0x1, P3 ;  /* 0x000000001a1a7211 */ /* 0x004fca00018f0eff */
[----:B------:R0:W-:Y:S02]  /*179a0*/  STL [R1+0x1a14], R26 ;  /* 0x001a141a01007387 */ /* 0x0001e40000100800 */
[----:B0-----:R-:W-:-:S05]  /*179b0*/  LEA R26, P3, R27, R2, 0x1 ;  /* 0x000000021b1a7211 */ /* 0x001fca00078608ff */
[----:B------:R0:W-:Y:S04]  /*179c0*/  STL [R1+0x1a18], R26 ;  /* 0x001a181a01007387 */ /* 0x0001e80000100800 */
[----:B0-----:R-:W2:Y:S01]  /*179d0*/  LDL.LU R26, [R1+0x1a84] ;  /* 0x001a8400011a7983 */ /* 0x001ea20000300800 */
[----:B------:R-:W-:-:S05]  /*179e0*/  LEA.HI.X.SX32 R25, R25, R0, 0x1, P2 ;  /* 0x0000000019197211 */ /* 0x000fca00010f0eff */
[----:B------:R2:W-:Y:S02]  /*179f0*/  STL [R1+0x1a0c], R25 ;  /* 0x001a0c1901007387 */ /* 0x0005e40000100800 */
[----:B--2---:R-:W-:-:S05]  /*17a00*/  LEA R25, P2, R26, R2, 0x1 ;  /* 0x000000021a197211 */ /* 0x004fca00078408ff */
        /* <DEDUP_REMOVED lines=22> */
[-C--:B------:R-:W-:Y:S02]  /*17b70*/  LEA.HI.X.SX32 R28, R28, R0.reuse, 0x1, P5 ;  /* 0x000000001c1c7211 */ /* 0x080fe400028f0eff */
[----:B------:R-:W-:-:S03]  /*17b80*/  LEA.HI.X.SX32 R27, R27, R0, 0x1, P3 ;  /* 0x000000001b1b7211 */ /* 0x000fc600018f0eff */
[----:B------:R2:W-:Y:S01]  /*17b90*/  STL [R1+0x19e4], R28 ;  /* 0x0019e41c01007387 */ /* 0x0005e20000100800 */
[-C--:B------:R-:W-:Y:S02]  /*17ba0*/  LEA.HI.X.SX32 R25, R25, R0.reuse, 0x1, P1 ;  /* 0x0000000019197211 */ /* 0x080fe400008f0eff */
[----:B------:R-:W-:Y:S02]  /*17bb0*/  LEA.HI.X.SX32 R4, R4, R0, 0x1, P6 ;  /* 0x0000000004047211 */ /* 0x000fe400030f0eff */
[----:B--2---:R-:W-:-:S05]  /*17bc0*/  LEA R28, P5, R5, R2, 0x1 ;  /* 0x00000002051c7211 */ /* 0x004fca00078a08ff */
[----:B------:R0:W-:Y:S04]  /*17bd0*/  STL [R1+0x19e8], R28 ;  /* 0x0019e81c01007387 */ /* 0x0001e80000100800 */
[----:B------:R1:W-:Y:S01]  /*17be0*/  STL [R1+0x19dc], R27 ;  /* 0x0019dc1b01007387 */ /* 0x0003e20000100800 */
[----:B0-----:R-:W-:Y:S02]  /*17bf0*/  LEA R28, P3, R6, R2, 0x1 ;  /* 0x00000002061c7211 */ /* 0x001fe400078608ff */
[----:B-1----:R-:W-:Y:S02]  /*17c00*/  LEA.HI.X.SX32 R27, R26, R0, 0x1, P2 ;  /* 0x000000001a1b7211 */ /* 0x002fe400010f0eff */
[-C--:B------:R-:W-:Y:S01]  /*17c10*/  LEA R26, P2, R7, R2.reuse, 0x1 ;  /* 0x00000002071a7211 */ /* 0x080fe200078408ff */
[----:B------:R-:W-:Y:S04]  /*17c20*/  STL [R1+0x19e0], R28 ;  /* 0x0019e01c01007387 */ /* 0x000fe80000100800 */
[----:B------:R0:W-:Y:S04]  /*17c30*/  STL [R1+0x19d4], R27 ;  /* 0x0019d41b01007387 */ /* 0x0001e80000100800 */
[----:B------:R1:W-:Y:S04]  /*17c40*/  STL [R1+0x19d8], R26 ;  /* 0x0019d81a01007387 */ /* 0x0003e80000100800 */
[----:B------:R2:W-:Y:S01]  /*17c50*/  STL [R1+0x19cc], R25 ;  /* 0x0019cc1901007387 */ /* 0x0005e20000100800 */
[----:B0-----:R-:W-:-:S02]  /*17c60*/  LEA R27, P1, R8, R2, 0x1 ;  /* 0x00000002081b7211 */ /* 0x001fc400078208ff */
[-C--:B-1----:R-:W-:Y:S02]  /*17c70*/  LEA.HI.X.SX32 R26, R24, R0.reuse, 0x1, P0 ;  /* 0x00000000181a7211 */ /* 0x082fe400000f0eff */
[----:B------:R-:W-:Y:S02]  /*17c80*/  LEA.HI.X.SX32 R24, R23, R0, 0x1, P4 ;  /* 0x0000000017187211 */ /* 0x000fe400020f0eff */
[-C--:B--2---:R-:W-:Y:S01]  /*17c90*/  LEA R25, P0, R9, R2.reuse, 0x1 ;  /* 0x0000000209197211 */ /* 0x084fe200078008ff */
[----:B------:R-:W-:Y:S01]  /*17ca0*/  STL [R1+0x19d0], R27 ;  /* 0x0019d01b01007387 */ /* 0x000fe20000100800 */
[----:B------:R-:W-:-:S03]  /*17cb0*/  LEA R23, P4, R10, R2, 0x1 ;  /* 0x000000020a177211 */ /* 0x000fc600078808ff */
[----:B------:R-:W-:Y:S04]  /*17cc0*/  STL [R1+0x19c4], R26 ;  /* 0x0019c41a01007387 */ /* 0x000fe80000100800 */
[----:B------:R-:W-:Y:S04]  /*17cd0*/  STL [R1+0x19c8], R25 ;  /* 0x0019c81901007387 */ /* 0x000fe80000100800 */
[----:B------:R0:W-:Y:S04]  /*17ce0*/  STL [R1+0x19bc], R24 ;  /* 0x0019bc1801007387 */ /* 0x0001e80000100800 */
[----:B------:R1:W-:Y:S04]  /*17cf0*/  STL [R1+0x19c0], R23 ;  /* 0x0019c01701007387 */ /* 0x0003e80000100800 */
[----:B------:R2:W-:Y:S01]  /*17d00*/  STL [R1+0x19b4], R4 ;  /* 0x0019b40401007387 */ /* 0x0005e20000100800 */
[----:B0-----:R-:W-:-:S02]  /*17d10*/  LEA R24, P6, R11, R2, 0x1 ;  /* 0x000000020b187211 */ /* 0x001fc400078c08ff */
[----:B-1----:R-:W-:-:S03]  /*17d20*/  LEA.HI.X.SX32 R23, R5, R0, 0x1, P5 ;  /* 0x0000000005177211 */ /* 0x002fc600028f0eff */
[----:B------:R-:W-:Y:S01]  /*17d30*/  STL [R1+0x19b8], R24 ;  /* 0x0019b81801007387 */ /* 0x000fe20000100800 */
[----:B--2---:R-:W-:-:S03]  /*17d40*/  LEA R4, P5, R12, R2, 0x1 ;  /* 0x000000020c047211 */ /* 0x004fc600078a08ff */
[----:B------:R-:W-:Y:S01]  /*17d50*/  STL [R1+0x19ac], R23 ;  /* 0x0019ac1701007387 */ /* 0x000fe20000100800 */
[----:B------:R-:W-:-:S03]  /*17d60*/  LEA.HI.X.SX32 R5, R6, R0, 0x1, P3 ;  /* 0x0000000006057211 */ /* 0x000fc600018f0eff */
[----:B------:R-:W2:Y:S04]  /*17d70*/  LDL.LU R25, [R1+0x1c] ;  /* 0x00001c0001197983 */ /* 0x000ea80000300800 */
[----:B------:R0:W-:Y:S04]  /*17d80*/  STL [R1+0x19b0], R4 ;  /* 0x0019b00401007387 */ /* 0x0001e80000100800 */
[----:B------:R1:W-:Y:S04]  /*17d90*/  STL [R1+0x19a4], R5 ;  /* 0x0019a40501007387 */ /* 0x0003e80000100800 */
[----:B------:R-:W3:Y:S01]  /*17da0*/  LDL.LU R26, [R1+0x58] ;  /* 0x00005800011a7983 */ /* 0x000ee20000300800 */
[----:B0-----:R-:W-:-:S02]  /*17db0*/  LEA R4, P3, R13, R2, 0x1 ;  /* 0x000000020d047211 */ /* 0x001fc400078608ff */
[----:B-1----:R-:W-:-:S03]  /*17dc0*/  LEA.HI.X.SX32 R5, R7, R0, 0x1, P2 ;  /* 0x0000000007057211 */ /* 0x002fc600010f0eff */
[----:B------:R0:W-:Y:S01]  /*17dd0*/  STL [R1+0x19a8], R4 ;  /* 0x0019a80401007387 */ /* 0x0001e20000100800 */
[----:B------:R-:W-:-:S03]  /*17de0*/  LEA.HI.X.SX32 R6, R8, R0, 0x1, P1 ;  /* 0x0000000008067211 */ /* 0x000fc600008f0eff */
[----:B------:R1:W-:Y:S01]  /*17df0*/  STL [R1+0x199c], R5 ;  /* 0x00199c0501007387 */ /* 0x0003e20000100800 */
[-C--:B0-----:R-:W-:Y:S02]  /*17e00*/  LEA R4, P2, R14, R2.reuse, 0x1 ;  /* 0x000000020e047211 */ /* 0x081fe400078408ff */
[----:B-1----:R-:W-:-:S03]  /*17e10*/  LEA R5, P1, R15, R2, 0x1 ;  /* 0x000000020f057211 */ /* 0x002fc600078208ff */
[----:B------:R0:W-:Y:S04]  /*17e20*/  STL [R1+0x19a0], R4 ;  /* 0x0019a00401007387 */ /* 0x0001e80000100800 */
[----:B------:R-:W-:Y:S04]  /*17e30*/  STL [R1+0x1994], R6 ;  /* 0x0019940601007387 */ /* 0x000fe80000100800 */
[----:B------:R-:W4:Y:S01]  /*17e40*/  LDL.LU R27, [R1+0x74] ;  /* 0x00007400011b7983 */ /* 0x000f220000300800 */
[----:B0-----:R-:W-:-:S03]  /*17e50*/  LEA.HI.X.SX32 R4, R9, R0, 0x1, P0 ;  /* 0x0000000009047211 */ /* 0x001fc600000f0eff */
[----:B------:R0:W-:Y:S04]  /*17e60*/  STL [R1+0x1998], R5 ;  /* 0x0019980501007387 */ /* 0x0001e80000100800 */
[----:B------:R1:W-:Y:S01]  /*17e70*/  STL [R1+0x198c], R4 ;  /* 0x00198c0401007387 */ /* 0x0003e20000100800 */
[----:B0-----:R-:W-:Y:S02]  /*17e80*/  LEA R5, P0, R16, R2, 0x1 ;  /* 0x0000000210057211 */ /* 0x001fe400078008ff */
[-C--:B-1----:R-:W-:Y:S02]  /*17e90*/  LEA.HI.X.SX32 R4, R10, R0.reuse, 0x1, P4 ;  /* 0x000000000a047211 */ /* 0x082fe400020f0eff */
[----:B------:R-:W4:Y:S04]  /*17ea0*/  LDL.LU R10, [R1+0x98] ;  /* 0x00009800010a7983 */ /* 0x000f280000300800 */
[----:B------:R-:W-:Y:S04]  /*17eb0*/  STL [R1+0x1990], R5 ;  /* 0x0019900501007387 */ /* 0x000fe80000100800 */
[----:B------:R0:W-:Y:S02]  /*17ec0*/  STL [R1+0x1984], R4 ;  /* 0x0019840401007387 */ /* 0x0001e40000100800 */
[----:B0-----:R-:W-:-:S02]  /*17ed0*/  LEA.HI.X.SX32 R4, R11, R0, 0x1, P6 ;  /* 0x000000000b047211 */ /* 0x001fc400030f0eff */
[----:B------:R-:W4:Y:S01]  /*17ee0*/  LDL.LU R11, [R1+0x60] ;  /* 0x00006000010b7983 */ /* 0x000f220000300800 */
[----:B------:R-:W-:-:S05]  /*17ef0*/  LEA R5, P4, R17, R2, 0x1 ;  /* 0x0000000211057211 */ /* 0x000fca00078808ff */
[----:B------:R0:W-:Y:S04]  /*17f00*/  STL [R1+0x1988], R5 ;  /* 0x0019880501007387 */ /* 0x0001e80000100800 */
[----:B------:R-:W4:Y:S04]  /*17f10*/  LDL.LU R9, [R1+0xac] ;  /* 0x0000ac0001097983 */ /* 0x000f280000300800 */
[----:B------:R1:W-:Y:S01]  /*17f20*/  STL [R1+0x197c], R4 ;  /* 0x00197c0401007387 */ /* 0x0003e20000100800 */
[----:B0-----:R-:W-:-:S03]  /*17f30*/  LEA R5, P6, R18, R2, 0x1 ;  /* 0x0000000212057211 */ /* 0x001fc600078c08ff */
[----:B------:R-:W4:Y:S01]  /*17f40*/  LDL.LU R8, [R1+0xb4] ;  /* 0x0000b40001087983 */ /* 0x000f220000300800 */
[----:B-1----:R-:W-:-:S03]  /*17f50*/  LEA.HI.X.SX32 R4, R12, R0, 0x1, P5 ;  /* 0x000000000c047211 */ /* 0x002fc600028f0eff */
[----:B------:R0:W-:Y:S04]  /*17f60*/  STL [R1+0x1980], R5 ;  /* 0x0019800501007387 */ /* 0x0001e80000100800 */
[----:B------:R1:W-:Y:S04]  /*17f70*/  STL [R1+0x1974], R4 ;  /* 0x0019740401007387 */ /* 0x0003e80000100800 */
[----:B------:R-:W4:Y:S01]  /*17f80*/  LDL.LU R7, [R1+0xbc] ;  /* 0x0000bc0001077983 */ /* 0x000f220000300800 */
[----:B0-----:R-:W-:Y:S02]  /*17f90*/  LEA R5, P5, R19, R2, 0x1 ;  /* 0x0000000213057211 */ /* 0x001fe400078a08ff */
        /* <DEDUP_REMOVED lines=14> */
[----:B------:R-:W-:-:S05]  /*18080*/  IMAD R22, R22, UR6, RZ ;  /* 0x0000000616167c24 */ /* 0x000fca000f8e02ff */
[----:B0-----:R-:W-:Y:S02]  /*18090*/  LEA R5, P1, R22, R2, 0x1 ;  /* 0x0000000216057211 */ /* 0x001fe400078208ff */
[----:B-1----:R-:W-:-:S03]  /*180a0*/  LEA.HI.X.SX32 R4, R16, R0, 0x1, P0 ;  /* 0x0000000010047211 */ /* 0x002fc600000f0eff */
[----:B------:R0:W-:Y:S04]  /*180b0*/  STL [R1+0x1960], R5 ;  /* 0x0019600501007387 */ /* 0x0001e80000100800 */
[----:B------:R1:W-:Y:S04]  /*180c0*/  STL [R1+0x1954], R4 ;  /* 0x0019540401007387 */ /* 0x0003e80000100800 */
[----:B0-----:R-:W4:Y:S01]  /*180d0*/  LDL.LU R5, [R1+0xfc] ;  /* 0x0000fc0001057983 */ /* 0x001f220000300800 */
[----:B-1----:R-:W-:Y:S02]  /*180e0*/  LEA.HI.X.SX32 R4, R17, R0, 0x1, P4 ;  /* 0x0000000011047211 */ /* 0x002fe400020f0eff */
[----:B--2---:R-:W-:-:S05]  /*180f0*/  LEA R12, P0, R25, R2, 0x1 ;  /* 0x00000002190c7211 */ /* 0x004fca00078008ff */
[----:B------:R0:W-:Y:S04]  /*18100*/  STL [R1+0x1958], R12 ;  /* 0x0019580c01007387 */ /* 0x0001e80000100800 */
[----:B------:R1:W-:Y:S01]  /*18110*/  STL [R1+0x194c], R4 ;  /* 0x00194c0401007387 */ /* 0x0003e20000100800 */
[----:B---3--:R-:W-:Y:S02]  /*18120*/  LEA R13, P4, R26, R2, 0x1 ;  /* 0x000000021a0d7211 */ /* 0x008fe400078808ff */
[-C--:B0-----:R-:W-:Y:S01]  /*18130*/  LEA.HI.X.SX32 R12, R18, R0.reuse, 0x1, P6 ;  /* 0x00000000120c7211 */ /* 0x081fe200030f0eff */
[----:B-1----:R-:W2:Y:S04]  /*18140*/  LDL.LU R4, [R1+0x134] ;  /* 0x0001340001047983 */ /* 0x002ea80000300800 */
[----:B------:R-:W-:Y:S04]  /*18150*/  STL [R1+0x1950], R13 ;  /* 0x0019500d01007387 */ /* 0x000fe80000100800 */
[----:B------:R0:W-:Y:S04]  /*18160*/  STL [R1+0x1944], R12 ;  /* 0x0019440c01007387 */ /* 0x0001e80000100800 */
[----:B------:R-:W3:Y:S01]  /*18170*/  LDL.LU R28, [R1+0x138] ;  /* 0x00013800011c7983 */ /* 0x000ee20000300800 */
[----:B0-----:R-:W-:-:S02]  /*18180*/  LEA.HI.X.SX32 R12, R19, R0, 0x1, P5 ;  /* 0x00000000130c7211 */ /* 0x001fc400028f0eff */
[-C--:B----4-:R-:W-:Y:S02]  /*18190*/  LEA R15, P5, R27, R2.reuse, 0x1 ;  /* 0x000000021b0f7211 */ /* 0x090fe400078a08ff */
[----:B------:R-:W-:-:S05]  /*181a0*/  LEA R13, P6, R11, R2, 0x1 ;  /* 0x000000020b0d7211 */ /* 0x000fca00078c08ff */
[----:B------:R0:W-:Y:S04]  /*181b0*/  STL [R1+0x1948], R13 ;  /* 0x0019480d01007387 */ /* 0x0001e80000100800 */
[----:B------:R1:W-:Y:S04]  /*181c0*/  STL [R1+0x193c], R12 ;  /* 0x00193c0c01007387 */ /* 0x0003e80000100800 */
[----:B0-----:R-:W4:Y:S01]  /*181d0*/  LDL.LU R13, [R1+0x13c] ;  /* 0x00013c00010d7983 */ /* 0x001f220000300800 */
[----:B-1----:R-:W-:-:S03]  /*181e0*/  LEA.HI.X.SX32 R12, R20, R0, 0x1, P3 ;  /* 0x00000000140c7211 */ /* 0x002fc600018f0eff */
[----:B------:R0:W-:Y:S04]  /*181f0*/  STL [R1+0x1940], R15 ;  /* 0x0019400f01007387 */ /* 0x0001e80000100800 */
[----:B------:R1:W-:Y:S04]  /*18200*/  STL [R1+0x1934], R12 ;  /* 0x0019340c01007387 */ /* 0x0003e80000100800 */
[----:B------:R-:W4:Y:S01]  /*18210*/  LDL.LU R24, [R1+0x140] ;  /* 0x0001400001187983 */ /* 0x000f220000300800 */
[----:B0-----:R-:W-:Y:S02]  /*18220*/  LEA R15, P3, R10, R2, 0x1 ;  /* 0x000000020a0f7211 */ /* 0x001fe400078608ff */
[----:B-1----:R-:W-:-:S03]  /*18230*/  LEA.HI.X.SX32 R12, R21, R0, 0x1, P2 ;  /* 0x00000000150c7211 */ /* 0x002fc600010f0eff */
[----:B------:R0:W-:Y:S01]  /*18240*/  STL [R1+0x1938], R15 ;  /* 0x0019380f01007387 */ /* 0x0001e20000100800 */
[----:B------:R-:W-:-:S03]  /*18250*/  LEA R16, P2, R9, R2, 0x1 ;  /* 0x0000000209107211 */ /* 0x000fc600078408ff */
[----:B------:R1:W-:Y:S01]  /*18260*/  STL [R1+0x192c], R12 ;  /* 0x00192c0c01007387 */ /* 0x0003e20000100800 */
[----:B0-----:R-:W-:-:S03]  /*18270*/  LEA.HI.X.SX32 R15, R22, R0, 0x1, P1 ;  /* 0x00000000160f7211 */ /* 0x001fc600008f0eff */
[----:B-1----:R-:W4:Y:S04]  /*18280*/  LDL.LU R12, [R1+0x148] ;  /* 0x00014800010c7983 */ /* 0x002f280000300800 */
[----:B------:R-:W-:Y:S04]  /*18290*/  STL [R1+0x1930], R16 ;  /* 0x0019301001007387 */ /* 0x000fe80000100800 */
[----:B------:R0:W-:Y:S02]  /*182a0*/  STL [R1+0x1258], R15 ;  /* 0x0012580f01007387 */ /* 0x0001e40000100800 */
[----:B0-----:R-:W-:-:S02]  /*182b0*/  LEA.HI.X.SX32 R15, R25, R0, 0x1, P0 ;  /* 0x00000000190f7211 */ /* 0x001fc400000f0eff */
[----:B------:R-:W4:Y:S01]  /*182c0*/  LDL.LU R25, [R1+0x14c] ;  /* 0x00014c0001197983 */ /* 0x000f220000300800 */
[----:B------:R-:W-:-:S05]  /*182d0*/  LEA R16, P1, R8, R2, 0x1 ;  /* 0x0000000208107211 */ /* 0x000fca00078208ff */
[----:B------:R0:W-:Y:S04]  /*182e0*/  STL [R1+0x1278], R16 ;  /* 0x0012781001007387 */ /* 0x0001e80000100800 */
[----:B------:R1:W-:Y:S01]  /*182f0*/  STL [R1+0x125c], R15 ;  /* 0x00125c0f01007387 */ /* 0x0003e20000100800 */
[----:B0-----:R-:W-:Y:S02]  /*18300*/  LEA R16, P0, R7, R2, 0x1 ;  /* 0x0000000207107211 */ /* 0x001fe400078008ff */
[----:B-1----:R-:W-:Y:S02]  /*18310*/  LEA.HI.X.SX32 R15, R26, R0, 0x1, P4 ;  /* 0x000000001a0f7211 */ /* 0x002fe400020f0eff */
[----:B------:R-:W4:Y:S04]  /*18320*/  LDL.LU R26, [R1+0x150] ;  /* 0x00015000011a7983 */ /* 0x000f280000300800 */
[----:B------:R0:W-:Y:S04]  /*18330*/  STL [R1+0x1280], R16 ;  /* 0x0012801001007387 */ /* 0x0001e80000100800 */
[----:B------:R1:W-:Y:S01]  /*18340*/  STL [R1+0x1260], R15 ;  /* 0x0012600f01007387 */ /* 0x0003e20000100800 */
[----:B0-----:R-:W-:-:S02]  /*18350*/  LEA R16, P4, R6, R2, 0x1 ;  /* 0x0000000206107211 */ /* 0x001fc400078808ff */
        /* <DEDUP_REMOVED lines=10> */
[-C--:B-1----:R-:W-:Y:S02]  /*18400*/  LEA.HI.X.SX32 R15, R10, R0.reuse, 0x1, P3 ;  /* 0x000000000a0f7211 */ /* 0x082fe400018f0eff */
[----:B------:R-:W4:Y:S04]  /*18410*/  LDL.LU R10, [R1+0x164] ;  /* 0x00016400010a7983 */ /* 0x000f280000300800 */
[----:B------:R-:W-:Y:S04]  /*18420*/  STL [R1+0x1298], R16 ;  /* 0x0012981001007387 */ /* 0x000fe80000100800 */
[----:B------:R0:W-:Y:S02]  /*18430*/  STL [R1+0x126c], R15 ;  /* 0x00126c0f01007387 */ /* 0x0001e40000100800 */
[----:B0-----:R-:W-:-:S02]  /*18440*/  LEA.HI.X.SX32 R15, R9, R0, 0x1, P2 ;  /* 0x00000000090f7211 */ /* 0x001fc400010f0eff */
[----:B------:R-:W4:Y:S01]  /*18450*/  LDL.LU R9, [R1+0x178] ;  /* 0x0001780001097983 */ /* 0x000f220000300800 */
[----:B------:R-:W-:-:S05]  /*18460*/  LEA R16, P3, R5, R2, 0x1 ;  /* 0x0000000205107211 */ /* 0x000fca00078608ff */
[----:B------:R-:W-:Y:S04]  /*18470*/  STL [R1+0x12a0], R16 ;  /* 0x0012a01001007387 */ /* 0x000fe80000100800 */
[----:B------:R0:W-:Y:S02]  /*18480*/  STL [R1+0x1270], R15 ;  /* 0x0012700f01007387 */ /* 0x0001e40000100800 */
[----:B0-----:R-:W-:Y:S02]  /*18490*/  LEA.HI.X.SX32 R15, R8, R0, 0x1, P1 ;  /* 0x00000000080f7211 */ /* 0x001fe400008f0eff */
[----:B------:R-:W4:Y:S01]  /*184a0*/  LDL.LU R8, [R1+0x17c] ;  /* 0x00017c0001087983 */ /* 0x000f220000300800 */
[----:B--2---:R-:W-:-:S05]  /*184b0*/  LEA R16, P2, R4, R2, 0x1 ;  /* 0x0000000204107211 */ /* 0x004fca00078408ff */
[----:B------:R3:W-:Y:S04]  /*184c0*/  STL [R1+0x12a8], R16 ;  /* 0x0012a81001007387 */ /* 0x0007e80000100800 */
[----:B------:R0:W-:Y:S01]  /*184d0*/  STL [R1+0x1274], R15 ;  /* 0x0012740f01007387 */ /* 0x0001e20000100800 */
[----:B---3--:R-:W-:Y:S02]  /*184e0*/  LEA R16, P1, R28, R2, 0x1 ;  /* 0x000000021c107211 */ /* 0x008fe400078208ff */
[-C--:B0-----:R-:W-:Y:S02]  /*184f0*/  LEA.HI.X.SX32 R15, R7, R0.reuse, 0x1, P0 ;  /* 0x00000000070f7211 */ /* 0x081fe400000f0eff */
[----:B------:R-:W2:Y:S04]  /*18500*/  LDL.LU R7, [R1+0x190] ;  /* 0x0001900001077983 */ /* 0x000ea80000300800 */
[----:B------:R-:W-:Y:S04]  /*18510*/  STL [R1+0x12b0], R16 ;  /* 0x0012b01001007387 */ /* 0x000fe80000100800 */
[----:B------:R0:W-:Y:S02]  /*18520*/  STL [R1+0x127c], R15 ;  /* 0x00127c0f01007387 */ /* 0x0001e40000100800 */
[----:B0-----:R-:W-:-:S02]  /*18530*/  LEA.HI.X.SX32 R15, R6, R0, 0x1, P4 ;  /* 0x00000000060f7211 */ /* 0x001fc400020f0eff */
[----:B------:R-:W3:Y:S01]  /*18540*/  LDL.LU R6, [R1+0x194] ;  /* 0x0001940001067983 */ /* 0x000ee20000300800 */
[----:B----4-:R-:W-:-:S05]  /*18550*/  LEA R16, P0, R13, R2, 0x1 ;  /* 0x000000020d107211 */ /* 0x010fca00078008ff */
        /* <DEDUP_REMOVED lines=50> */
[----:B------:R-:W-:Y:S04]  /*18880*/  STL [R1+0x1308], R16 ;  /* 0x0013081001007387 */ /* 0x000fe80000100800 */
[----:B------:R0:W-:Y:S02]  /*18890*/  STL [R1+0x12d4], R15 ;  /* 0x0012d40f01007387 */ /* 0x0001e40000100800 */
[----:B0-----:R-:W-:Y:S02]  /*188a0*/  LEA.HI.X.SX32 R15, R11, R0, 0x1, P2 ;  /* 0x000000000b0f7211 */ /* 0x001fe400010f0eff */
[----:B---3--:R-:W-:Y:S01]  /*188b0*/  LEA R16, P3, R6, R2, 0x1 ;  /* 0x0000000206107211 */ /* 0x008fe200078608ff */
[----:B------:R-:W2:Y:S04]  /*188c0*/  LDL.LU R11, [R1+0x1fc] ;  /* 0x0001fc00010b7983 */ /* 0x000ea80000300800 */
[----:B------:R-:W-:Y:S04]  /*188d0*/  STL [R1+0x1310], R16 ;  /* 0x0013101001007387 */ /* 0x000fe80000100800 */
[----:B------:R0:W-:Y:S02]  /*188e0*/  STL [R1+0x12dc], R15 ;  /* 0x0012dc0f01007387 */ /* 0x0001e40000100800 */
[----:B0-----:R-:W-:-:S02]  /*188f0*/  LEA.HI.X.SX32 R15, R27, R0, 0x1, P1 ;  /* 0x000000001b0f7211 */ /* 0x001fc400008f0eff */
[----:B------:R-:W3:Y:S01]  /*18900*/  LDL.LU R27, [R1+0x200] ;  /* 0x00020000011b7983 */ /* 0x000ee20000300800 */
[----:B----4-:R-:W-:-:S05]  /*18910*/  LEA R16, P2, R14, R2, 0x1 ;  /* 0x000000020e107211 */ /* 0x010fca00078408ff */
[----:B------:R-:W-:Y:S04]  /*18920*/  STL [R1+0x1318], R16 ;  /* 0x0013181001007387 */ /* 0x000fe80000100800 */
[----:B------:R0:W-:Y:S02]  /*18930*/  STL [R1+0x12e4], R15 ;  /* 0x0012e40f01007387 */ /* 0x0001e40000100800 */
[----:B0-----:R-:W-:Y:S02]  /*18940*/  LEA.HI.X.SX32 R15, R10, R0, 0x1, P0 ;  /* 0x000000000a0f7211 */ /* 0x001fe400000f0eff */
[-C--:B------:R-:W-:Y:S01]  /*18950*/  LEA R16, P1, R23, R2.reuse, 0x1 ;  /* 0x0000000217107211 */ /* 0x080fe200078208ff */
        /* <DEDUP_REMOVED lines=59> */
[----:B------:R-:W4:Y:S01]  /*18d10*/  LDL.LU R12, [R1+0x284] ;  /* 0x00028400010c7983 */ /* 0x000f220000300800 */
[----:B------:R-:W-:-:S05]  /*18d20*/  LEA R16, P3, R9, R2, 0x1 ;  /* 0x0000000209107211 */ /* 0x000fca00078608ff */
        /* <DEDUP_REMOVED lines=68> */
[----:B------:R-:W-:Y:S01]  /*19170*/  LEA R16, P3, R11, R2, 0x1 ;  /* 0x000000020b107211 */ /* 0x000fe200078608ff */
        /* <DEDUP_REMOVED lines=485> */
[----:B------:R-:W-:Y:S02]  /*1afd0*/  LEA R16, P5, R13, R2, 0x1 ;  /* 0x000000020d107211 */ /* 0x000fe400078a08ff */
[----:B------:R-:W-:-:S03]  /*1afe0*/  LEA.HI.X.SX32 R14, R14, R0, 0x1, P2 ;  /* 0x000000000e0e7211 */ /* 0x000fc600010f0eff */
[----:B------:R-:W-:Y:S04]  /*1aff0*/  STL [R1+0x16f8], R16 ;  /* 0x0016f81001007387 */ /* 0x000fe80000100800 */
[----:B------:R0:W-:Y:S04]  /*1b000*/  STL [R1+0x16c4], R15 ;  /* 0x0016c40f01007387 */ /* 0x0001e80000100800 */
[----:B0-----:R-:W4:Y:S01]  /*1b010*/  LDL.LU R15, [R1+0x168] ;  /* 0x00016800010f7983 */ /* 0x001f220000300800 */
        /* <DEDUP_REMOVED lines=25> */
[----:B------:R-:W-:Y:S02]  /*1b1b0*/  LEA.HI.X.SX32 R12, R12, R0, 0x1, P2 ;  /* 0x000000000c0c7211 */ /* 0x000fe400010f0eff */
[----:B--2---:R-:W-:-:S05]  /*1b1c0*/  LEA R16, P6, R27, R2, 0x1 ;  /* 0x000000021b107211 */ /* 0x004fca00078c08ff */
[----:B------:R-:W-:Y:S04]  /*1b1d0*/  STL [R1+0x1728], R16 ;  /* 0x0017281001007387 */ /* 0x000fe80000100800 */
[----:B------:R0:W-:Y:S02]  /*1b1e0*/  STL [R1+0x16f4], R13 ;  /* 0x0016f40d01007387 */ /* 0x0001e40000100800 */
[----:B0-----:R-:W-:Y:S02]  /*1b1f0*/  LEA.HI.X.SX32 R13, R24, R0, 0x1, P3 ;  /* 0x00000000180d7211 */ /* 0x001fe400018f0eff */
[----:B---3--:R-:W-:Y:S01]  /*1b200*/  LEA R16, P5, R10, R2, 0x1 ;  /* 0x000000020a107211 */ /* 0x008fe200078a08ff */
[----:B------:R-:W2:Y:S04]  /*1b210*/  LDL.LU R24, [R1+0x128] ;  /* 0x0001280001187983 */ /* 0x000ea80000300800 */
[----:B------:R-:W-:Y:S04]  /*1b220*/  STL [R1+0x1730], R16 ;  /* 0x0017301001007387 */ /* 0x000fe80000100800 */
[----:B------:R0:W-:Y:S04]  /*1b230*/  STL [R1+0x16fc], R13 ;  /* 0x0016fc0d01007387 */ /* 0x0001e80000100800 */
[----:B0-----:R-:W3:Y:S01]  /*1b240*/  LDL.LU R13, [R1+0x124] ;  /* 0x00012400010d7983 */ /* 0x001ee20000300800 */
[----:B------:R-:W-:-:S02]  /*1b250*/  LEA.HI.X.SX32 R11, R11, R0, 0x1, P4 ;  /* 0x000000000b0b7211 */ /* 0x000fc400020f0eff */
        /* <DEDUP_REMOVED lines=12> */
[----:B------:R0:W-:Y:S04]  /*1b320*/  STL [R1+0x1714], R12 ;  /* 0x0017140c01007387 */ /* 0x0001e80000100800 */
[----:B0-----:R-:W4:Y:S01]  /*1b330*/  LDL.LU R12, [R1+0x118] ;  /* 0x00011800010c7983 */ /* 0x001f220000300800 */
[----:B------:R-:W-:-:S05]  /*1b340*/  LEA R16, P0, R6, R2, 0x1 ;  /* 0x0000000206107211 */ /* 0x000fca00078008ff */
[----:B------:R-:W-:Y:S04]  /*1b350*/  STL [R1+0x1750], R16 ;  /* 0x0017501001007387 */ /* 0x000fe80000100800 */
[----:B------:R0:W-:Y:S02]  /*1b360*/  STL [R1+0x171c], R11 ;  /* 0x00171c0b01007387 */ /* 0x0001e40000100800 */
[----:B0-----:R-:W-:Y:S02]  /*1b370*/  LEA.HI.X.SX32 R11, R27, R0, 0x1, P6 ;  /* 0x000000001b0b7211 */ /* 0x001fe400030f0eff */
[----:B------:R-:W4:Y:S01]  /*1b380*/  LDL.LU R27, [R1+0x114] ;  /* 0x00011400011b7983 */ /* 0x000f220000300800 */
[----:B------:R-:W-:-:S05]  /*1b390*/  LEA R16, P4, R15, R2, 0x1 ;  /* 0x000000020f107211 */ /* 0x000fca00078808ff */
[----:B------:R-:W-:Y:S01]  /*1b3a0*/  STL [R1+0x1758], R16 ;  /* 0x0017581001007387 */ /* 0x000fe20000100800 */
[----:B------:R-:W-:-:S03]  /*1b3b0*/  LEA.HI.X.SX32 R10, R10, R0, 0x1, P5 ;  /* 0x000000000a0a7211 */ /* 0x000fc600028f0eff */
[----:B------:R0:W-:Y:S01]  /*1b3c0*/  STL [R1+0x1724], R11 ;  /* 0x0017240b01007387 */ /* 0x0001e20000100800 */
[----:B------:R-:W-:-:S03]  /*1b3d0*/  LEA.HI.X.SX32 R9, R9, R0, 0x1, P3 ;  /* 0x0000000009097211 */ /* 0x000fc600018f0eff */
[----:B0-----:R-:W4:Y:S01]  /*1b3e0*/  LDL.LU R11, [R1+0x110] ;  /* 0x00011000010b7983 */ /* 0x001f220000300800 */
[----:B------:R-:W-:-:S05]  /*1b3f0*/  LEA R16, P6, R23, R2, 0x1 ;  /* 0x0000000217107211 */ /* 0x000fca00078c08ff */
[----:B------:R-:W-:Y:S04]  /*1b400*/  STL [R1+0x1760], R16 ;  /* 0x0017601001007387 */ /* 0x000fe80000100800 */
        /* <DEDUP_REMOVED lines=10> */
[----:B------:R0:W-:Y:S04]  /*1b4b0*/  STL [R1+0x173c], R8 ;  /* 0x00173c0801007387 */ /* 0x0001e80000100800 */
[----:B0-----:R-:W4:Y:S01]  /*1b4c0*/  LDL.LU R8, [R1+0x104] ;  /* 0x0001040001087983 */ /* 0x001f220000300800 */
[----:B------:R-:W-:-:S05]  /*1b4d0*/  LEA R16, P2, R28, R2, 0x1 ;  /* 0x000000021c107211 */ /* 0x000fca00078408ff */
[----:B------:R0:W-:Y:S04]  /*1b4e0*/  STL [R1+0x1778], R16 ;  /* 0x0017781001007387 */ /* 0x0001e80000100800 */
[----:B------:R-:W4:Y:S04]  /*1b4f0*/  LDL.LU R7, [R1+0x100] ;  /* 0x0001000001077983 */ /* 0x000f280000300800 */
[----:B------:R1:W-:Y:S01]  /*1b500*/  STL [R1+0x1744], R17 ;  /* 0x0017441101007387 */ /* 0x0003e20000100800 */
[----:B0-----:R-:W-:Y:S02]  /*1b510*/  LEA R16, P1, R14, R2, 0x1 ;  /* 0x000000020e107211 */ /* 0x001fe400078208ff */
[----:B-1----:R-:W-:-:S03]  /*1b520*/  LEA.HI.X.SX32 R17, R6, R0, 0x1, P0 ;  /* 0x0000000006117211 */ /* 0x002fc600000f0eff */
[----:B------:R-:W-:Y:S04]  /*1b530*/  STL [R1+0x1780], R16 ;  /* 0x0017801001007387 */ /* 0x000fe80000100800 */
[----:B------:R-:W4:Y:S04]  /*1b540*/  LDL.LU R6, [R1+0xf8] ;  /* 0x0000f80001067983 */ /* 0x000f280000300800 */
[----:B------:R0:W-:Y:S02]  /*1b550*/  STL [R1+0x174c], R17 ;  /* 0x00174c1101007387 */ /* 0x0001e40000100800 */
[----:B0-----:R-:W-:-:S02]  /*1b560*/  LEA.HI.X.SX32 R17, R15, R0, 0x1, P4 ;  /* 0x000000000f117211 */ /* 0x001fc400020f0eff */
[----:B------:R-:W-:Y:S02]  /*1b570*/  LEA.HI.X.SX32 R15, R23, R0, 0x1, P6 ;  /* 0x00000000170f7211 */ /* 0x000fe400030f0eff */
[----:B--2---:R-:W-:-:S05]  /*1b580*/  LEA R16, P0, R24, R2, 0x1 ;  /* 0x0000000218107211 */ /* 0x004fca00078008ff */
[----:B------:R3:W-:Y:S04]  /*1b590*/  STL [R1+0x1788], R16 ;  /* 0x0017881001007387 */ /* 0x0007e80000100800 */
[----:B------:R-:W-:Y:S04]  /*1b5a0*/  STL [R1+0x1754], R17 ;  /* 0x0017541101007387 */ /* 0x000fe80000100800 */
[----:B------:R-:W2:Y:S01]  /*1b5b0*/  LDL.LU R23, [R1+0xf0] ;  /* 0x0000f00001177983 */ /* 0x000ea20000300800 */
[----:B---3--:R-:W-:-:S05]  /*1b5c0*/  LEA R16, P4, R13, R2, 0x1 ;  /* 0x000000020d107211 */ /* 0x008fca00078808ff */
[----:B------:R-:W-:Y:S04]  /*1b5d0*/  STL [R1+0x1790], R16 ;  /* 0x0017901001007387 */ /* 0x000fe80000100800 */
[----:B------:R0:W-:Y:S02]  /*1b5e0*/  STL [R1+0x175c], R15 ;  /* 0x00175c0f01007387 */ /* 0x0001e40000100800 */
[-C--:B0-----:R-:W-:Y:S02]  /*1b5f0*/  LEA.HI.X.SX32 R15, R5, R0.reuse, 0x1, P5 ;  /* 0x00000000050f7211 */ /* 0x081fe400028f0eff */
[----:B------:R-:W3:Y:S01]  /*1b600*/  LDL.LU R5, [R1+0xec] ;  /* 0x0000ec0001057983 */ /* 0x000ee20000300800 */
[----:B------:R-:W-:Y:S02]  /*1b610*/  LEA.HI.X.SX32 R14, R14, R0, 0x1, P1 ;  /* 0x000000000e0e7211 */ /* 0x000fe400008f0eff */
        /* <DEDUP_REMOVED lines=19> */
[----:B------:R-:W-:Y:S02]  /*1b750*/  LEA R16, P1, R11, R2, 0x1 ;  /* 0x000000020b107211 */ /* 0x000fe400078208ff */
[----:B------:R-:W-:-:S03]  /*1b760*/  LEA.HI.X.SX32 R13, R13, R0, 0x1, P4 ;  /* 0x000000000d0d7211 */ /* 0x000fc600020f0eff */
[----:B------:R-:W-:Y:S04]  /*1b770*/  STL [R1+0x17b8], R16 ;  /* 0x0017b81001007387 */ /* 0x000fe80000100800 */
[----:B------:R0:W-:Y:S04]  /*1b780*/  STL [R1+0x1784], R14 ;  /* 0x0017840e01007387 */ /* 0x0001e80000100800 */
[----:B0-----:R-:W4:Y:S01]  /*1b790*/  LDL.LU R14, [R1+0xd0] ;  /* 0x0000d000010e7983 */ /* 0x001f220000300800 */
[----:B------:R-:W-:-:S05]  /*1b7a0*/  LEA R16, P0, R10, R2, 0x1 ;  /* 0x000000020a107211 */ /* 0x000fca00078008ff */
[----:B------:R0:W-:Y:S04]  /*1b7b0*/  STL [R1+0x17c0], R16 ;  /* 0x0017c01001007387 */ /* 0x0001e80000100800 */
[----:B------:R1:W-:Y:S01]  /*1b7c0*/  STL [R1+0x178c], R13 ;  /* 0x00178c0d01007387 */ /* 0x0003e20000100800 */
[----:B0-----:R-:W-:Y:S02]  /*1b7d0*/  LEA.HI.X.SX32 R16, R25, R0, 0x1, P6 ;  /* 0x0000000019107211 */ /* 0x001fe400030f0eff */
[----:B------:R-:W-:-:S05]  /*1b7e0*/  LEA R17, P4, R9, R2, 0x1 ;  /* 0x0000000209117211 */ /* 0x000fca00078808ff */
[----:B------:R-:W-:Y:S04]  /*1b7f0*/  STL [R1+0x17c8], R17 ;  /* 0x0017c81101007387 */ /* 0x000fe80000100800 */
[----:B------:R-:W4:Y:S04]  /*1b800*/  LDL.LU R25, [R1+0xcc] ;  /* 0x0000cc0001197983 */ /* 0x000f280000300800 */
[----:B------:R0:W-:Y:S01]  /*1b810*/  STL [R1+0x1794], R16 ;  /* 0x0017941001007387 */ /* 0x0001e20000100800 */
[----:B-1----:R-:W-:Y:S02]  /*1b820*/  LEA R13, P6, R8, R2, 0x1 ;  /* 0x00000002080d7211 */ /* 0x002fe400078c08ff */
[----:B0-----:R-:W-:-:S03]  /*1b830*/  LEA.HI.X.SX32 R16, R26, R0, 0x1, P5 ;  /* 0x000000001a107211 */ /* 0x001fc600028f0eff */
[----:B------:R0:W-:Y:S04]  /*1b840*/  STL [R1+0x17d0], R13 ;  /* 0x0017d00d01007387 */ /* 0x0001e80000100800 */
[----:B------:R-:W4:Y:S01]  /*1b850*/  LDL.LU R26, [R1+0xc8] ;  /* 0x0000c800011a7983 */ /* 0x000f220000300800 */
[----:B0-----:R-:W-:-:S03]  /*1b860*/  LEA R13, P5, R7, R2, 0x1 ;  /* 0x00000002070d7211 */ /* 0x001fc600078a08ff */
[----:B------:R-:W-:Y:S04]  /*1b870*/  STL [R1+0x179c], R16 ;  /* 0x00179c1001007387 */ /* 0x000fe80000100800 */
[----:B------:R0:W-:Y:S04]  /*1b880*/  STL [R1+0x17d8], R13 ;  /* 0x0017d80d01007387 */ /* 0x0001e80000100800 */
[----:B0-----:R-:W4:Y:S01]  /*1b890*/  LDL.LU R13, [R1+0xc4] ;  /* 0x0000c400010d7983 */ /* 0x001f220000300800 */
[----:B------:R-:W-:Y:S02]  /*1b8a0*/  LEA.HI.X.SX32 R12, R12, R0, 0x1, P3 ;  /* 0x000000000c0c7211 */ /* 0x000fe400018f0eff */
[----:B------:R-:W-:-:S03]  /*1b8b0*/  LEA R16, P3, R6, R2, 0x1 ;  /* 0x0000000206107211 */ /* 0x000fc600078608ff */
[----:B------:R0:W-:Y:S04]  /*1b8c0*/  STL [R1+0x17a4], R12 ;  /* 0x0017a40c01007387 */ /* 0x0001e80000100800 */
[----:B------:R-:W-:Y:S01]  /*1b8d0*/  STL [R1+0x17e0], R16 ;  /* 0x0017e01001007387 */ /* 0x000fe20000100800 */
[----:B0-----:R-:W-:-:S03]  /*1b8e0*/  LEA.HI.X.SX32 R12, R27, R0, 0x1, P2 ;  /* 0x000000001b0c7211 */ /* 0x001fc600010f0eff */
[----:B------:R-:W4:Y:S01]  /*1b8f0*/  LDL.LU R27, [R1+0xc0] ;  /* 0x0000c000011b7983 */ /* 0x000f220000300800 */
[----:B------:R-:W-:-:S03]  /*1b900*/  LEA.HI.X.SX32 R11, R11, R0, 0x1, P1 ;  /* 0x000000000b0b7211 */ /* 0x000fc600008f0eff */
[----:B------:R0:W-:Y:S01]  /*1b910*/  STL [R1+0x17ac], R12 ;  /* 0x0017ac0c01007387 */ /* 0x0001e20000100800 */
[----:B------:R-:W-:-:S03]  /*1b920*/  LEA.HI.X.SX32 R10, R10, R0, 0x1, P0 ;  /* 0x000000000a0a7211 */ /* 0x000fc600000f0eff */
[----:B0-----:R-:W4:Y:S01]  /*1b930*/  LDL.LU R12, [R1+0xb8] ;  /* 0x0000b800010c7983 */ /* 0x001f220000300800 */
[-C--:B------:R-:W-:Y:S02]  /*1b940*/  LEA.HI.X.SX32 R9, R9, R0.reuse, 0x1, P4 ;  /* 0x0000000009097211 */ /* 0x080fe400020f0eff */
[----:B------:R-:W-:Y:S02]  /*1b950*/  LEA.HI.X.SX32 R8, R8, R0, 0x1, P6 ;  /* 0x0000000008087211 */ /* 0x000fe400030f0eff */
[----:B--2---:R-:W-:-:S05]  /*1b960*/  LEA R16, P2, R23, R2, 0x1 ;  /* 0x0000000217107211 */ /* 0x004fca00078408ff */
[----:B------:R-:W-:Y:S04]  /*1b970*/  STL [R1+0x17e8], R16 ;  /* 0x0017e81001007387 */ /* 0x000fe80000100800 */
[----:B------:R0:W-:Y:S04]  /*1b980*/  STL [R1+0x17b4], R11 ;  /* 0x0017b40b01007387 */ /* 0x0001e80000100800 */
[----:B0-----:R-:W2:Y:S01]  /*1b990*/  LDL.LU R11, [R1+0xb0] ;  /* 0x0000b000010b7983 */ /* 0x001ea20000300800 */
[----:B---3--:R-:W-:-:S05]  /*1b9a0*/  LEA R16, P1, R5, R2, 0x1 ;  /* 0x0000000205107211 */ /* 0x008fca00078208ff */
[----:B------:R-:W-:Y:S04]  /*1b9b0*/  STL [R1+0x17f0], R16 ;  /* 0x0017f01001007387 */ /* 0x000fe80000100800 */
[----:B------:R0:W-:Y:S04]  /*1b9c0*/  STL [R1+0x17bc], R10 ;  /* 0x0017bc0a01007387 */ /* 0x0001e80000100800 */
[----:B0-----:R-:W3:Y:S01]  /*1b9d0*/  LDL.LU R10, [R1+0xa8] ;  /* 0x0000a800010a7983 */ /* 0x001ee20000300800 */
[----:B----4-:R-:W-:-:S05]  /*1b9e0*/  LEA R16, P0, R4, R2, 0x1 ;  /* 0x0000000204107211 */ /* 0x010fca00078008ff */
[----:B------:R-:W-:Y:S04]  /*1b9f0*/  STL [R1+0x17f8], R16 ;  /* 0x0017f81001007387 */ /* 0x000fe80000100800 */
[----:B------:R0:W-:Y:S04]  /*1ba00*/  STL [R1+0x17c4], R9 ;  /* 0x0017c40901007387 */ /* 0x0001e80000100800 */
[----:B0-----:R-:W4:Y:S01]  /*1ba10*/  LDL.LU R9, [R1+0xa4] ;  /* 0x0000a40001097983 */ /* 0x001f220000300800 */
[----:B------:R-:W-:-:S05]  /*1ba20*/  LEA R16, P4, R28, R2, 0x1 ;  /* 0x000000021c107211 */ /* 0x000fca00078808ff */
[----:B------:R-:W-:Y:S04]  /*1ba30*/  STL [R1+0x1800], R16 ;  /* 0x0018001001007387 */ /* 0x000fe80000100800 */
[----:B------:R0:W-:Y:S04]  /*1ba40*/  STL [R1+0x17cc], R8 ;  /* 0x0017cc0801007387 */ /* 0x0001e80000100800 */
[----:B0-----:R-:W4:Y:S01]  /*1ba50*/  LDL.LU R8, [R1+0xa0] ;  /* 0x0000a00001087983 */ /* 0x001f220000300800 */
[----:B------:R-:W-:Y:S02]  /*1ba60*/  LEA.HI.X.SX32 R16, R7, R0, 0x1, P5 ;  /* 0x0000000007107211 */ /* 0x000fe400028f0eff */
[----:B------:R-:W-:-:S05]  /*1ba70*/  LEA R17, P6, R15, R2, 0x1 ;  /* 0x000000020f117211 */ /* 0x000fca00078c08ff */
[----:B------:R0:W-:Y:S04]  /*1ba80*/  STL [R1+0x1808], R17 ;  /* 0x0018081101007387 */ /* 0x0001e80000100800 */
[----:B------:R-:W4:Y:S04]  /*1ba90*/  LDL.LU R7, [R1+0x9c] ;  /* 0x00009c0001077983 */ /* 0x000f280000300800 */
[----:B------:R1:W-:Y:S01]  /*1baa0*/  STL [R1+0x17d4], R16 ;  /* 0x0017d41001007387 */ /* 0x0003e20000100800 */
[----:B0-----:R-:W-:Y:S02]  /*1bab0*/  LEA R17, P5, R24, R2, 0x1 ;  /* 0x0000000218117211 */ /* 0x001fe400078a08ff */
[----:B-1----:R-:W-:-:S03]  /*1bac0*/  LEA.HI.X.SX32 R16, R6, R0, 0x1, P3 ;  /* 0x0000000006107211 */ /* 0x002fc600018f0eff */
        /* <DEDUP_REMOVED lines=26> */
[----:B------:R-:W-:Y:S01]  /*1bc70*/  STL [R1+0x1804], R17 ;  /* 0x0018041101007387 */ /* 0x000fe20000100800 */
[----:B------:R-:W-:-:S03]  /*1bc80*/  LEA R15, P6, R12, R2, 0x1 ;  /* 0x000000020c0f7211 */ /* 0x000fc600078c08ff */
[----:B------:R-:W4:Y:S01]  /*1bc90*/  LDL.LU R18, [R1+0x80] ;  /* 0x0000800001127983 */ /* 0x000f220000300800 */
[----:B0-----:R-:W-:-:S03]  /*1bca0*/  LEA.HI.X.SX32 R16, R24, R0, 0x1, P5 ;  /* 0x0000000018107211 */ /* 0x001fc600028f0eff */
[----:B------:R-:W-:Y:S04]  /*1bcb0*/  STL [R1+0x1840], R15 ;  /* 0x0018400f01007387 */ /* 0x000fe80000100800 */
[----:B------:R0:W-:Y:S04]  /*1bcc0*/  STL [R1+0x180c], R16 ;  /* 0x00180c1001007387 */ /* 0x0001e80000100800 */
[----:B------:R-:W4:Y:S01]  /*1bcd0*/  LDL.LU R24, [R1+0x7c] ;  /* 0x00007c0001187983 */ /* 0x000f220000300800 */
[-C--:B0-----:R-:W-:Y:S02]  /*1bce0*/  LEA.HI.X.SX32 R16, R14, R0.reuse, 0x1, P3 ;  /* 0x000000000e107211 */ /* 0x081fe400018f0eff */
[----:B------:R-:W-:-:S02]  /*1bcf0*/  LEA.HI.X.SX32 R14, R25, R0, 0x1, P2 ;  /* 0x00000000190e7211 */ /* 0x000fc400010f0eff */
[----:B--2---:R-:W-:-:S05]  /*1bd00*/  LEA R15, P5, R11, R2, 0x1 ;  /* 0x000000020b0f7211 */ /* 0x004fca00078a08ff */
[----:B------:R3:W-:Y:S04]  /*1bd10*/  STL [R1+0x1848], R15 ;  /* 0x0018480f01007387 */ /* 0x0007e80000100800 */
[----:B------:R-:W-:Y:S04]  /*1bd20*/  STL [R1+0x1814], R16 ;  /* 0x0018141001007387 */ /* 0x000fe80000100800 */
[----:B------:R-:W2:Y:S01]  /*1bd30*/  LDL.LU R25, [R1+0x78] ;  /* 0x0000780001197983 */ /* 0x000ea20000300800 */
[----:B---3--:R-:W-:-:S05]  /*1bd40*/  LEA R15, P3, R10, R2, 0x1 ;  /* 0x000000020a0f7211 */ /* 0x008fca00078608ff */
[----:B------:R0:W-:Y:S04]  /*1bd50*/  STL [R1+0x1850], R15 ;  /* 0x0018500f01007387 */ /* 0x0001e80000100800 */
[----:B------:R1:W-:Y:S01]  /*1bd60*/  STL [R1+0x181c], R14 ;  /* 0x00181c0e01007387 */ /* 0x0003e20000100800 */
[----:B0-----:R-:W-:Y:S02]  /*1bd70*/  LEA.HI.X.SX32 R15, R26, R0, 0x1, P1 ;  /* 0x000000001a0f7211 */ /* 0x001fe400008f0eff */
[----:B----4-:R-:W-:-:S05]  /*1bd80*/  LEA R16, P2, R9, R2, 0x1 ;  /* 0x0000000209107211 */ /* 0x010fca00078408ff */
[----:B------:R-:W-:Y:S04]  /*1bd90*/  STL [R1+0x1858], R16 ;  /* 0x0018581001007387 */ /* 0x000fe80000100800 */
[----:B------:R-:W3:Y:S04]  /*1bda0*/  LDL.LU R26, [R1+0x70] ;  /* 0x00007000011a7983 */ /* 0x000ee80000300800 */
[----:B------:R0:W-:Y:S01]  /*1bdb0*/  STL [R1+0x1824], R15 ;  /* 0x0018240f01007387 */ /* 0x0001e20000100800 */
[----:B-1----:R-:W-:Y:S02]  /*1bdc0*/  LEA R14, P1, R8, R2, 0x1 ;  /* 0x00000002080e7211 */ /* 0x002fe400078208ff */
[----:B0-----:R-:W-:-:S03]  /*1bdd0*/  LEA.HI.X.SX32 R15, R13, R0, 0x1, P0 ;  /* 0x000000000d0f7211 */ /* 0x001fc600000f0eff */
[----:B------:R0:W-:Y:S01]  /*1bde0*/  STL [R1+0x1860], R14 ;  /* 0x0018600e01007387 */ /* 0x0001e20000100800 */
[----:B------:R-:W-:-:S03]  /*1bdf0*/  LEA.HI.X.SX32 R13, R27, R0, 0x1, P4 ;  /* 0x000000001b0d7211 */ /* 0x000fc600020f0eff */
[----:B------:R-:W-:Y:S04]  /*1be00*/  STL [R1+0x182c], R15 ;  /* 0x00182c0f01007387 */ /* 0x000fe80000100800 */
[----:B------:R-:W4:Y:S01]  /*1be10*/  LDL.LU R27, [R1+0x6c] ;  /* 0x00006c00011b7983 */ /* 0x000f220000300800 */
[----:B0-----:R-:W-:-:S05]  /*1be20*/  LEA R14, P0, R7, R2, 0x1 ;  /* 0x00000002070e7211 */ /* 0x001fca00078008ff */
[----:B------:R0:W-:Y:S04]  /*1be30*/  STL [R1+0x1868], R14 ;  /* 0x0018680e01007387 */ /* 0x0001e80000100800 */
[----:B------:R1:W-:Y:S01]  /*1be40*/  STL [R1+0x1834], R13 ;  /* 0x0018340d01007387 */ /* 0x0003e20000100800 */
[----:B0-----:R-:W-:-:S05]  /*1be50*/  LEA R14, P4, R6, R2, 0x1 ;  /* 0x00000002060e7211 */ /* 0x001fca00078808ff */
[----:B------:R-:W-:Y:S04]  /*1be60*/  STL [R1+0x1870], R14 ;  /* 0x0018700e01007387 */ /* 0x000fe80000100800 */
[----:B------:R-:W4:Y:S01]  /*1be70*/  LDL.LU R17, [R1+0x68] ;  /* 0x0000680001117983 */ /* 0x000f220000300800 */
[----:B------:R-:W-:-:S05]  /*1be80*/  LEA.HI.X.SX32 R12, R12, R0, 0x1, P6 ;  /* 0x000000000c0c7211 */ /* 0x000fca00030f0eff */
[----:B------:R0:W-:Y:S01]  /*1be90*/  STL [R1+0x183c], R12 ;  /* 0x00183c0c01007387 */ /* 0x0001e20000100800 */
[----:B------:R-:W-:Y:S02]  /*1bea0*/  LEA.HI.X.SX32 R10, R10, R0, 0x1, P3 ;  /* 0x000000000a0a7211 */ /* 0x000fe400018f0eff */
[----:B-1----:R-:W-:Y:S02]  /*1beb0*/  LEA R13, P6, R23, R2, 0x1 ;  /* 0x00000002170d7211 */ /* 0x002fe400078c08ff */
[----:B0-----:R-:W-:-:S03]  /*1bec0*/  LEA.HI.X.SX32 R12, R11, R0, 0x1, P5 ;  /* 0x000000000b0c7211 */ /* 0x001fc600028f0eff */
[----:B------:R-:W-:Y:S04]  /*1bed0*/  STL [R1+0x1878], R13 ;  /* 0x0018780d01007387 */ /* 0x000fe80000100800 */
[----:B------:R-:W-:Y:S04]  /*1bee0*/  STL [R1+0x1844], R12 ;  /* 0x0018440c01007387 */ /* 0x000fe80000100800 */
[----:B------:R-:W4:Y:S01]  /*1bef0*/  LDL.LU R16, [R1+0x64] ;  /* 0x0000640001107983 */ /* 0x000f220000300800 */
[----:B------:R-:W-:-:S05]  /*1bf00*/  LEA R11, P5, R5, R2, 0x1 ;  /* 0x00000002050b7211 */ /* 0x000fca00078a08ff */
[----:B------:R-:W-:Y:S04]  /*1bf10*/  STL [R1+0x1880], R11 ;  /* 0x0018800b01007387 */ /* 0x000fe80000100800 */
[----:B------:R0:W-:Y:S04]  /*1bf20*/  STL [R1+0x184c], R10 ;  /* 0x00184c0a01007387 */ /* 0x0001e80000100800 */
[----:B------:R-:W4:Y:S01]  /*1bf30*/  LDL.LU R15, [R1+0x5c] ;  /* 0x00005c00010f7983 */ /* 0x000f220000300800 */
[----:B0-----:R-:W-:Y:S02]  /*1bf40*/  LEA.HI.X.SX32 R10, R9, R0, 0x1, P2 ;  /* 0x00000000090a7211 */ /* 0x001fe400010f0eff */
[----:B------:R-:W-:-:S05]  /*1bf50*/  LEA R11, P3, R4, R2, 0x1 ;  /* 0x00000002040b7211 */ /* 0x000fca00078608ff */
[----:B------:R-:W-:Y:S04]  /*1bf60*/  STL [R1+0x1888], R11 ;  /* 0x0018880b01007387 */ /* 0x000fe80000100800 */
[----:B------:R-:W4:Y:S04]  /*1bf70*/  LDL.LU R14, [R1+0x54] ;  /* 0x00005400010e7983 */ /* 0x000f280000300800 */
[----:B------:R-:W-:Y:S04]  /*1bf80*/  STL [R1+0x1854], R10 ;  /* 0x0018540a01007387 */ /* 0x000fe80000100800 */
[----:B------:R-:W4:Y:S01]  /*1bf90*/  LDL.LU R13, [R1+0x50] ;  /* 0x00005000010d7983 */ /* 0x000f220000300800 */
[----:B------:R-:W-:-:S05]  /*1bfa0*/  LEA R9, P2, R28, R2, 0x1 ;  /* 0x000000021c097211 */ /* 0x000fca00078408ff */
[----:B------:R0:W-:Y:S04]  /*1bfb0*/  STL [R1+0x1890], R9 ;  /* 0x0018900901007387 */ /* 0x0001e80000100800 */
[----:B------:R-:W4:Y:S01]  /*1bfc0*/  LDL.LU R12, [R1+0x4c] ;  /* 0x00004c00010c7983 */ /* 0x000f220000300800 */
[----:B------:R-:W-:-:S05]  /*1bfd0*/  LEA.HI.X.SX32 R8, R8, R0, 0x1, P1 ;  /* 0x0000000008087211 */ /* 0x000fca00008f0eff */
[----:B------:R1:W-:Y:S01]  /*1bfe0*/  STL [R1+0x185c], R8 ;  /* 0x00185c0801007387 */ /* 0x0003e20000100800 */
[----:B------:R-:W-:Y:S02]  /*1bff0*/  LEA.HI.X.SX32 R6, R6, R0, 0x1, P4 ;  /* 0x0000000006067211 */ /* 0x000fe400020f0eff */
[----:B0-----:R-:W-:Y:S02]  /*1c000*/  LEA R9, P1, R18, R2, 0x1 ;  /* 0x0000000212097211 */ /* 0x001fe400078208ff */
[----:B-1----:R-:W-:-:S03]  /*1c010*/  LEA.HI.X.SX32 R8, R7, R0, 0x1, P0 ;  /* 0x0000000007087211 */ /* 0x002fc600000f0eff */
[----:B------:R0:W-:Y:S04]  /*1c020*/  STL [R1+0x1898], R9 ;  /* 0x0018980901007387 */ /* 0x0001e80000100800 */
[----:B------:R-:W4:Y:S01]  /*1c030*/  LDL.LU R11, [R1+0x48] ;  /* 0x00004800010b7983 */ /* 0x000f220000300800 */
[----:B------:R-:W-:-:S03]  /*1c040*/  LEA R7, P0, R24, R2, 0x1 ;  /* 0x0000000218077211 */ /* 0x000fc600078008ff */
[----:B------:R-:W-:Y:S04]  /*1c050*/  STL [R1+0x1864], R8 ;  /* 0x0018640801007387 */ /* 0x000fe80000100800 */
[----:B------:R-:W-:Y:S04]  /*1c060*/  STL [R1+0x18a0], R7 ;  /* 0x0018a00701007387 */ /* 0x000fe80000100800 */
[----:B------:R-:W4:Y:S04]  /*1c070*/  LDL.LU R10, [R1+0x44] ;  /* 0x00004400010a7983 */ /* 0x000f280000300800 */
[----:B------:R1:W-:Y:S04]  /*1c080*/  STL [R1+0x186c], R6 ;  /* 0x00186c0601007387 */ /* 0x0003e80000100800 */
[----:B0-----:R-:W4:Y:S01]  /*1c090*/  LDL.LU R9, [R1+0x40] ;  /* 0x0000400001097983 */ /* 0x001f220000300800 */
[----:B-1----:R-:W-:-:S02]  /*1c0a0*/  LEA.HI.X.SX32 R6, R23, R0, 0x1, P6 ;  /* 0x0000000017067211 */ /* 0x002fc400030f0eff */
[----:B------:R-:W-:Y:S02]  /*1c0b0*/  LEA.HI.X.SX32 R4, R4, R0, 0x1, P3 ;  /* 0x0000000004047211 */ /* 0x000fe400018f0eff */
[----:B--2---:R-:W-:-:S05]  /*1c0c0*/  LEA R7, P4, R25, R2, 0x1 ;  /* 0x0000000219077211 */ /* 0x004fca00078808ff */
[----:B------:R-:W-:Y:S04]  /*1c0d0*/  STL [R1+0x18a8], R7 ;  /* 0x0018a80701007387 */ /* 0x000fe80000100800 */
[----:B------:R-:W2:Y:S04]  /*1c0e0*/  LDL.LU R8, [R1+0x3c] ;  /* 0x00003c0001087983 */ /* 0x000ea80000300800 */
[----:B------:R0:W-:Y:S04]  /*1c0f0*/  STL [R1+0x1874], R6 ;  /* 0x0018740601007387 */ /* 0x0001e80000100800 */
[----:B------:R-:W2:Y:S01]  /*1c100*/  LDL.LU R23, [R1+0x38] ;  /* 0x0000380001177983 */ /* 0x000ea20000300800 */
[----:B0-----:R-:W-:-:S02]  /*1c110*/  LEA.HI.X.SX32 R6, R5, R0, 0x1, P5 ;  /* 0x0000000005067211 */ /* 0x001fc400028f0eff */
[----:B------:R-:W-:Y:S02]  /*1c120*/  LEA.HI.X.SX32 R19, R28, R0, 0x1, P2 ;  /* 0x000000001c137211 */ /* 0x000fe400010f0eff */
[----:B---3--:R-:W-:-:S05]  /*1c130*/  LEA R7, P6, R26, R2, 0x1 ;  /* 0x000000021a077211 */ /* 0x008fca00078c08ff */
[----:B------:R0:W-:Y:S04]  /*1c140*/  STL [R1+0x18b0], R7 ;  /* 0x0018b00701007387 */ /* 0x0001e80000100800 */
[----:B0-----:R-:W3:Y:S04]  /*1c150*/  LDL.LU R7, [R1+0x34] ;  /* 0x0000340001077983 */ /* 0x001ee80000300800 */
[----:B------:R0:W-:Y:S01]  /*1c160*/  STL [R1+0x187c], R6 ;  /* 0x00187c0601007387 */ /* 0x0001e20000100800 */
[----:B----4-:R-:W-:-:S03]  /*1c170*/  LEA R5, P5, R27, R2, 0x1 ;  /* 0x000000021b057211 */ /* 0x010fc600078a08ff */
[----:B0-----:R-:W4:Y:S04]  /*1c180*/  LDL.LU R6, [R1+0x30] ;  /* 0x0000300001067983 */ /* 0x001f280000300800 */
[----:B------:R0:W-:Y:S04]  /*1c190*/  STL [R1+0x18b8], R5 ;  /* 0x0018b80501007387 */ /* 0x0001e80000100800 */
[----:B0-----:R-:W4:Y:S04]  /*1c1a0*/  LDL.LU R5, [R1+0x2c] ;  /* 0x00002c0001057983 */ /* 0x001f280000300800 */
[----:B------:R0:W-:Y:S04]  /*1c1b0*/  STL [R1+0x1884], R4 ;  /* 0x0018840401007387 */ /* 0x0001e80000100800 */
[----:B0-----:R-:W4:Y:S01]  /*1c1c0*/  LDL.LU R4, [R1+0x14] ;  /* 0x0000140001047983 */ /* 0x001f220000300800 */
[----:B------:R-:W-:-:S05]  /*1c1d0*/  LEA R20, P3, R17, R2, 0x1 ;  /* 0x0000000211147211 */ /* 0x000fca00078608ff */
[----:B------:R-:W-:Y:S04]  /*1c1e0*/  STL [R1+0x18c0], R20 ;  /* 0x0018c01401007387 */ /* 0x000fe80000100800 */
[----:B------:R-:W4:Y:S04]  /*1c1f0*/  LDL.LU R28, [R1+0x28] ;  /* 0x00002800011c7983 */ /* 0x000f280000300800 */
[----:B------:R0:W-:Y:S02]  /*1c200*/  STL [R1+0x188c], R19 ;  /* 0x00188c1301007387 */ /* 0x0001e40000100800 */
[----:B0-----:R-:W-:-:S02]  /*1c210*/  LEA.HI.X.SX32 R19, R18, R0, 0x1, P1 ;  /* 0x0000000012137211 */ /* 0x001fc400008f0eff */
[----:B------:R-:W-:-:S05]  /*1c220*/  LEA R20, P2, R16, R2, 0x1 ;  /* 0x0000000210147211 */ /* 0x000fca00078408ff */
[----:B------:R0:W-:Y:S04]  /*1c230*/  STL [R1+0x18c8], R20 ;  /* 0x0018c81401007387 */ /* 0x0001e80000100800 */
[----:B------:R-:W-:Y:S01]  /*1c240*/  STL [R1+0x1894], R19 ;  /* 0x0018941301007387 */ /* 0x000fe20000100800 */
[----:B------:R-:W-:Y:S02]  /*1c250*/  LEA R18, P1, R15, R2, 0x1 ;  /* 0x000000020f127211 */ /* 0x000fe400078208ff */
[----:B0-----:R-:W-:-:S03]  /*1c260*/  LEA.HI.X.SX32 R20, R24, R0, 0x1, P0 ;  /* 0x0000000018147211 */ /* 0x001fc600000f0eff */
[----:B------:R0:W-:Y:S04]  /*1c270*/  STL [R1+0x18d0], R18 ;  /* 0x0018d01201007387 */ /* 0x0001e80000100800 */
[----:B------:R1:W-:Y:S01]  /*1c280*/  STL [R1+0x189c], R20 ;  /* 0x00189c1401007387 */ /* 0x0003e20000100800 */
[----:B0-----:R-:W-:Y:S02]  /*1c290*/  LEA.HI.X.SX32 R18, R25, R0, 0x1, P4 ;  /* 0x0000000019127211 */ /* 0x001fe400020f0eff */
[----:B------:R-:W-:-:S05]  /*1c2a0*/  LEA R19, P0, R14, R2, 0x1 ;  /* 0x000000020e137211 */ /* 0x000fca00078008ff */
[----:B------:R0:W-:Y:S01]  /*1c2b0*/  STL [R1+0x18d8], R19 ;  /* 0x0018d81301007387 */ /* 0x0001e20000100800 */
[----:B-1----:R-:W-:-:S03]  /*1c2c0*/  LEA R20, P4, R13, R2, 0x1 ;  /* 0x000000020d147211 */ /* 0x002fc600078808ff */
[----:B------:R1:W-:Y:S01]  /*1c2d0*/  STL [R1+0x18a4], R18 ;  /* 0x0018a41201007387 */ /* 0x0003e20000100800 */
[----:B0-----:R-:W-:-:S03]  /*1c2e0*/  LEA.HI.X.SX32 R19, R26, R0, 0x1, P6 ;  /* 0x000000001a137211 */ /* 0x001fc600030f0eff */
[----:B------:R-:W-:Y:S04]  /*1c2f0*/  STL [R1+0x18e0], R20 ;  /* 0x0018e01401007387 */ /* 0x000fe80000100800 */
[----:B------:R-:W4:Y:S04]  /*1c300*/  LDL.64 R24, [R1+0xe20] ;  /* 0x000e200001187983 */ /* 0x000f280000100a00 */
[----:B------:R0:W-:Y:S01]  /*1c310*/  STL [R1+0x18ac], R19 ;  /* 0x0018ac1301007387 */ /* 0x0001e20000100800 */
[----:B-1----:R-:W-:Y:S02]  /*1c320*/  LEA R18, P6, R12, R2, 0x1 ;  /* 0x000000020c127211 */ /* 0x002fe400078c08ff */
[----:B0-----:R-:W-:-:S03]  /*1c330*/  LEA.HI.X.SX32 R19, R27, R0, 0x1, P5 ;  /* 0x000000001b137211 */ /* 0x001fc600028f0eff */
[----:B------:R0:W-:Y:S04]  /*1c340*/  STL [R1+0x18e8], R18 ;  /* 0x0018e81201007387 */ /* 0x0001e80000100800 */
[----:B------:R-:W4:Y:S04]  /*1c350*/  LDL.64 R26, [R1+0xe28] ;  /* 0x000e2800011a7983 */ /* 0x000f280000100a00 */
[----:B------:R1:W-:Y:S01]  /*1c360*/  STL [R1+0x18b4], R19 ;  /* 0x0018b41301007387 */ /* 0x0003e20000100800 */
[----:B0-----:R-:W-:Y:S02]  /*1c370*/  LEA R18, P5, R11, R2, 0x1 ;  /* 0x000000020b127211 */ /* 0x001fe400078a08ff */
[----:B-1----:R-:W-:-:S03]  /*1c380*/  LEA.HI.X.SX32 R19, R17, R0, 0x1, P3 ;  /* 0x0000000011137211 */ /* 0x002fc600018f0eff */
[----:B------:R0:W-:Y:S01]  /*1c390*/  STL [R1+0x18f0], R18 ;  /* 0x0018f01201007387 */ /* 0x0001e20000100800 */
[----:B------:R-:W-:Y:S02]  /*1c3a0*/  LEA R17, P3, R10, R2, 0x1 ;  /* 0x000000020a117211 */ /* 0x000fe400078608ff */
[----:B0-----:R-:W-:Y:S01]  /*1c3b0*/  LEA.HI.X.SX32 R18, R16, R0, 0x1, P2 ;  /* 0x0000000010127211 */ /* 0x001fe200010f0eff */
[----:B------:R-:W-:Y:S01]  /*1c3c0*/  STL [R1+0x18bc], R19 ;  /* 0x0018bc1301007387 */ /* 0x000fe20000100800 */
[----:B------:R-:W-:-:S03]  /*1c3d0*/  LEA R16, P2, R9, R2, 0x1 ;  /* 0x0000000209107211 */ /* 0x000fc600078408ff */
[----:B------:R0:W-:Y:S04]  /*1c3e0*/  STL [R1+0x18f8], R17 ;  /* 0x0018f81101007387 */ /* 0x0001e80000100800 */
[----:B------:R-:W-:Y:S04]  /*1c3f0*/  STL [R1+0x18c4], R18 ;  /* 0x0018c41201007387 */ /* 0x000fe80000100800 */
[----:B------:R1:W-:Y:S01]  /*1c400*/  STL [R1+0x1900], R16 ;  /* 0x0019001001007387 */ /* 0x0003e20000100800 */
[----:B0-----:R-:W-:-:S05]  /*1c410*/  LEA.HI.X.SX32 R17, R15, R0, 0x1, P1 ;  /* 0x000000000f117211 */ /* 0x001fca00008f0eff */
[----:B------:R-:W-:Y:S01]  /*1c420*/  STL [R1+0x18cc], R17 ;  /* 0x0018cc1101007387 */ /* 0x000fe20000100800 */
[----:B-1----:R-:W-:Y:S02]  /*1c430*/  LEA.HI.X.SX32 R16, R14, R0, 0x1, P0 ;  /* 0x000000000e107211 */ /* 0x002fe400000f0eff */
[----:B--2---:R-:W-:-:S05]  /*1c440*/  LEA R15, P1, R8, R2, 0x1 ;  /* 0x00000002080f7211 */ /* 0x004fca00078208ff */
[----:B------:R0:W-:Y:S01]  /*1c450*/  STL [R1+0x1908], R15 ;  /* 0x0019080f01007387 */ /* 0x0001e20000100800 */
[----:B------:R-:W-:-:S03]  /*1c460*/  LEA R14, P0, R23, R2, 0x1 ;  /* 0x00000002170e7211 */ /* 0x000fc600078008ff */
[----:B------:R-:W-:Y:S04]  /*1c470*/  STL [R1+0x18d4], R16 ;  /* 0x0018d41001007387 */ /* 0x000fe80000100800 */
[----:B------:R1:W-:Y:S01]  /*1c480*/  STL [R1+0x1910], R14 ;  /* 0x0019100e01007387 */ /* 0x0003e20000100800 */
[----:B0-----:R-:W-:-:S05]  /*1c490*/  LEA.HI.X.SX32 R15, R13, R0, 0x1, P4 ;  /* 0x000000000d0f7211 */ /* 0x001fca00020f0eff */
[----:B------:R-:W-:Y:S01]  /*1c4a0*/  STL [R1+0x18dc], R15 ;  /* 0x0018dc0f01007387 */ /* 0x000fe20000100800 */
[----:B-1----:R-:W-:Y:S01]  /*1c4b0*/  LEA.HI.X.SX32 R14, R12, R0, 0x1, P6 ;  /* 0x000000000c0e7211 */ /* 0x002fe200030f0eff */
[----:B------:R-:W-:Y:S02]  /*1c4c0*/  IMAD R3, R3, UR6, RZ ;  /* 0x0000000603037c24 */ /* 0x000fe4000f8e02ff */
[----:B------:R-:W-:Y:S01]  /*1c4d0*/  IMAD R29, R29, UR6, RZ ;  /* 0x000000061d1d7c24 */ /* 0x000fe2000f8e02ff */
[----:B---3--:R-:W-:-:S05]  /*1c4e0*/  LEA R13, P4, R7, R2, 0x1 ;  /* 0x00000002070d7211 */ /* 0x008fca00078808ff */
[----:B------:R0:W-:Y:S04]  /*1c4f0*/  STL [R1+0x1914], R13 ;  /* 0x0019140d01007387 */ /* 0x0001e80000100800 */
[----:B------:R-:W-:Y:S01]  /*1c500*/  STL [R1+0x18e4], R14 ;  /* 0x0018e40e01007387 */ /* 0x000fe20000100800 */
[----:B----4-:R-:W-:Y:S02]  /*1c510*/  LEA R12, P6, R6, R2, 0x1 ;  /* 0x00000002060c7211 */ /* 0x010fe400078c08ff */
[----:B0-----:R-:W-:-:S03]  /*1c520*/  LEA.HI.X.SX32 R13, R11, R0, 0x1, P5 ;  /* 0x000000000b0d7211 */ /* 0x001fc600028f0eff */
[----:B------:R0:W-:Y:S04]  /*1c530*/  STL [R1+0x1918], R12 ;  /* 0x0019180c01007387 */ /* 0x0001e80000100800 */
[----:B------:R-:W-:Y:S01]  /*1c540*/  STL [R1+0x18ec], R13 ;  /* 0x0018ec0d01007387 */ /* 0x000fe20000100800 */
[----:B------:R-:W-:Y:S02]  /*1c550*/  LEA R11, P5, R5, R2, 0x1 ;  /* 0x00000002050b7211 */ /* 0x000fe400078a08ff */
[----:B0-----:R-:W-:-:S03]  /*1c560*/  LEA.HI.X.SX32 R12, R10, R0, 0x1, P3 ;  /* 0x000000000a0c7211 */ /* 0x001fc600018f0eff */
[----:B------:R0:W-:Y:S04]  /*1c570*/  STL [R1+0x1928], R11 ;  /* 0x0019280b01007387 */ /* 0x0001e80000100800 */
[----:B------:R-:W-:Y:S01]  /*1c580*/  STL [R1+0x18f4], R12 ;  /* 0x0018f40c01007387 */ /* 0x000fe20000100800 */
[----:B------:R-:W-:Y:S02]  /*1c590*/  LEA R10, P3, R4, R2, 0x1 ;  /* 0x00000002040a7211 */ /* 0x000fe400078608ff */
[----:B0-----:R-:W-:-:S03]  /*1c5a0*/  LEA.HI.X.SX32 R11, R9, R0, 0x1, P2 ;  /* 0x00000000090b7211 */ /* 0x001fc600010f0eff */
[----:B------:R0:W-:Y:S04]  /*1c5b0*/  STL [R1+0x191c], R10 ;  /* 0x00191c0a01007387 */ /* 0x0001e80000100800 */
[----:B------:R-:W-:Y:S01]  /*1c5c0*/  STL [R1+0x18fc], R11 ;  /* 0x0018fc0b01007387 */ /* 0x000fe20000100800 */
[----:B0-----:R-:W-:Y:S02]  /*1c5d0*/  LEA.HI.X.SX32 R10, R8, R0, 0x1, P1 ;  /* 0x00000000080a7211 */ /* 0x001fe400008f0eff */
[-C--:B------:R-:W-:Y:S02]  /*1c5e0*/  LEA R9, P2, R28, R2.reuse, 0x1 ;  /* 0x000000021c097211 */ /* 0x080fe400078408ff */
[----:B------:R-:W-:-:S03]  /*1c5f0*/  LEA R8, P1, R3, R2, 0x1 ;  /* 0x0000000203087211 */ /* 0x000fc600078208ff */
[----:B------:R0:W-:Y:S01]  /*1c600*/  STL [R1+0x1920], R9 ;  /* 0x0019200901007387 */ /* 0x0001e20000100800 */
[----:B------:R-:W-:-:S03]  /*1c610*/  LEA.HI.X.SX32 R7, R7, R0, 0x1, P4 ;  /* 0x0000000007077211 */ /* 0x000fc600020f0eff */
[----:B------:R-:W-:Y:S04]  /*1c620*/  STL [R1+0x1904], R10 ;  /* 0x0019040a01007387 */ /* 0x000fe80000100800 */
[----:B------:R1:W-:Y:S01]  /*1c630*/  STL [R1+0x1924], R8 ;  /* 0x0019240801007387 */ /* 0x0003e20000100800 */
[----:B0-----:R-:W-:Y:S02]  /*1c640*/  LEA.HI.X.SX32 R9, R23, R0, 0x1, P0 ;  /* 0x0000000017097211 */ /* 0x001fe400000f0eff */
[----:B------:R-:W0:Y:S01]  /*1c650*/  LDC R23, c[0x0][0x238] ;  /* 0x00008e00ff177b82 */ /* 0x000e220000000800 */
[----:B-1----:R-:W-:Y:S02]  /*1c660*/  LEA R8, P0, R29, R2, 0x1 ;  /* 0x000000021d087211 */ /* 0x002fe400078008ff */
[-C--:B------:R-:W-:Y:S01]  /*1c670*/  LEA.HI.X.SX32 R2, R6, R0.reuse, 0x1, P6 ;  /* 0x0000000006027211 */ /* 0x080fe200030f0eff */
[----:B------:R-:W-:Y:S04]  /*1c680*/  STL [R1+0x190c], R9 ;  /* 0x00190c0901007387 */ /* 0x000fe80000100800 */
[----:B------:R-:W-:Y:S04]  /*1c690*/  STL [R1+0x1250], R8 ;  /* 0x0012500801007387 */ /* 0x000fe80000100800 */
[----:B------:R-:W-:Y:S04]  /*1c6a0*/  STL [R1+0x123c], R7 ;  /* 0x00123c0701007387 */ /* 0x000fe80000100800 */
[----:B------:R1:W-:Y:S02]  /*1c6b0*/  STL [R1+0x1240], R2 ;  /* 0x0012400201007387 */ /* 0x0003e40000100800 */
[----:B-1----:R-:W-:-:S02]  /*1c6c0*/  LEA.HI.X.SX32 R2, R28, R0, 0x1, P2 ;  /* 0x000000001c027211 */ /* 0x002fc400010f0eff */
[----:B------:R-:W1:Y:S01]  /*1c6d0*/  LDC R28, c[0x0][0x238] ;  /* 0x00008e00ff1c7b82 */ /* 0x000e620000000800 */
[-C--:B------:R-:W-:Y:S02]  /*1c6e0*/  LEA.HI.X.SX32 R5, R5, R0.reuse, 0x1, P5 ;  /* 0x0000000005057211 */ /* 0x080fe400028f0eff */
[----:B------:R-:W-:Y:S01]  /*1c6f0*/  LEA.HI.X.SX32 R6, R4, R0, 0x1, P3 ;  /* 0x0000000004067211 */ /* 0x000fe200018f0eff */
[----:B0-----:R-:W-:Y:S02]  /*1c700*/  IMAD R23, R23, 0x3f, RZ ;  /* 0x0000003f17177824 */ /* 0x001fe400078e02ff */
[----:B------:R0:W-:Y:S04]  /*1c710*/  STL [R1+0x1254], R5 ;  /* 0x0012540501007387 */ /* 0x0001e80000100800 */
[----:B------:R-:W-:Y:S01]  /*1c720*/  STL [R1+0x1244], R6 ;  /* 0x0012440601007387 */ /* 0x000fe20000100800 */
[----:B0-----:R-:W-:-:S03]  /*1c730*/  IMAD.WIDE R4, R23, 0x2, R24 ;  /* 0x0000000217047825 */ /* 0x001fc600078e0218 */
[----:B------:R0:W-:Y:S02]  /*1c740*/  STL [R1+0x1248], R2 ;  /* 0x0012480201007387 */ /* 0x0001e40000100800 */
[-C--:B0-----:R-:W-:Y:S01]  /*1c750*/  LEA.HI.X.SX32 R2, R3, R0.reuse, 0x1, P1 ;  /* 0x0000000003027211 */ /* 0x081fe200008f0eff */
[----:B------:R-:W-:Y:S01]  /*1c760*/  IMAD.WIDE R6, R23, 0x2, R26 ;  /* 0x0000000217067825 */ /* 0x000fe200078e021a */
[----:B------:R0:W5:Y:S03]  /*1c770*/  LDL.LU R3, [R1+0x1a6c] ;  /* 0x001a6c0001037983 */ /* 0x0001660000300800 */
[----:B-1----:R-:W-:Y:S02]  /*1c780*/  IMAD R23, R28, 0x3e, RZ ;  /* 0x0000003e1c177824 */ /* 0x002fe400078e02ff */
[----:B------:R-:W1:Y:S01]  /*1c790*/  LDC R28, c[0x0][0x238] ;  /* 0x00008e00ff1c7b82 */ /* 0x000e620000000800 */
[----:B------:R-:W-:Y:S01]  /*1c7a0*/  LEA.HI.X.SX32 R0, R29, R0, 0x1, P0 ;  /* 0x000000001d007211 */ /* 0x000fe200000f0eff */
[----:B------:R-:W-:Y:S04]  /*1c7b0*/  STL [R1+0x124c], R2 ;  /* 0x00124c0201007387 */ /* 0x000fe80000100800 */
[----:B------:R-:W2:Y:S04]  /*1c7c0*/  LDL.LU R29, [R1+0x1a68] ;  /* 0x001a6800011d7983 */ /* 0x000ea80000300800 */
[----:B------:R-:W-:Y:S04]  /*1c7d0*/  STL [R1+0xe48], R0 ;  /* 0x000e480001007387 */ /* 0x000fe80000100800 */
[----:B------:R-:W-:Y:S04]  /*1c7e0*/  STL [R1+0xe50], R4 ;  /* 0x000e500401007387 */ /* 0x000fe80000100800 */
[----:B------:R3:W-:Y:S04]  /*1c7f0*/  STL [R1+0xe4c], R5 ;  /* 0x000e4c0501007387 */ /* 0x0007e80000100800 */
[----:B------:R-:W-:Y:S01]  /*1c800*/  STL [R1+0xe58], R6 ;  /* 0x000e580601007387 */ /* 0x000fe20000100800 */
[----:B-1----:R-:W-:-:S02]  /*1c810*/  IMAD R8, R28, 0x3d, RZ ;  /* 0x0000003d1c087824 */ /* 0x002fc400078e02ff */
[C---:B---3--:R-:W-:Y:S01]  /*1c820*/  IMAD.WIDE R4, R23.reuse, 0x2, R24 ;  /* 0x0000000217047825 */ /* 0x048fe200078e0218 */
[----:B------:R1:W-:Y:S04]  /*1c830*/  STL [R1+0xe54], R7 ;  /* 0x000e540701007387 */ /* 0x0003e80000100800 */
[----:B------:R-:W-:Y:S04]  /*1c840*/  STL [R1+0xe60], R4 ;  /* 0x000e600401007387 */ /* 0x000fe80000100800 */
[----:B------:R3:W-:Y:S01]  /*1c850*/  STL [R1+0xe5c], R5 ;  /* 0x000e5c0501007387 */ /* 0x0007e20000100800 */
[----:B-1----:R-:W-:-:S04]  /*1c860*/  IMAD.WIDE R6, R23, 0x2, R26 ;  /* 0x0000000217067825 */ /* 0x002fc800078e021a */
[----:B------:R-:W-:Y:S01]  /*1c870*/  IMAD R0, R28, 0x3c, RZ ;  /* 0x0000003c1c007824 */ /* 0x000fe200078e02ff */
[----:B------:R-:W-:Y:S01]  /*1c880*/  STL [R1+0xe68], R6 ;  /* 0x000e680601007387 */ /* 0x000fe20000100800 */
[----:B---3--:R-:W-:-:S03]  /*1c890*/  IMAD.WIDE R4, R8, 0x2, R24 ;  /* 0x0000000208047825 */ /* 0x008fc600078e0218 */
[----:B------:R1:W-:Y:S01]  /*1c8a0*/  STL [R1+0xe64], R7 ;  /* 0x000e640701007387 */ /* 0x0003e20000100800 */
[----:B------:R-:W-:-:S03]  /*1c8b0*/  IMAD.WIDE R8, R8, 0x2, R26 ;  /* 0x0000000208087825 */ /* 0x000fc600078e021a */
[----:B------:R-:W-:Y:S04]  /*1c8c0*/  STL [R1+0xe70], R4 ;  /* 0x000e700401007387 */ /* 0x000fe80000100800 */
[----:B------:R3:W-:Y:S04]  /*1c8d0*/  STL [R1+0xe6c], R5 ;  /* 0x000e6c0501007387 */ /* 0x0007e80000100800 */
[----:B------:R4:W-:Y:S01]  /*1c8e0*/  STL [R1+0xe78], R8 ;  /* 0x000e780801007387 */ /* 0x0009e20000100800 */
[----:B-1----:R-:W-:-:S04]  /*1c8f0*/  IMAD.WIDE R6, R0, 0x2, R26 ;  /* 0x0000000200067825 */ /* 0x002fc800078e021a */
[----:B---3--:R-:W-:Y:S01]  /*1c900*/  IMAD.WIDE R4, R0, 0x2, R24 ;  /* 0x0000000200047825 */ /* 0x008fe200078e0218 */
[----:B------:R-:W-:Y:S03]  /*1c910*/  STL [R1+0xe74], R9 ;  /* 0x000e740901007387 */ /* 0x000fe60000100800 */
[C---:B----4-:R-:W-:Y:S01]  /*1c920*/  IMAD R8, R28.reuse, 0x3b, RZ ;  /* 0x0000003b1c087824 */ /* 0x050fe200078e02ff */
[----:B------:R-:W-:Y:S04]  /*1c930*/  STL [R1+0xe80], R4 ;  /* 0x000e800401007387 */ /* 0x000fe80000100800 */
[----:B------:R1:W-:Y:S01]  /*1c940*/  STL [R1+0xe7c], R5 ;  /* 0x000e7c0501007387 */ /* 0x0003e20000100800 */
[----:B------:R-:W-:-:S03]  /*1c950*/  IMAD R0, R28, 0x3a, RZ ;  /* 0x0000003a1c007824 */ /* 0x000fc600078e02ff */
[----:B------:R-:W-:Y:S01]  /*1c960*/  STL [R1+0xe88], R6 ;  /* 0x000e880601007387 */ /* 0x000fe20000100800 */
[----:B-1----:R-:W-:-:S03]  /*1c970*/  IMAD.WIDE R4, R8, 0x2, R24 ;  /* 0x0000000208047825 */ /* 0x002fc600078e0218 */
        /* <DEDUP_REMOVED lines=179> */
[----:B------:R-:W-:-:S03]  /*1d4b0*/  IMAD.SHL.U32 R0, R28, 0x20, RZ ;  /* 0x000000201c007824 */ /* 0x000fc600078e00ff */
        /* <DEDUP_REMOVED lines=215> */
[----:B------:R3:W-:Y:S01]  /*1e230*/  STL [R1+0x120c], R5 ;  /* 0x00120c0501007387 */ /* 0x0007e20000100800 */
[----:B-1----:R-:W-:-:S03]  /*1e240*/  IMAD.WIDE R6, R0, 0x2, R26 ;  /* 0x0000000200067825 */ /* 0x002fc600078e021a */
[----:B------:R-:W-:Y:S01]  /*1e250*/  STL [R1+0x1218], R8 ;  /* 0x0012180801007387 */ /* 0x000fe20000100800 */
[----:B---3--:R-:W-:-:S03]  /*1e260*/  IMAD.WIDE R4, R0, 0x2, R24 ;  /* 0x0000000200047825 */ /* 0x008fc600078e0218 */
[----:B------:R1:W-:Y:S04]  /*1e270*/  STL [R1+0x1214], R9 ;  /* 0x0012140901007387 */ /* 0x0003e80000100800 */
[----:B------:R-:W-:Y:S04]  /*1e280*/  STL [R1+0x1220], R4 ;  /* 0x0012200401007387 */ /* 0x000fe80000100800 */
[----:B------:R3:W-:Y:S01]  /*1e290*/  STL [R1+0x121c], R5 ;  /* 0x00121c0501007387 */ /* 0x0007e20000100800 */
[----:B-1----:R-:W-:-:S03]  /*1e2a0*/  IMAD.WIDE R8, R28, 0x2, R24 ;  /* 0x000000021c087825 */ /* 0x002fc600078e0218 */
[----:B------:R-:W-:Y:S04]  /*1e2b0*/  STL [R1+0x1228], R6 ;  /* 0x0012280601007387 */ /* 0x000fe80000100800 */
[----:B------:R-:W-:Y:S01]  /*1e2c0*/  STL [R1+0x1224], R7 ;  /* 0x0012240701007387 */ /* 0x000fe20000100800 */
[----:B---3--:R-:W-:-:S03]  /*1e2d0*/  IMAD.WIDE R4, R28, 0x2, R26 ;  /* 0x000000021c047825 */ /* 0x008fc600078e021a */
[----:B------:R-:W-:Y:S04]  /*1e2e0*/  STL [R1+0x1230], R8 ;  /* 0x0012300801007387 */ /* 0x000fe80000100800 */
[----:B------:R-:W-:Y:S04]  /*1e2f0*/  STL [R1+0x122c], R9 ;  /* 0x00122c0901007387 */ /* 0x000fe80000100800 */
[----:B------:R-:W-:Y:S04]  /*1e300*/  STL [R1+0x1238], R4 ;  /* 0x0012380401007387 */ /* 0x000fe80000100800 */
[----:B------:R1:W-:Y:S04]  /*1e310*/  STL [R1+0x1234], R5 ;  /* 0x0012340501007387 */ /* 0x0003e80000100800 */
[----:B------:R-:W-:Y:S04]  /*1e320*/  STL [R1+0xe44], RZ ;  /* 0x000e44ff01007387 */ /* 0x000fe80000100800 */
        /* <DEDUP_REMOVED lines=428> */
[----:B------:R-:W-:Y:S01]  /*1fdf0*/  STL [R1+0x250], RZ ;  /* 0x000250ff01007387 */ /* 0x000fe20000100800 */
[----:B------:R-:W3:Y:S03]  /*1fe00*/  S2R R26, SR_TID.X ;  /* 0x00000000001a7919 */ /* 0x000ee60000002100 */
        /* <DEDUP_REMOVED lines=18> */
[C---:B---3--:R-:W-:Y:S01]  /*1ff30*/  LOP3.LUT R27, R26.reuse, 0x3f, RZ, 0xc0, !PT ;  /* 0x0000003f1a1b7812 */ /* 0x048fe200078ec0ff */
[----:B-1----:R-:W-:-:S02]  /*1ff40*/  IMAD.SHL.U32 R5, R26, 0x20, RZ ;  /* 0x000000201a057824 */ /* 0x002fc400078e00ff */
[----:B------:R-:W-:Y:S02]  /*1ff50*/  IMAD.SHL.U32 R4, R28, 0x40, RZ ;  /* 0x000000401c047824 */ /* 0x000fe400078e00ff */
[----:B------:R-:W-:Y:S01]  /*1ff60*/  IMAD.SHL.U32 R2, R27, 0x2, RZ ;  /* 0x000000021b027824 */ /* 0x000fe200078e00ff */
[----:B------:R-:W-:Y:S01]  /*1ff70*/  USHF.L.U32 UR5, UR5, 0x6, URZ ;  /* 0x0000000605057899 */ /* 0x000fe2000800063f */
[----:B------:R-:W3:Y:S01]  /*1ff80*/  LDL.LU R28, [R1+0x424] ;  /* 0x00042400011c7983 */ /* 0x000ee20000300800 */
[----:B------:R-:W-:Y:S01]  /*1ff90*/  LOP3.LUT R5, R5, 0x400, RZ, 0xc0, !PT ;  /* 0x0000040005057812 */ /* 0x000fe200078ec0ff */
[----:B------:R-:W1:Y:S04]  /*1ffa0*/  LDC R26, c[0x0][0x230] ;  /* 0x00008c00ff1a7b82 */ /* 0x000e680000000800 */
[----:B------:R3:W-:Y:S04]  /*1ffb0*/  STL [R1+0x1a64], R5 ;  /* 0x001a640501007387 */ /* 0x0007e80000100800 */
[----:B------:R-:W-:Y:S04]  /*1ffc0*/  STL [R1+0x1fc], RZ ;  /* 0x0001fcff01007387 */ /* 0x000fe80000100800 */
[----:B------:R-:W-:Y:S04]  /*1ffd0*/  STL [R1+0xda0], RZ ;  /* 0x000da0ff01007387 */ /* 0x000fe80000100800 */
[----:B------:R-:W-:Y:S01]  /*1ffe0*/  STL [R1+0xda4], RZ ;  /* 0x000da4ff01007387 */ /* 0x000fe20000100800 */
[----:B------:R-:W-:Y:S01]  /*1fff0*/  SHF.R.S32.HI R0, RZ, 0x1f, R4 ;  /* 0x0000001fff007819 */ /* 0x000fe20000011404 */
[----:B-1----:R-:W-:-:S03]  /*20000*/  VIADD R26, R26, 0x3f ;  /* 0x0000003f1a1a7836 */ /* 0x002fc60000000000 */
[----:B------:R-:W-:Y:S02]  /*20010*/  SHF.L.U64.HI R0, R4, 0x1, R0 ;  /* 0x0000000104007819 */ /* 0x000fe40000010200 */
[----:B------:R-:W-:Y:S02]  /*20020*/  SHF.R.S32.HI R27, RZ, 0x1f, R26 ;  /* 0x0000001fff1b7819 */ /* 0x000fe4000001141a */
[C---:B------:R-:W-:Y:S02]  /*20030*/  LOP3.LUT R4, R2.reuse, 0x20, RZ, 0x3c, !PT ;  /* 0x0000002002047812 */ /* 0x040fe400078e3cff */
[----:B------:R-:W-:Y:S02]  /*20040*/  LEA.HI R27, R27, R26, RZ, 0x6 ;  /* 0x0000001a1b1b7211 */ /* 0x000fe400078f30ff */
[----:B------:R-:W-:Y:S02]  /*20050*/  LOP3.LUT R4, R2, 0x50, RZ, 0x3c, !PT ;  /* 0x0000005002047812 */ /* 0x000fe400078e3cff */
[----:B--2---:R-:W-:-:S02]  /*20060*/  LOP3.LUT R4, R29, 0x20, RZ, 0x3c, !PT ;  /* 0x000000201d047812 */ /* 0x004fc400078e3cff */
[----:B------:R-:W-:Y:S02]  /*20070*/  SHF.R.S32.HI R6, RZ, 0x6, R27 ;  /* 0x00000006ff067819 */ /* 0x000fe4000001141b */
[C---:B------:R-:W-:Y:S02]  /*20080*/  LOP3.LUT R7, R2.reuse, 0x30, RZ, 0x3c, !PT ;  /* 0x0000003002077812 */ /* 0x040fe400078e3cff */
[C---:B------:R-:W-:Y:S02]  /*20090*/  LOP3.LUT R6, R2.reuse, 0x10, RZ, 0x3c, !PT ;  /* 0x0000001002067812 */ /* 0x040fe400078e3cff */
[C---:B------:R-:W-:Y:S02]  /*200a0*/  LOP3.LUT R7, R2.reuse, 0x60, RZ, 0x3c, !PT ;  /* 0x0000006002077812 */ /* 0x040fe400078e3cff */
[----:B------:R-:W-:Y:S02]  /*200b0*/  LOP3.LUT R6, R2, 0x40, RZ, 0x3c, !PT ;  /* 0x0000004002067812 */ /* 0x000fe400078e3cff */
[----:B------:R-:W-:-:S02]  /*200c0*/  LOP3.LUT R7, R29, 0x40, RZ, 0x3c, !PT ;  /* 0x000000401d077812 */ /* 0x000fc400078e3cff */
[----:B------:R-:W-:Y:S02]  /*200d0*/  LOP3.LUT R6, R2, 0x70, RZ, 0x3c, !PT ;  /* 0x0000007002067812 */ /* 0x000fe400078e3cff */
[----:B------:R-:W-:Y:S01]  /*200e0*/  LOP3.LUT R6, R29, 0x60, RZ, 0x3c, !PT ;  /* 0x000000601d067812 */ /* 0x000fe200078e3cff */
[----:B------:R-:W-:Y:S01]  /*200f0*/  USHF.R.S32.HI UR6, URZ, 0x1f, UR5 ;  /* 0x0000001f3f067899 */ /* 0x000fe20008011405 */
[----:B------:R-:W-:Y:S02]  /*20100*/  CS2R R16, SRZ ;  /* 0x0000000000107805 */ /* 0x000fe4000001ff00 */
[----:B------:R-:W-:Y:S01]  /*20110*/  CS2R R18, SRZ ;  /* 0x0000000000127805 */ /* 0x000fe2000001ff00 */
[----:B------:R-:W-:Y:S02]  /*20120*/  USHF.L.U32 UR7, UR5, 0x1, URZ ;  /* 0x0000000105077899 */ /* 0x000fe4000800063f */
[----:B------:R-:W-:Y:S01]  /*20130*/  USHF.L.U64.HI UR6, UR5, 0x1, UR6 ;  /* 0x0000000105067899 */ /* 0x000fe20008010206 */
[----:B---3--:R-:W-:-:S05]  /*20140*/  LOP3.LUT R5, R28, R5, RZ, 0xfc, !PT ;  /* 0x000000051c057212 */ /* 0x008fca00078efcff */
[----:B------:R-:W-:Y:S04]  /*20150*/  STL [R1+0xe30], R5 ;  /* 0x000e300501007387 */ /* 0x000fe80000100800 */
        /* <DEDUP_REMOVED lines=58> */
[----:B------:R1:W-:Y:S04]  /*20500*/  STL [R1+0x1a60], R4 ;  /* 0x001a600401007387 */ /* 0x0003e80000100800 */
[----:B------:R0:W-:Y:S01]  /*20510*/  STL [R1+0x1a5c], R7 ;  /* 0x001a5c0701007387 */ /* 0x0001e20000100800 */
[----:B-1----:R-:W-:-:S05]  /*20520*/  LOP3.LUT R4, R5, 0x40, RZ, 0x3c, !PT ;  /* 0x0000004005047812 */ /* 0x002fca00078e3cff */
[----:B------:R0:W-:Y:S04]  /*20530*/  STL [R1+0xe34], R4 ;  /* 0x000e340401007387 */ /* 0x0001e80000100800 */
[----:B------:R0:W-:Y:S02]  /*20540*/  STL [R1+0x1a58], R6 ;  /* 0x001a580601007387 */ /* 0x0001e40000100800 */
.L_x_2:
[----:B0-----:R-:W2:Y:S01]  /*20550*/  LDL.64 R6, [R1+0xe28] ;  /* 0x000e280001067983 */ /* 0x001ea20000100a00 */
[----:B------:R-:W0:Y:S03]  /*20560*/  LDC R4, c[0x0][0x230] ;  /* 0x00008c00ff047b82 */ /* 0x000e260000000800 */
[----:B------:R-:W-:Y:S04]  /*20570*/  STL [R1+0x457c], R9 ;  /* 0x00457c0901007387 */ /* 0x000fe80000100800 */
        /* <DEDUP_REMOVED lines=150> */
[----:B-----5:R-:W-:Y:S04]  /*20ee0*/  STL [R1+0x434c], R28 ;  /* 0x00434c1c01007387 */ /* 0x020fe80000100800 */
        /* <DEDUP_REMOVED lines=92> */
[----:B------:R-:W-:Y:S04]  /*214b0*/  STL.64 [R1+0x37b8], R18 ;  /* 0x0037b81201007387 */ /* 0x000fe80000100a00 */
        /* <DEDUP_REMOVED lines=64> */
[----:B------:R1:W-:Y:S04]  /*218c0*/  STL [R1+0x1b88], R0 ;  /* 0x001b880001007387 */ /* 0x0003e80000100800 */
[----:B-1----:R-:W0:Y:S01]  /*218d0*/  LDL.LU R0, [R1+0xe44] ;  /* 0x000e440001007983 */ /* 0x002e220000300800 */
[----:B------:R-:W-:-:S02]  /*218e0*/  PRMT R10, RZ, 0x7610, R10 ;  /* 0x00007610ff0a7816 */ /* 0x000fc4000000000a */
[----:B------:R-:W-:Y:S01]  /*218f0*/  PRMT R11, RZ, 0x7610, R11 ;  /* 0x00007610ff0b7816 */ /* 0x000fe2000000000b */
[----:B-----5:R-:W-:Y:S01]  /*21900*/  STL [R1+0x1a68], R3 ;  /* 0x001a680301007387 */ /* 0x020fe20000100800 */
[----:B0-----:R-:W-:-:S03]  /*21910*/  IMAD R4, R0, -0x40, R4 ;  /* 0xffffffc000047824 */ /* 0x001fc600078e0204 */
[----:B------:R-:W-:Y:S02]  /*21920*/  STL [R1+0x1bb8], R0 ;  /* 0x001bb80001007387 */ /* 0x000fe40000100800 */
[C---:B------:R-:W-:Y:S02]  /*21930*/  ISETP.GT.AND P0, PT, R4.reuse, RZ, PT ;  /* 0x000000ff0400720c */ /* 0x040fe40003f04270 */
[----:B------:R-:W-:Y:S01]  /*21940*/  STL [R1+0x42a0], R0 ;  /* 0x0042a00001007387 */ /* 0x000fe20000100800 */
[----:B------:R-:W-:-:S10]  /*21950*/  ISETP.GT.AND P1, PT, R4, 0x1, PT ;  /* 0x000000010400780c */ /* 0x000fd40003f24270 */
[----:B--2---:R-:W2:Y:S04]  /*21960*/  @P0 LDG.E.U16 R10, desc[UR8][R6.64] ;  /* 0x00000008060a0981 */ /* 0x004ea8000c1e1500 */
[----:B------:R-:W3:Y:S01]  /*21970*/  LDL.64 R6, [R1+0xe20] ;  /* 0x000e200001067983 */ /* 0x000ee20000100a00 */
[----:B------:R-:W-:Y:S02]  /*21980*/  PRMT R9, RZ, 0x7610, R9 ;  /* 0x00007610ff097816 */ /* 0x000fe40000000009 */
[----:B------:R-:W-:Y:S02]  /*21990*/  PRMT R8, RZ, 0x7610, R8 ;  /* 0x00007610ff087816 */ /* 0x000fe40000000008 */
[----:B------:R-:W-:Y:S01]  /*219a0*/  ISETP.GT.AND P2, PT, R4, 0x2, PT ;  /* 0x000000020400780c */ /* 0x000fe20003f44270 */
[----:B---3--:R0:W3:Y:S04]  /*219b0*/  @P0 LDG.E.U16 R11, desc[UR8][R6.64] ;  /* 0x00000008060b0981 */ /* 0x0080e8000c1e1500 */
[----:B------:R-:W0:Y:S04]  /*219c0*/  LDL R6, [R1+0x1234] ;  /* 0x0012340001067983 */ /* 0x000e280000100800 */
[----:B------:R-:W0:Y:S02]  /*219d0*/  LDL R7, [R1+0x1238] ;  /* 0x0012380001077983 */ /* 0x000e240000100800 */
[----:B0-----:R-:W-:-:S04]  /*219e0*/  @P1 LOP3.LUT R7, R7, R6, RZ, 0x3c, !PT ;  /* 0x0000000607071212 */ /* 0x001fc800078e3cff */
[----:B------:R-:W-:-:S04]  /*219f0*/  @P1 LOP3.LUT R6, R7, R6, RZ, 0x3c, !PT ;  /* 0x0000000607061212 */ /* 0x000fc800078e3cff */
[----:B------:R-:W-:-:S05]  /*21a00*/  @P1 LOP3.LUT R7, R7, R6, RZ, 0x3c, !PT ;  /* 0x0000000607071212 */ /* 0x000fca00078e3cff */
[----:B------:R-:W4:Y:S04]  /*21a10*/  @P1 LDG.E.U16 R9, desc[UR8][R6.64] ;  /* 0x0000000806091981 */ /* 0x000f28000c1e1500 */
[----:B----4-:R0:W-:Y:S04]  /*21a20*/  STL [R1+0x38c], R9 ;  /* 0x00038c0901007387 */ /* 0x0101e80000100800 */
[----:B0-----:R-:W4:Y:S04]  /*21a30*/  LDL.LU R9, [R1+0x45ac] ;  /* 0x0045ac0001097983 */ /* 0x001f280000300800 */
[----:B------:R-:W2:Y:S04]  /*21a40*/  LDL R6, [R1+0x122c] ;  /* 0x00122c0001067983 */ /* 0x000ea80000100800 */
[----:B------:R-:W2:Y:S01]  /*21a50*/  LDL R7, [R1+0x1230] ;  /* 0x0012300001077983 */ /* 0x000ea20000100800 */
[----:B------:R-:W-:-:S02]  /*21a60*/  ISETP.GT.AND P0, PT, R4, 0x3, PT ;  /* 0x000000030400780c */ /* 0x000fc40003f04270 */
[----:B----4-:R-:W-:Y:S02]  /*21a70*/  PRMT R9, RZ, 0x7610, R9 ;  /* 0x00007610ff097816 */ /* 0x010fe40000000009 */
[----:B--2---:R-:W-:-:S04]  /*21a80*/  @P1 LOP3.LUT R7, R7, R6, RZ, 0x3c, !PT ;  /* 0x0000000607071212 */ /* 0x004fc800078e3cff */
[----:B------:R-:W-:-:S04]  /*21a90*/  @P1 LOP3.LUT R6, R7, R6, RZ, 0x3c, !PT ;  /* 0x0000000607061212 */ /* 0x000fc800078e3cff */
[----:B------:R-:W-:-:S05]  /*21aa0*/  @P1 LOP3.LUT R7, R7, R6, RZ, 0x3c, !PT ;  /* 0x0000000607071212 */ /* 0x000fca00078e3cff */
[----:B------:R-:W2:Y:S04]  /*21ab0*/  @P1 LDG.E.U16 R8, desc[UR8][R6.64] ;  /* 0x0000000806081981 */ /* 0x000ea8000c1e1500 */
[----:B--2---:R0:W-:Y:S04]  /*21ac0*/  STL [R1+0x388], R8 ;  /* 0x0003880801007387 */ /* 0x0041e80000100800 */
[----:B0-----:R-:W2:Y:S04]  /*21ad0*/  LDL.LU R8, [R1+0x45a8] ;  /* 0x0045a80001087983 */ /* 0x001ea80000300800 */
[----:B------:R-:W4:Y:S04]  /*21ae0*/  LDL R6, [R1+0x1224] ;  /* 0x0012240001067983 */ /* 0x000f280000100800 */
[----:B------:R-:W4:Y:S01]  /*21af0*/  LDL R7, [R1+0x1228] ;  /* 0x0012280001077983 */ /* 0x000f220000100800 */
[----:B------:R-:W-:-:S02]  /*21b00*/  ISETP.GT.AND P1, PT, R4, 0x4, PT ;  /* 0x000000040400780c */ /* 0x000fc40003f24270 */
[----:B--2---:R-:W-:Y:S02]  /*21b10*/  PRMT R8, RZ, 0x7610, R8 ;  /* 0x00007610ff087816 */ /* 0x004fe40000000008 */
[----:B----4-:R-:W-:-:S04]  /*21b20*/  @P2 LOP3.LUT R7, R7, R6, RZ, 0x3c, !PT ;  /* 0x0000000607072212 */ /* 0x010fc800078e3cff */
[----:B------:R-:W-:-:S04]  /*21b30*/  @P2 LOP3.LUT R6, R7, R6, RZ, 0x3c, !PT ;  /* 0x0000000607062212 */ /* 0x000fc800078e3cff */
[----:B------:R-:W-:-:S05]  /*21b40*/  @P2 LOP3.LUT R7, R7, R6, RZ, 0x3c, !PT ;  /* 0x0000000607072212 */ /* 0x000fca00078e3cff */
[----:B------:R-:W2:Y:S04]  /*21b50*/  @P2 LDG.E.U16 R9, desc[UR8][R6.64] ;  /* 0x0000000806092981 */ /* 0x000ea8000c1e1500 */
[----:B--2---:R0:W-:Y:S04]  /*21b60*/  STL [R1+0x384], R9 ;  /* 0x0003840901007387 */ /* 0x0041e80000100800 */
[----:B0-----:R-:W2:Y:S04]  /*21b70*/  LDL.LU R9, [R1+0x45a4] ;  /* 0x0045a40001097983 */ /* 0x001ea80000300800 */
[----:B------:R-:W4:Y:S04]  /*21b80*/  LDL R6, [R1+0x121c] ;  /* 0x00121c0001067983 */ /* 0x000f280000100800 */
[----:B------:R-:W4:Y:S01]  /*21b90*/  LDL R7, [R1+0x1220] ;  /* 0x0012200001077983 */ /* 0x000f220000100800 */
[----:B--2---:R-:W-:-:S02]  /*21ba0*/  PRMT R9, RZ, 0x7610, R9 ;  /* 0x00007610ff097816 */ /* 0x004fc40000000009 */
        /* <DEDUP_REMOVED lines=84> */
[----:B------:R-:W-:-:S02]  /*220f0*/  PRMT R5, RZ, 0x7610, R5 ;  /* 0x00007610ff057816 */ /* 0x000fc40000000005 */
[----:B------:R-:W-:Y:S02]  /*22100*/  ISETP.GT.AND P0, PT, R4, 0x9, PT ;  /* 0x000000090400780c */ /* 0x000fe40003f04270 */
        /* <DEDUP_REMOVED lines=17> */
[----:B------:R-:W4:Y:S02]  /*22220*/  LDL R7, [R1+0x11c8] ;  /* 0x0011c80001077983 */ /* 0x000f240000100800 */
[----:B----4-:R-:W-:-:S04]  /*22230*/  @P2 LOP3.LUT R7, R7, R6, RZ, 0x3c, !PT ;  /* 0x0000000607072212 */ /* 0x010fc800078e3cff */
[----:B------:R-:W-:-:S04]  /*22240*/  @P2 LOP3.LUT R6, R7, R6, RZ, 0x3c, !PT ;  /* 0x0000000607062212 */ /* 0x000fc800078e3cff */
[----:B------:R-:W-:-:S05]  /*22250*/  @P2 LOP3.LUT R7, R7, R6, RZ, 0x3c, !PT ;  /* 0x0000000607072212 */ /* 0x000fca00078e3cff */
[----:B------:R0:W4:Y:S04]  /*22260*/  @P2 LDG.E.U16 R9, desc[UR8][R6.64] ;  /* 0x0000000806092981 */ /* 0x000128000c1e1500 */
[----:B------:R-:W0:Y:S04]  /*22270*/  LDL R6, [R1+0x11bc] ;  /* 0x0011bc0001067983 */ /* 0x000e280000100800 */
[----:B------:R-:W0:Y:S01]  /*22280*/  LDL R7, [R1+0x11c0] ;  /* 0x0011c00001077983 */ /* 0x000e220000100800 */
[----:B--2---:R-:W-:Y:S02]  /*22290*/  PRMT R8, RZ, 0x7610, R8 ;  /* 0x00007610ff087816 */ /* 0x004fe40000000008 */
[----:B------:R-:W-:-:S02]  /*222a0*/  ISETP.GT.AND P1, PT, R4, 0xa, PT ;  /* 0x0000000a0400780c */ /* 0x000fc40003f24270 */
[----:B0-----:R-:W-:-:S04]  /*222b0*/  @P2 LOP3.LUT R7, R7, R6, RZ, 0x3c, !PT ;  /* 0x0000000607072212 */ /* 0x001fc800078e3cff */
[----:B------:R-:W-:-:S04]  /*222c0*/  @P2 LOP3.LUT R6, R7, R6, RZ, 0x3c, !PT ;  /* 0x0000000607062212 */ /* 0x000fc800078e3cff */
[----:B------:R-:W-:-:S05]  /*222d0*/  @P2 LOP3.LUT R7, R7, R6, RZ, 0x3c, !PT ;  /* 0x0000000607072212 */ /* 0x000fca00078e3cff */
[----:B------:R-:W2:Y:S04]  /*222e0*/  @P2 LDG.E.U16 R5, desc[UR8][R6.64] ;  /* 0x0000000806052981 */ /* 0x000ea8000c1e1500 */
[----:B--2---:R0:W-:Y:S04]  /*222f0*/  STL [R1+0x330], R5 ;  /* 0x0003300501007387 */ /* 0x0041e80000100800 */
[----:B0-----:R-:W2:Y:S04]  /*22300*/  LDL.LU R5, [R1+0x4574] ;  /* 0x0045740001057983 */ /* 0x001ea80000300800 */
[----:B------:R-:W3:Y:S04]  /*22310*/  LDL R6, [R1+0x11b4] ;  /* 0x0011b40001067983 */ /* 0x000ee80000100800 */
[----:B------:R-:W3:Y:S01]  /*22320*/  LDL R7, [R1+0x11b8] ;  /* 0x0011b80001077983 */ /* 0x000ee20000100800 */
[----:B--2---:R-:W-:-:S02]  /*22330*/  PRMT R5, RZ, 0x7610, R5 ;  /* 0x00007610ff057816 */ /* 0x004fc40000000005 */
[----:B---3--:R-:W-:-:S04]  /*22340*/  @P0 LOP3.LUT R7, R7, R6, RZ, 0x3c, !PT ;  /* 0x0000000607070212 */ /* 0x008fc800078e3cff */
[----:B------:R-:W-:-:S04]  /*22350*/  @P0 LOP3.LUT R6, R7, R6, RZ, 0x3c, !PT ;  /* 0x0000000607060212 */ /* 0x000fc800078e3cff */
[----:B------:R-:W-:-:S05]  /*22360*/  @P0 LOP3.LUT R7, R7, R6, RZ, 0x3c, !PT ;  /* 0x0000000607070212 */ /* 0x000fca00078e3cff */
[----:B------:R-:W2:Y:S04]  /*22370*/  @P0 LDG.E.U16 R8, desc[UR8][R6.64] ;  /* 0x0000000806080981 */ /* 0x000ea8000c1e1500 */
[----:B--2---:R0:W-:Y:S04]  /*22380*/  STL [R1+0x344], R8 ;  /* 0x0003440801007387 */ /* 0x0041e80000100800 */
[----:B0-----:R-:W2:Y:S04]  /*22390*/  LDL.LU R8, [R1+0x4570] ;  /* 0x0045700001087983 */ /* 0x001ea80000300800 */
[----:B------:R-:W3:Y:S04]  /*223a0*/  LDL R6, [R1+0x11ac] ;  /* 0x0011ac0001067983 */ /* 0x000ee80000100800 */
[----:B------:R-:W3:Y:S01]  /*223b0*/  LDL R7, [R1+0x11b0] ;  /* 0x0011b00001077983 */ /* 0x000ee20000100800 */
[----:B------:R-:W-:-:S02]  /*223c0*/  ISETP.GT.AND P2, PT, R4, 0xb, PT ;  /* 0x0000000b0400780c */ /* 0x000fc40003f44270 */
[----:B--2---:R-:W-:Y:S02]  /*223d0*/  PRMT R8, RZ, 0x7610, R8 ;  /* 0x00007610ff087816 */ /* 0x004fe40000000008 */
        /* <DEDUP_REMOVED lines=126> */
[----:B------:R0:W2:Y:S04]  /*22bc0*/  @P1 LDG.E.U16 R8, desc[UR8][R6.64] ;  /* 0x0000000806081981 */ /* 0x0000a8000c1e1500 */
[----:B------:R-:W0:Y:S04]  /*22bd0*/  LDL R6, [R1+0x113c] ;  /* 0x00113c0001067983 */ /* 0x000e280000100800 */
[----:B------:R-:W0:Y:S01]  /*22be0*/  LDL R7, [R1+0x1140] ;  /* 0x0011400001077983 */ /* 0x000e220000100800 */
[----:B------:R-:W-:Y:S02]  /*22bf0*/  PRMT R2, RZ, 0x7610, R2 ;  /* 0x00007610ff027816 */ /* 0x000fe40000000002 */
[----:B------:R-:W-:-:S02]  /*22c00*/  ISETP.GT.AND P0, PT, R4, 0x12, PT ;  /* 0x000000120400780c */ /* 0x000fc40003f04270 */
[----:B0-----:R-:W-:-:S04]  /*22c10*/  @P1 LOP3.LUT R7, R7, R6, RZ, 0x3c, !PT ;  /* 0x0000000607071212 */ /* 0x001fc800078e3cff */
[----:B------:R-:W-:-:S04]  /*22c20*/  @P1 LOP3.LUT R6, R7, R6, RZ, 0x3c, !PT ;  /* 0x0000000607061212 */ /* 0x000fc800078e3cff */
[----:B------:R-:W-:-:S05]  /*22c30*/  @P1 LOP3.LUT R7, R7, R6, RZ, 0x3c, !PT ;  /* 0x0000000607071212 */ /* 0x000fca00078e3cff */
[----:B------:R-:W3:Y:S04]  /*22c40*/  @P1 LDG.E.U16 R5, desc[UR8][R6.64] ;  /* 0x0000000806051981 */ /* 0x000ee8000c1e1500 */
[----:B---3--:R0:W-:Y:S04]  /*22c50*/  STL [R1+0x300], R5 ;  /* 0x0003000501007387 */ /* 0x0081e80000100800 */
[----:B0-----:R-:W3:Y:S04]  /*22c60*/  LDL.LU R5, [R1+0x4538] ;  /* 0x0045380001057983 */ /* 0x001ee80000300800 */
[----:B------:R-:W4:Y:S04]  /*22c70*/  LDL R6, [R1+0x1134] ;  /* 0x0011340001067983 */ /* 0x000f280000100800 */
[----:B------:R-:W4:Y:S01]  /*22c80*/  LDL R7, [R1+0x1138] ;  /* 0x0011380001077983 */ /* 0x000f220000100800 */
[----:B---3--:R-:W-:-:S02]  /*22c90*/  PRMT R5, RZ, 0x7610, R5 ;  /* 0x00007610ff057816 */ /* 0x008fc40000000005 */
[----:B----4-:R-:W-:-:S04]  /*22ca0*/  @P2 LOP3.LUT R7, R7, R6, RZ, 0x3c, !PT ;  /* 0x0000000607072212 */ /* 0x010fc800078e3cff */
[----:B------:R-:W-:-:S04]  /*22cb0*/  @P2 LOP3.LUT R6, R7, R6, RZ, 0x3c, !PT ;  /* 0x0000000607062212 */ /* 0x000fc800078e3cff */
[----:B------:R-:W-:-:S05]  /*22cc0*/  @P2 LOP3.LUT R7, R7, R6, RZ, 0x3c, !PT ;  /* 0x0000000607072212 */ /* 0x000fca00078e3cff */
[----:B------:R-:W3:Y:S04]  /*22cd0*/  @P2 LDG.E.U16 R2, desc[UR8][R6.64] ;  /* 0x0000000806022981 */ /* 0x000ee8000c1e1500 */
[----:B---3--:R0:W-:Y:S04]  /*22ce0*/  STL [R1+0x308], R2 ;  /* 0x0003080201007387 */ /* 0x0081e80000100800 */
[----:B0-----:R-:W3:Y:S04]  /*22cf0*/  LDL.LU R2, [R1+0x4534] ;  /* 0x0045340001027983 */ /* 0x001ee80000300800 */
[----:B------:R-:W4:Y:S04]  /*22d00*/  LDL R6, [R1+0x112c] ;  /* 0x00112c0001067983 */ /* 0x000f280000100800 */
[----:B------:R-:W4:Y:S01]  /*22d10*/  LDL R7, [R1+0x1130] ;  /* 0x0011300001077983 */ /* 0x000f220000100800 */
[----:B------:R-:W-:-:S02]  /*22d20*/  ISETP.GT.AND P1, PT, R4, 0x13, PT ;  /* 0x000000130400780c */ /* 0x000fc40003f24270 */
[----:B---3--:R-:W-:Y:S02]  /*22d30*/  PRMT R2, RZ, 0x7610, R2 ;  /* 0x00007610ff027816 */ /* 0x008fe40000000002 */
        /* <DEDUP_REMOVED lines=559> */
[----:B------:R-:W-:-:S02]  /*25030*/  PRMT R3, RZ, 0x7610, R3 ;  /* 0x00007610ff037816 */ /* 0x000fc40000000003 */
[----:B------:R-:W-:Y:S02]  /*25040*/  ISETP.GT.AND P1, PT, R4, 0x31, PT ;  /* 0x000000310400780c */ /* 0x000fe40003f24270 */
        /* <DEDUP_REMOVED lines=8> */
[----:B------:R-:W4:Y:S02]  /*250d0*/  LDL R7, [R1+0xf50] ;  /* 0x000f500001077983 */ /* 0x000f240000100800 */
[----:B----4-:R-:W-:-:S04]  /*250e0*/  @P2 LOP3.LUT R7, R7, R6, RZ, 0x3c, !PT ;  /* 0x0000000607072212 */ /* 0x010fc800078e3cff */
[----:B------:R-:W-:-:S04]  /*250f0*/  @P2 LOP3.LUT R6, R7, R6, RZ, 0x3c, !PT ;  /* 0x0000000607062212 */ /* 0x000fc800078e3cff */
[----:B------:R-:W-:-:S05]  /*25100*/  @P2 LOP3.LUT R7, R7, R6, RZ, 0x3c, !PT ;  /* 0x0000000607072212 */ /* 0x000fca00078e3cff */
[----:B------:R-:W4:Y:S04]  /*25110*/  @P2 LDG.E.U16 R5, desc[UR8][R6.64] ;  /* 0x0000000806052981 */ /* 0x000f28000c1e1500 */
[----:B----4-:R0:W-:Y:S04]  /*25120*/  STL [R1+0x150], R5 ;  /* 0x0001500501007387 */ /* 0x0101e80000100800 */
[----:B0-----:R-:W4:Y:S04]  /*25130*/  LDL.LU R5, [R1+0x4440] ;  /* 0x0044400001057983 */ /* 0x001f280000300800 */
[----:B------:R-:W2:Y:S04]  /*25140*/  LDL R6, [R1+0xf44] ;  /* 0x000f440001067983 */ /* 0x000ea80000100800 */
[----:B------:R-:W2:Y:S01]  /*25150*/  LDL R7, [R1+0xf48] ;  /* 0x000f480001077983 */ /* 0x000ea20000100800 */
[----:B----4-:R-:W-:-:S02]  /*25160*/  PRMT R5, RZ, 0x7610, R5 ;  /* 0x00007610ff057816 */ /* 0x010fc40000000005 */
[----:B--2---:R-:W-:-:S04]  /*25170*/  @P0 LOP3.LUT R7, R7, R6, RZ, 0x3c, !PT ;  /* 0x0000000607070212 */ /* 0x004fc800078e3cff */
[----:B------:R-:W-:-:S04]  /*25180*/  @P0 LOP3.LUT R6, R7, R6, RZ, 0x3c, !PT ;  /* 0x0000000607060212 */ /* 0x000fc800078e3cff */
[----:B------:R-:W-:-:S05]  /*25190*/  @P0 LOP3.LUT R7, R7, R6, RZ, 0x3c, !PT ;  /* 0x0000000607070212 */ /* 0x000fca00078e3cff */
[----:B------:R0:W2:Y:S04]  /*251a0*/  @P0 LDG.E.U16 R3, desc[UR8][R6.64] ;  /* 0x0000000806030981 */ /* 0x0000a8000c1e1500 */
[----:B------:R-:W0:Y:S04]  /*251b0*/  LDL R6, [R1+0xf3c] ;  /* 0x000f3c0001067983 */ /* 0x000e280000100800 */
[----:B------:R-:W0:Y:S01]  /*251c0*/  LDL R7, [R1+0xf40] ;  /* 0x000f400001077983 */ /* 0x000e220000100800 */
[----:B------:R-:W-:Y:S02]  /*251d0*/  PRMT R29, RZ, 0x7610, R29 ;  /* 0x00007610ff1d7816 */ /* 0x000fe4000000001d */
[----:B0-----:R-:W-:-:S04]  /*251e0*/  @P0 LOP3.LUT R7, R7, R6, RZ, 0x3c, !PT ;  /* 0x0000000607070212 */ /* 0x001fc800078e3cff */
[----:B------:R-:W-:-:S04]  /*251f0*/  @P0 LOP3.LUT R6, R7, R6, RZ, 0x3c, !PT ;  /* 0x0000000607060212 */ /* 0x000fc800078e3cff */
[----:B------:R-:W-:-:S05]  /*25200*/  @P0 LOP3.LUT R7, R7, R6, RZ, 0x3c, !PT ;  /* 0x0000000607070212 */ /* 0x000fca00078e3cff */
[----:B------:R-:W4:Y:S04]  /*25210*/  @P0 LDG.E.U16 R5, desc[UR8][R6.64] ;  /* 0x0000000806050981 */ /* 0x000f28000c1e1500 */
[----:B----4-:R0:W-:Y:S04]  /*25220*/  STL [R1+0x148], R5 ;  /* 0x0001480501007387 */ /* 0x0101e80000100800 */
[----:B0-----:R-:W4:Y:S04]  /*25230*/  LDL.LU R5, [R1+0x443c] ;  /* 0x00443c0001057983 */ /* 0x001f280000300800 */
[----:B------:R-:W3:Y:S04]  /*25240*/  LDL R6, [R1+0xf34] ;  /* 0x000f340001067983 */ /* 0x000ee80000100800 */
[----:B------:R-:W3:Y:S02]  /*25250*/  LDL R7, [R1+0xf38] ;  /* 0x000f380001077983 */ /* 0x000ee40000100800 */
[----:B---3--:R-:W-:-:S04]  /*25260*/  @P1 LOP3.LUT R7, R7, R6, RZ, 0x3c, !PT ;  /* 0x0000000607071212 */ /* 0x008fc800078e3cff */
[----:B------:R-:W-:-:S04]  /*25270*/  @P1 LOP3.LUT R6, R7, R6, RZ, 0x3c, !PT ;  /* 0x0000000607061212 */ /* 0x000fc800078e3cff */
[----:B------:R-:W-:-:S05]  /*25280*/  @P1 LOP3.LUT R7, R7, R6, RZ, 0x3c, !PT ;  /* 0x0000000607071212 */ /* 0x000fca00078e3cff */
[----:B------:R-:W3:Y:S04]  /*25290*/  @P1 LDG.E.U16 R29, desc[UR8][R6.64] ;  /* 0x00000008061d1981 */ /* 0x000ee8000c1e1500 */
[----:B------:R-:W2:Y:S04]  /*252a0*/  LDL R6, [R1+0xf2c] ;  /* 0x000f2c0001067983 */ /* 0x000ea80000100800 */
[----:B------:R-:W2:Y:S01]  /*252b0*/  LDL R7, [R1+0xf30] ;  /* 0x000f300001077983 */ /* 0x000ea20000100800 */
[----:B----4-:R-:W-:Y:S02]  /*252c0*/  PRMT R5, RZ, 0x7610, R5 ;  /* 0x00007610ff057816 */ /* 0x010fe40000000005 */
[----:B------:R-:W-:Y:S01]  /*252d0*/  ISETP.GT.AND P0, PT, R4, 0x32, PT ;  /* 0x000000320400780c */ /* 0x000fe20003f04270 */
[----:B---3--:R-:W-:Y:S01]  /*252e0*/  STL [R1+0x4318], R29 ;  /* 0x0043181d01007387 */ /* 0x008fe20000100800 */
[----:B--2---:R-:W-:-:S04]  /*252f0*/  @P1 LOP3.LUT R7, R7, R6, RZ, 0x3c, !PT ;  /* 0x0000000607071212 */ /* 0x004fc800078e3cff */
        /* <DEDUP_REMOVED lines=83> */
[----:B------:R-:W-:-:S02]  /*25830*/  PRMT R16, RZ, 0x7610, R16 ;  /* 0x00007610ff107816 */ /* 0x000fc40000000010 */
[----:B---3--:R-:W-:-:S04]  /*25840*/  @P0 LOP3.LUT R7, R7, R6, RZ, 0x3c, !PT ;  /* 0x0000000607070212 */ /* 0x008fc800078e3cff */
[----:B------:R-:W-:-:S04]  /*25850*/  @P0 LOP3.LUT R6, R7, R6, RZ, 0x3c, !PT ;  /* 0x0000000607060212 */ /* 0x000fc800078e3cff */
[----:B------:R-:W-:-:S05]  /*25860*/  @P0 LOP3.LUT R7, R7, R6, RZ, 0x3c, !PT ;  /* 0x0000000607070212 */ /* 0x000fca00078e3cff */
[----:B------:R-:W3:Y:S04]  /*25870*/  @P0 LDG.E.U16 R16, desc[UR8][R6.64] ;  /* 0x0000000806100981 */ /* 0x000ee8000c1e1500 */
[----:B------:R-:W4:Y:S04]  /*25880*/  LDL R6, [R1+0xedc] ;  /* 0x000edc0001067983 */ /* 0x000f280000100800 */
[----:B------:R-:W4:Y:S01]  /*25890*/  LDL R7, [R1+0xee0] ;  /* 0x000ee00001077983 */ /* 0x000f220000100800 */
[----:B--2---:R-:W-:Y:S02]  /*258a0*/  PRMT R5, RZ, 0x7610, R5 ;  /* 0x00007610ff057816 */ /* 0x004fe40000000005 */
[----:B------:R-:W-:Y:S01]  /*258b0*/  ISETP.GT.AND P1, PT, R4, 0x37, PT ;  /* 0x000000370400780c */ /* 0x000fe20003f24270 */
[----:B---3--:R-:W-:Y:S01]  /*258c0*/  STL [R1+0x4314], R16 ;  /* 0x0043141001007387 */ /* 0x008fe20000100800 */
[----:B----4-:R-:W-:-:S04]  /*258d0*/  @P0 LOP3.LUT R7, R7, R6, RZ, 0x3c, !PT ;  /* 0x0000000607070212 */ /* 0x010fc800078e3cff */
        /* <DEDUP_REMOVED lines=36> */
[----:B------:R-:W-:Y:S02]  /*25b20*/  ISETP.GT.AND P1, PT, R4, 0x39, PT ;  /* 0x000000390400780c */ /* 0x000fe40003f24270 */
[----:B---3--:R-:W-:-:S04]  /*25b30*/  @P0 LOP3.LUT R7, R7, R6, RZ, 0x3c, !PT ;  /* 0x0000000607070212 */ /* 0x008fc800078e3cff */
[----:B------:R-:W-:-:S04]  /*25b40*/  @P0 LOP3.LUT R6, R7, R6, RZ, 0x3c, !PT ;  /* 0x0000000607060212 */ /* 0x000fc800078e3cff */
[----:B------:R-:W-:-:S05]  /*25b50*/  @P0 LOP3.LUT R7, R7, R6, RZ, 0x3c, !PT ;  /* 0x0000000607070212 */ /* 0x000fca00078e3cff */
[----:B------:R0:W3:Y:S04]  /*25b60*/  @P0 LDG.E.U16 R29, desc[UR8][R6.64] ;  /* 0x00000008061d0981 */ /* 0x0000e8000c1e1500 */
[----:B------:R-:W0:Y:S04]  /*25b70*/  LDL R6, [R1+0xeb4] ;  /* 0x000eb40001067983 */ /* 0x000e280000100800 */
[----:B------:R-:W0:Y:S01]  /*25b80*/  LDL R7, [R1+0xeb8] ;  /* 0x000eb80001077983 */ /* 0x000e220000100800 */
[----:B--2---:R-:W-:Y:S02]  /*25b90*/  PRMT R5, RZ, 0x7610, R5 ;  /* 0x00007610ff057816 */ /* 0x004fe40000000005 */
[----:B0-----:R-:W-:-:S04]  /*25ba0*/  @P1 LOP3.LUT R7, R7, R6, RZ, 0x3c, !PT ;  /* 0x0000000607071212 */ /* 0x001fc800078e3cff */
        /* <DEDUP_REMOVED lines=70> */
[----:B------:R-:W4:Y:S04]  /*26010*/  LDL R6, [R1+0xe74] ;  /* 0x000e740001067983 */ /* 0x000f280000100800 */
[----:B------:R-:W4:Y:S01]  /*26020*/  LDL R7, [R1+0xe78] ;  /* 0x000e780001077983 */ /* 0x000f220000100800 */
[----:B------:R-:W-:-:S03]  /*26030*/  PRMT R2, RZ, 0x7610, R2 ;  /* 0x00007610ff027816 */ /* 0x000fc60000000002 */
[----:B--2---:R0:W-:Y:S04]  /*26040*/  STL [R1+0xe8], R5 ;  /* 0x0000e80501007387 */ /* 0x0041e80000100800 */
[----:B0-----:R-:W2:Y:S01]  /*26050*/  LDL R5, [R1+0xe58] ;  /* 0x000e580001057983 */ /* 0x001ea20000100800 */
[----:B----4-:R-:W-:-:S04]  /*26060*/  @P1 LOP3.LUT R7, R7, R6, RZ, 0x3c, !PT ;  /* 0x0000000607071212 */ /* 0x010fc800078e3cff */
[----:B------:R-:W-:-:S04]  /*26070*/  @P1 LOP3.LUT R6, R7, R6, RZ, 0x3c, !PT ;  /* 0x0000000607061212 */ /* 0x000fc800078e3cff */
[----:B------:R-:W-:-:S05]  /*26080*/  @P1 LOP3.LUT R7, R7, R6, RZ, 0x3c, !PT ;  /* 0x0000000607071212 */ /* 0x000fca00078e3cff */
[----:B------:R-:W4:Y:S04]  /*26090*/  @P1 LDG.E.U16 R2, desc[UR8][R6.64] ;  /* 0x0000000806021981 */ /* 0x000f28000c1e1500 */
[----:B----4-:R0:W-:Y:S04]  /*260a0*/  STL [R1+0xe4], R2 ;  /* 0x0000e40201007387 */ /* 0x0101e80000100800 */
[----:B0-----:R-:W4:Y:S04]  /*260b0*/  LDL.LU R2, [R1+0x43e8] ;  /* 0x0043e80001027983 */ /* 0x001f280000300800 */
        /* <DEDUP_REMOVED lines=10> */
[----:B----4-:R-:W-:Y:S02]  /*26160*/  PRMT R2, RZ, 0x7610, R2 ;  /* 0x00007610ff027816 */ /* 0x010fe40000000002 */
[----:B0-----:R-:W-:-:S04]  /*26170*/  @P0 LOP3.LUT R7, R7, R6, RZ, 0x3c, !PT ;  /* 0x0000000607070212 */ /* 0x001fc800078e3cff */
[----:B------:R-:W-:-:S04]  /*26180*/  @P0 LOP3.LUT R6, R7, R6, RZ, 0x3c, !PT ;  /* 0x0000000607060212 */ /* 0x000fc800078e3cff */
[----:B------:R-:W-:-:S05]  /*26190*/  @P0 LOP3.LUT R7, R7, R6, RZ, 0x3c, !PT ;  /* 0x0000000607070212 */ /* 0x000fca00078e3cff */
[----:B------:R-:W4:Y:S04]  /*261a0*/  @P0 LDG.E.U16 R2, desc[UR8][R6.64] ;  /* 0x0000000806020981 */ /* 0x000f28000c1e1500 */
[----:B----4-:R0:W-:Y:S04]  /*261b0*/  STL [R1+0xdc], R2 ;  /* 0x0000dc0201007387 */ /* 0x0101e80000100800 */
[----:B------:R-:W4:Y:S04]  /*261c0*/  LDL R6, [R1+0xe5c] ;  /* 0x000e5c0001067983 */ /* 0x000f280000100800 */
[----:B------:R-:W4:Y:S01]  /*261d0*/  LDL R7, [R1+0xe60] ;  /* 0x000e600001077983 */ /* 0x000f220000100800 */
[----:B------:R-:W-:Y:S01]  /*261e0*/  PRMT R28, RZ, 0x7610, R28 ;  /* 0x00007610ff1c7816 */ /* 0x000fe2000000001c */
[----:B0-----:R-:W0:Y:S01]  /*261f0*/  S2R R2, SR_TID.X ;  /* 0x0000000000027919 */ /* 0x001e220000002100 */
[----:B----4-:R-:W-:-:S04]  /*26200*/  @P0 LOP3.LUT R7, R7, R6, RZ, 0x3c, !PT ;  /* 0x0000000607070212 */ /* 0x010fc800078e3cff */
[----:B------:R-:W-:-:S04]  /*26210*/  @P0 LOP3.LUT R6, R7, R6, RZ, 0x3c, !PT ;  /* 0x0000000607060212 */ /* 0x000fc800078e3cff */
[----:B------:R-:W-:-:S05]  /*26220*/  @P0 LOP3.LUT R7, R7, R6, RZ, 0x3c, !PT ;  /* 0x0000000607070212 */ /* 0x000fca00078e3cff */
[----:B------:R-:W4:Y:S01]  /*26230*/  @P0 LDG.E.U16 R28, desc[UR8][R6.64] ;  /* 0x00000008061c0981 */ /* 0x000f22000c1e1500 */
[----:B0-----:R-:W-:Y:S02]  /*26240*/  LOP3.LUT R2, R2, 0x3f, RZ, 0xc0, !PT ;  /* 0x0000003f02027812 */ /* 0x001fe400078ec0ff */
[----:B------:R-:W-:Y:S02]  /*26250*/  ISETP.GT.AND P1, PT, R4, 0x3f, PT ;  /* 0x0000003f0400780c */ /* 0x000fe40003f24270 */
[----:B------:R-:W-:Y:S01]  /*26260*/  ISETP.GE.AND P0, PT, R2, R4, PT ;  /* 0x000000040200720c */ /* 0x000fe20003f06270 */
[----:B----4-:R0:W-:Y:S04]  /*26270*/  STL [R1+0xd8], R28 ;  /* 0x0000d81c01007387 */ /* 0x0101e80000100800 */
[----:B0-----:R-:W4:Y:S04]  /*26280*/  LDL.LU R28, [R1+0x43e4] ;  /* 0x0043e400011c7983 */ /* 0x001f280000300800 */
[----:B------:R-:W3:Y:S04]  /*26290*/  LDL.LU R2, [R1+0x43e0] ;  /* 0x0043e00001027983 */ /* 0x000ee80000300800 */
[----:B------:R-:W2:Y:S02]  /*262a0*/  LDL R4, [R1+0xe54] ;  /* 0x000e540001047983 */ /* 0x000ea40000100800 */
[----:B--2---:R-:W-:-:S04]  /*262b0*/  @P1 LOP3.LUT R5, R5, R4, RZ, 0x3c, !PT ;  /* 0x0000000405051212 */ /* 0x004fc800078e3cff */
[C---:B------:R-:W-:Y:S02]  /*262c0*/  @P1 LOP3.LUT R4, R5.reuse, R4, RZ, 0x3c, !PT ;  /* 0x0000000405041212 */ /* 0x040fe400078e3cff */
[----:B---3--:R-:W-:Y:S02]  /*262d0*/  PRMT R2, RZ, 0x7610, R2 ;  /* 0x00007610ff027816 */ /* 0x008fe40000000002 */
        /* <DEDUP_REMOVED lines=10> */
[----:B------:R-:W2:Y:S01]  /*26380*/  @P1 LDG.E.U16 R2, desc[UR8][R4.64] ;  /* 0x0000000804021981 */ /* 0x000ea2000c1e1500 */
[----:B------:R-:W-:Y:S06]  /*26390*/  BAR.SYNC.DEFER_BLOCKING 0x0 ;  /* 0x0000000000007b1d */ /* 0x000fec0000010000 */
[----:B--2---:R0:W-:Y:S04]  /*263a0*/  STL [R1+0xd0], R2 ;  /* 0x0000d00201007387 */ /* 0x0041e80000100800 */
[----:B0-----:R-:W2:Y:S04]  /*263b0*/  LDL.LU R2, [R1+0x43d8] ;  /* 0x0043d80001027983 */ /* 0x001ea80000300800 */
[----:B------:R-:W3:Y:S04]  /*263c0*/  LDL R4, [R1+0x1254] ;  /* 0x0012540001047983 */ /* 0x000ee80000100800 */
[----:B------:R-:W3:Y:S01]  /*263d0*/  LDL R5, [R1+0x1928] ;  /* 0x0019280001057983 */ /* 0x000ee20000100800 */
[----:B--2---:R-:W-:-:S02]  /*263e0*/  PRMT R2, RZ, 0x7610, R2 ;  /* 0x00007610ff027816 */ /* 0x004fc40000000002 */
[----:B---3--:R-:W-:-:S04]  /*263f0*/  @!P0 LOP3.LUT R5, R5, R4, RZ, 0x3c, !PT ;  /* 0x0000000405058212 */ /* 0x008fc800078e3cff */
[----:B------:R-:W-:-:S04]  /*26400*/  @!P0 LOP3.LUT R4, R5, R4, RZ, 0x3c, !PT ;  /* 0x0000000405048212 */ /* 0x000fc800078e3cff */
[----:B------:R-:W-:-:S05]  /*26410*/  @!P0 LOP3.LUT R5, R5, R4, RZ, 0x3c, !PT ;  /* 0x0000000405058212 */ /* 0x000fca00078e3cff */
[----:B------:R-:W2:Y:S04]  /*26420*/  @!P0 LDG.E.U16 R2, desc[UR8][R4.64] ;  /* 0x0000000804028981 */ /* 0x000ea8000c1e1500 */
        /* <DEDUP_REMOVED lines=301> */
[----:B----4-:R-:W-:-:S02]  /*27700*/  PRMT R28, RZ, 0x7610, R28 ;  /* 0x00007610ff1c7816 */ /* 0x010fc4000000001c */
[----:B---3--:R-:W-:-:S04]  /*27710*/  @!P0 LOP3.LUT R5, R5, R4, RZ, 0x3c, !PT ;  /* 0x0000000405058212 */ /* 0x008fc800078e3cff */
[----:B------:R-:W-:-:S04]  /*27720*/  @!P0 LOP3.LUT R4, R5, R4, RZ, 0x3c, !PT ;  /* 0x0000000405048212 */ /* 0x000fc800078e3cff */
[----:B------:R-:W-:-:S05]  /*27730*/  @!P0 LOP3.LUT R5, R5, R4, RZ, 0x3c, !PT ;  /* 0x0000000405058212 */ /* 0x000fca00078e3cff */
[----:B------:R-:W3:Y:S04]  /*27740*/  @!P0 LDG.E.U16 R28, desc[UR8][R4.64] ;  /* 0x00000008041c8981 */ /* 0x000ee8000c1e1500 */
[----:B---3--:R0:W-:Y:S04]  /*27750*/  STL [R1+0x44], R28 ;  /* 0x0000441c01007387 */ /* 0x0081e80000100800 */
[----:B0-----:R-:W3:Y:S04]  /*27760*/  LDL.LU R28, [R1+0x434c] ;  /* 0x00434c00011c7983 */ /* 0x001ee80000300800 */
[----:B------:R-:W4:Y:S04]  /*27770*/  LDL R4, [R1+0x187c] ;  /* 0x00187c0001047983 */ /* 0x000f280000100800 */
[----:B------:R-:W4:Y:S01]  /*27780*/  LDL R5, [R1+0x1880] ;  /* 0x0018800001057983 */ /* 0x000f220000100800 */
[----:B------:R-:W-:-:S02]  /*27790*/  PRMT R27, RZ, 0x7610, R27 ;  /* 0x00007610ff1b7816 */ /* 0x000fc4000000001b */
[----:B----4-:R-:W-:-:S04]  /*277a0*/  @!P0 LOP3.LUT R5, R5, R4, RZ, 0x3c, !PT ;  /* 0x0000000405058212 */ /* 0x010fc800078e3cff */
[----:B------:R-:W-:-:S04]  /*277b0*/  @!P0 LOP3.LUT R4, R5, R4, RZ, 0x3c, !PT ;  /* 0x0000000405048212 */ /* 0x000fc800078e3cff */
[----:B------:R-:W-:-:S05]  /*277c0*/  @!P0 LOP3.LUT R5, R5, R4, RZ, 0x3c, !PT ;  /* 0x0000000405058212 */ /* 0x000fca00078e3cff */
[----:B------:R-:W4:Y:S04]  /*277d0*/  @!P0 LDG.E.U16 R27, desc[UR8][R4.64] ;  /* 0x00000008041b8981 */ /* 0x000f28000c1e1500 */
[----:B----4-:R0:W-:Y:S04]  /*277e0*/  STL [R1+0x40], R27 ;  /* 0x0000401b01007387 */ /* 0x0101e80000100800 */
[----:B0-----:R-:W4:Y:S04]  /*277f0*/  LDL.LU R27, [R1+0x4348] ;  /* 0x00434800011b7983 */ /* 0x001f280000300800 */
[----:B------:R-:W2:Y:S04]  /*27800*/  LDL R4, [R1+0x183c] ;  /* 0x00183c0001047983 */ /* 0x000ea80000100800 */
[----:B------:R-:W2:Y:S01]  /*27810*/  LDL R5, [R1+0x1840] ;  /* 0x0018400001057983 */ /* 0x000ea20000100800 */
[----:B------:R-:W-:-:S02]  /*27820*/  PRMT R26, RZ, 0x7610, R26 ;  /* 0x00007610ff1a7816 */ /* 0x000fc4000000001a */
[----:B--2---:R-:W-:-:S04]  /*27830*/  @!P0 LOP3.LUT R5, R5, R4, RZ, 0x3c, !PT ;  /* 0x0000000405058212 */ /* 0x004fc800078e3cff */
[----:B------:R-:W-:-:S04]  /*27840*/  @!P0 LOP3.LUT R4, R5, R4, RZ, 0x3c, !PT ;  /* 0x0000000405048212 */ /* 0x000fc800078e3cff */
[----:B------:R-:W-:-:S05]  /*27850*/  @!P0 LOP3.LUT R5, R5, R4, RZ, 0x3c, !PT ;  /* 0x0000000405058212 */ /* 0x000fca00078e3cff */
[----:B------:R-:W2:Y:S04]  /*27860*/  @!P0 LDG.E.U16 R26, desc[UR8][R4.64] ;  /* 0x00000008041a8981 */ /* 0x000ea8000c1e1500 */
[----:B--2---:R0:W-:Y:S04]  /*27870*/  STL [R1+0x3c], R26 ;  /* 0x00003c1a01007387 */ /* 0x0041e80000100800 */
[----:B0-----:R-:W2:Y:S04]  /*27880*/  LDL.LU R26, [R1+0x4344] ;  /* 0x00434400011a7983 */ /* 0x001ea80000300800 */
[----:B------:R-:W3:Y:S04]  /*27890*/  LDL R4, [R1+0x17fc] ;  /* 0x0017fc0001047983 */ /* 0x000ee80000100800 */
[----:B------:R-:W3:Y:S01]  /*278a0*/  LDL R5, [R1+0x1800] ;  /* 0x0018000001057983 */ /* 0x000ee20000100800 */
[----:B------:R-:W-:-:S02]  /*278b0*/  PRMT R25, RZ, 0x7610, R25 ;  /* 0x00007610ff197816 */ /* 0x000fc40000000019 */
        /* <DEDUP_REMOVED lines=94> */
[----:B----4-:R-:W-:Y:S04]  /*27ea0*/  STL [R1+0x10], R2 ;  /* 0x0000100201007387 */ /* 0x010fe80000100800 */
[----:B------:R-:W4:Y:S04]  /*27eb0*/  LDL R4, [R1+0x153c] ;  /* 0x00153c0001047983 */ /* 0x000f280000100800 */
[----:B------:R-:W4:Y:S01]  /*27ec0*/  LDL R5, [R1+0x1540] ;  /* 0x0015400001057983 */ /* 0x000f220000100800 */
[----:B------:R-:W-:-:S02]  /*27ed0*/  PRMT R0, RZ, 0x7610, R0 ;  /* 0x00007610ff007816 */ /* 0x000fc40000000000 */
[----:B----4-:R-:W-:-:S04]  /*27ee0*/  @!P0 LOP3.LUT R5, R5, R4, RZ, 0x3c, !PT ;  /* 0x0000000405058212 */ /* 0x010fc800078e3cff */
[----:B------:R-:W-:-:S04]  /*27ef0*/  @!P0 LOP3.LUT R4, R5, R4, RZ, 0x3c, !PT ;  /* 0x0000000405048212 */ /* 0x000fc800078e3cff */
[----:B------:R-:W-:-:S05]  /*27f00*/  @!P0 LOP3.LUT R5, R5, R4, RZ, 0x3c, !PT ;  /* 0x0000000405058212 */ /* 0x000fca00078e3cff */
[----:B------:R0:W4:Y:S04]  /*27f10*/  @!P0 LDG.E.U16 R0, desc[UR8][R4.64] ;  /* 0x0000000804008981 */ /* 0x000128000c1e1500 */
[----:B------:R-:W0:Y:S04]  /*27f20*/  LDL R4, [R1+0x14fc] ;  /* 0x0014fc0001047983 */ /* 0x000e280000100800 */
[----:B------:R-:W0:Y:S01]  /*27f30*/  LDL R5, [R1+0x1500] ;  /* 0x0015000001057983 */ /* 0x000e220000100800 */
[----:B------:R-:W-:Y:S02]  /*27f40*/  PRMT R17, RZ, 0x7610, R17 ;  /* 0x00007610ff117816 */ /* 0x000fe40000000011 */
[----:B0-----:R-:W-:-:S04]  /*27f50*/  @!P0 LOP3.LUT R5, R5, R4, RZ, 0x3c, !PT ;  /* 0x0000000405058212 */ /* 0x001fc800078e3cff */
[----:B------:R-:W-:-:S04]  /*27f60*/  @!P0 LOP3.LUT R4, R5, R4, RZ, 0x3c, !PT ;  /* 0x0000000405048212 */ /* 0x000fc800078e3cff */
[----:B------:R-:W-:Y:S01]  /*27f70*/  @!P0 LOP3.LUT R5, R5, R4, RZ, 0x3c, !PT ;  /* 0x0000000405058212 */ /* 0x000fe200078e3cff */
[----:B----4-:R0:W-:Y:S04]  /*27f80*/  STL [R1+0x42a4], R0 ;  /* 0x0042a40001007387 */ /* 0x0101e80000100800 */
[----:B------:R-:W4:Y:S04]  /*27f90*/  @!P0 LDG.E.U16 R17, desc[UR8][R4.64] ;  /* 0x0000000804118981 */ /* 0x000f28000c1e1500 */
[----:B0-----:R-:W2:Y:S04]  /*27fa0*/  LDL R0, [R1+0x14c0] ;  /* 0x0014c00001007983 */ /* 0x001ea80000100800 */
[----:B------:R-:W3:Y:S01]  /*27fb0*/  LDL R5, [R1+0x14bc] ;  /* 0x0014bc0001057983 */ /* 0x000ee20000100800 */
[----:B------:R-:W-:-:S03]  /*27fc0*/  PRMT R18, RZ, 0x7610, R18 ;  /* 0x00007610ff127816 */ /* 0x000fc60000000012 */
[----:B----4-:R0:W-:Y:S01]  /*27fd0*/  STL [R1+0x42a8], R17 ;  /* 0x0042a81101007387 */ /* 0x0101e20000100800 */
[----:B--2---:R-:W-:Y:S01]  /*27fe0*/  @!P0 IMAD.MOV.U32 R4, RZ, RZ, R0 ;  /* 0x000000ffff048224 */ /* 0x004fe200078e0000 */
[----:B------:R-:W-:Y:S02]  /*27ff0*/  PRMT R19, RZ, 0x7610, R19 ;  /* 0x00007610ff137816 */ /* 0x000fe40000000013 */
[----:B------:R-:W2:Y:S04]  /*28000*/  LDL R0, [R1+0x13c0] ;  /* 0x0013c00001007983 */ /* 0x000ea80000100800 */
[----:B0-----:R-:W4:Y:S04]  /*28010*/  LDL R17, [R1+0x1480] ;  /* 0x0014800001117983 */ /* 0x001f280000100800 */
[----:B---3--:R4:W3:Y:S04]  /*28020*/  @!P0 LDG.E.U16 R18, desc[UR8][R4.64] ;  /* 0x0000000804128981 */ /* 0x0088e8000c1e1500 */
[----:B------:R-:W2:Y:S01]  /*28030*/  LDL R5, [R1+0x147c] ;  /* 0x00147c0001057983 */ /* 0x000ea20000100800 */
[----:B----4-:R-:W-:-:S03]  /*28040*/  @!P0 IMAD.MOV.U32 R4, RZ, RZ, R17 ;  /* 0x000000ffff048224 */ /* 0x010fc600078e0011 */
[----:B---3--:R0:W-:Y:S01]  /*28050*/  STL [R1+0x42ac], R18 ;  /* 0x0042ac1201007387 */ /* 0x0081e20000100800 */
[----:B------:R-:W-:-:S03]  /*28060*/  PRMT R28, RZ, 0x7610, R28 ;  /* 0x00007610ff1c7816 */ /* 0x000fc6000000001c */
[----:B------:R-:W3:Y:S04]  /*28070*/  LDL R17, [R1+0x1380] ;  /* 0x0013800001117983 */ /* 0x000ee80000100800 */
[----:B--2---:R1:W2:Y:S04]  /*28080*/  @!P0 LDG.E.U16 R19, desc[UR8][R4.64] ;  /* 0x0000000804138981 */ /* 0x0042a8000c1e1500 */
[----:B0-----:R-:W4:Y:S04]  /*28090*/  LDL R18, [R1+0x13bc] ;  /* 0x0013bc0001127983 */ /* 0x001f280000100800 */
[----:B------:R-:W1:Y:S04]  /*280a0*/  LDL R4, [R1+0x143c] ;  /* 0x00143c0001047983 */ /* 0x000e680000100800 */
[----:B------:R-:W1:Y:S02]  /*280b0*/  LDL R5, [R1+0x1440] ;  /* 0x0014400001057983 */ /* 0x000e640000100800 */
[----:B-1----:R-:W-:-:S04]  /*280c0*/  @!P0 LOP3.LUT R5, R5, R4, RZ, 0x3c, !PT ;  /* 0x0000000405058212 */ /* 0x002fc800078e3cff */
[----:B------:R-:W-:-:S04]  /*280d0*/  @!P0 LOP3.LUT R4, R5, R4, RZ, 0x3c, !PT ;  /* 0x0000000405048212 */ /* 0x000fc800078e3cff */
[----:B------:R-:W-:Y:S01]  /*280e0*/  @!P0 LOP3.LUT R5, R5, R4, RZ, 0x3c, !PT ;  /* 0x0000000405058212 */ /* 0x000fe200078e3cff */
[----:B--2---:R0:W-:Y:S04]  /*280f0*/  STL [R1+0x42b0], R19 ;  /* 0x0042b01301007387 */ /* 0x0041e80000100800 */
[----:B------:R1:W2:Y:S01]  /*28100*/  @!P0 LDG.E.U16 R28, desc[UR8][R4.64] ;  /* 0x00000008041c8981 */ /* 0x0002a2000c1e1500 */
[----:B------:R-:W-:Y:S02]  /*28110*/  PRMT R27, RZ, 0x7610, R27 ;  /* 0x00007610ff1b7816 */ /* 0x000fe4000000001b */
[----:B------:R-:W-:Y:S01]  /*28120*/  PRMT R26, RZ, 0x7610, R26 ;  /* 0x00007610ff1a7816 */ /* 0x000fe2000000001a */
[----:B0-----:R-:W3:Y:S04]  /*28130*/  LDL R19, [R1+0x137c] ;  /* 0x00137c0001137983 */ /* 0x001ee80000100800 */
[----:B------:R-:W1:Y:S04]  /*28140*/  LDL R4, [R1+0x13fc] ;  /* 0x0013fc0001047983 */ /* 0x000e680000100800 */
[----:B------:R-:W1:Y:S02]  /*28150*/  LDL R5, [R1+0x1400] ;  /* 0x0014000001057983 */ /* 0x000e640000100800 */
[----:B-1----:R-:W-:-:S04]  /*28160*/  @!P0 LOP3.LUT R5, R5, R4, RZ, 0x3c, !PT ;  /* 0x0000000405058212 */ /* 0x002fc800078e3cff */
[----:B------:R-:W-:-:S04]  /*28170*/  @!P0 LOP3.LUT R4, R5, R4, RZ, 0x3c, !PT ;  /* 0x0000000405048212 */ /* 0x000fc800078e3cff */
[----:B------:R-:W-:-:S05]  /*28180*/  @!P0 LOP3.LUT R5, R5, R4, RZ, 0x3c, !PT ;  /* 0x0000000405058212 */ /* 0x000fca00078e3cff */
[----:B------:R0:W3:Y:S02]  /*28190*/  @!P0 LDG.E.U16 R27, desc[UR8][R4.64] ;  /* 0x00000008041b8981 */ /* 0x0000e4000c1e1500 */
[----:B0-----:R-:W-:Y:S02]  /*281a0*/  @!P0 IMAD.MOV.U32 R4, RZ, RZ, R0 ;  /* 0x000000ffff048224 */ /* 0x001fe400078e0000 */
[----:B----4-:R-:W-:-:S05]  /*281b0*/  @!P0 IMAD.MOV.U32 R5, RZ, RZ, R18 ;  /* 0x000000ffff058224 */ /* 0x010fca00078e0012 */
[----:B------:R3:W4:Y:S04]  /*281c0*/  @!P0 LDG.E.U16 R26, desc[UR8][R4.64] ;  /* 0x00000008041a8981 */ /* 0x000728000c1e1500 */
[----:B--2---:R0:W-:Y:S01]  /*281d0*/  STL [R1+0x42b4], R28 ;  /* 0x0042b41c01007387 */ /* 0x0041e20000100800 */
[----:B------:R-:W-:Y:S01]  /*281e0*/  PRMT R25, RZ, 0x7610, R25 ;  /* 0x00007610ff197816 */ /* 0x000fe20000000019 */
[----:B---3--:R-:W-:Y:S02]  /*281f0*/  @!P0 IMAD.MOV.U32 R4, RZ, RZ, R17 ;  /* 0x000000ffff048224 */ /* 0x008fe400078e0011 */
[----:B------:R-:W-:-:S05]  /*28200*/  @!P0 IMAD.MOV.U32 R5, RZ, RZ, R19 ;  /* 0x000000ffff058224 */ /* 0x000fca00078e0013 */
[----:B------:R-:W2:Y:S04]  /*28210*/  @!P0 LDG.E.U16 R25, desc[UR8][R4.64] ;  /* 0x0000000804198981 */ /* 0x000ea8000c1e1500 */
[----:B------:R1:W-:Y:S04]  /*28220*/  STL [R1+0x42b8], R27 ;  /* 0x0042b81b01007387 */ /* 0x0003e80000100800 */
[----:B------:R-:W3:Y:S04]  /*28230*/  LDL R18, [R1+0x12fc] ;  /* 0x0012fc0001127983 */ /* 0x000ee80000100800 */
[----:B------:R-:W3:Y:S04]  /*28240*/  LDL R0, [R1+0x1300] ;  /* 0x0013000001007983 */ /* 0x000ee80000100800 */
[----:B----4-:R4:W-:Y:S04]  /*28250*/  STL [R1+0x42bc], R26 ;  /* 0x0042bc1a01007387 */ /* 0x0109e80000100800 */
[----:B------:R-:W3:Y:S04]  /*28260*/  LDL R5, [R1+0x133c] ;  /* 0x00133c0001057983 */ /* 0x000ee80000100800 */
[----:B0-----:R-:W3:Y:S04]  /*28270*/  LDL R28, [R1+0x12bc] ;  /* 0x0012bc00011c7983 */ /* 0x001ee80000100800 */
[----:B-1----:R-:W3:Y:S04]  /*28280*/  LDL R27, [R1+0x12c0] ;  /* 0x0012c000011b7983 */ /* 0x002ee80000100800 */
[----:B------:R-:W3:Y:S04]  /*28290*/  LDL R19, [R1+0x127c] ;  /* 0x00127c0001137983 */ /* 0x000ee80000100800 */
[----:B------:R-:W3:Y:S04]  /*282a0*/  LDL R17, [R1+0x1280] ;  /* 0x0012800001117983 */ /* 0x000ee80000100800 */
[----:B----4-:R-:W4:Y:S01]  /*282b0*/  LDL R26, [R1+0x1340] ;  /* 0x00134000011a7983 */ /* 0x010f220000100800 */
[----:B------:R-:W-:-:S02]  /*282c0*/  PRMT R24, RZ, 0x7610, R24 ;  /* 0x00007610ff187816 */ /* 0x000fc40000000018 */
[----:B------:R-:W-:Y:S02]  /*282d0*/  PRMT R23, RZ, 0x7610, R23 ;  /* 0x00007610ff177816 */ /* 0x000fe40000000017 */
[----:B------:R-:W-:Y:S02]  /*282e0*/  PRMT R22, RZ, 0x7610, R22 ;  /* 0x00007610ff167816 */ /* 0x000fe40000000016 */
[----:B------:R-:W-:Y:S01]  /*282f0*/  PRMT R21, RZ, 0x7610, R21 ;  /* 0x00007610ff157816 */ /* 0x000fe20000000015 */
[----:B--2---:R0:W-:Y:S04]  /*28300*/  STL [R1+0x42c0], R25 ;  /* 0x0042c01901007387 */ /* 0x0041e80000100800 */
[----:B0-----:R-:W2:Y:S01]  /*28310*/  LDL R25, [R1+0x1960] ;  /* 0x0019600001197983 */ /* 0x001ea20000100800 */
[----:B----4-:R-:W-:-:S03]  /*28320*/  @!P0 IMAD.MOV.U32 R4, RZ, RZ, R26 ;  /* 0x000000ffff048224 */ /* 0x010fc600078e001a */
[----:B------:R-:W4:Y:S04]  /*28330*/  LDL R26, [R1+0x1258] ;  /* 0x00125800011a7983 */ /* 0x000f280000100800 */
[----:B---3--:R0:W3:Y:S02]  /*28340*/  @!P0 LDG.E.U16 R24, desc[UR8][R4.64] ;  /* 0x0000000804188981 */ /* 0x0080e4000c1e1500 */
[----:B0-----:R-:W-:Y:S02]  /*28350*/  @!P0 IMAD.MOV.U32 R4, RZ, RZ, R0 ;  /* 0x000000ffff048224 */ /* 0x001fe400078e0000 */
[----:B------:R-:W-:-:S05]  /*28360*/  @!P0 IMAD.MOV.U32 R5, RZ, RZ, R18 ;  /* 0x000000ffff058224 */ /* 0x000fca00078e0012 */
[----:B------:R0:W4:Y:S02]  /*28370*/  @!P0 LDG.E.U16 R23, desc[UR8][R4.64] ;  /* 0x0000000804178981 */ /* 0x000124000c1e1500 */
[----:B0-----:R-:W-:Y:S02]  /*28380*/  @!P0 IMAD.MOV.U32 R4, RZ, RZ, R27 ;  /* 0x000000ffff048224 */ /* 0x001fe400078e001b */
[----:B------:R-:W-:-:S05]  /*28390*/  @!P0 IMAD.MOV.U32 R5, RZ, RZ, R28 ;  /* 0x000000ffff058224 */ /* 0x000fca00078e001c */
[----:B------:R0:W4:Y:S02]  /*283a0*/  @!P0 LDG.E.U16 R22, desc[UR8][R4.64] ;  /* 0x0000000804168981 */ /* 0x000124000c1e1500 */
[----:B0-----:R-:W-:Y:S02]  /*283b0*/  @!P0 IMAD.MOV.U32 R4, RZ, RZ, R17 ;  /* 0x000000ffff048224 */ /* 0x001fe400078e0011 */
[----:B------:R-:W-:-:S05]  /*283c0*/  @!P0 IMAD.MOV.U32 R5, RZ, RZ, R19 ;  /* 0x000000ffff058224 */ /* 0x000fca00078e0013 */
[----:B------:R2:W4:Y:S01]  /*283d0*/  @!P0 LDG.E.U16 R21, desc[UR8][R4.64] ;  /* 0x0000000804158981 */ /* 0x000522000c1e1500 */
[----:B------:R-:W-:-:S03]  /*283e0*/  PRMT R20, RZ, 0x7610, R20 ;  /* 0x00007610ff147816 */ /* 0x000fc60000000014 */
[----:B---3--:R-:W-:Y:S04]  /*283f0*/  STL [R1+0x42c4], R24 ;  /* 0x0042c41801007387 */ /* 0x008fe80000100800 */
[----:B------:R-:W3:Y:S04]  /*28400*/  LDL R18, [R1+0x1964] ;  /* 0x0019640001127983 */ /* 0x000ee80000100800 */
[----:B------:R-:W3:Y:S01]  /*28410*/  LDL R0, [R1+0x19a0] ;  /* 0x0019a00001007983 */ /* 0x000ee20000100800 */
[----:B--2---:R-:W-:-:S03]  /*28420*/  @!P0 IMAD.MOV.U32 R4, RZ, RZ, R25 ;  /* 0x000000ffff048224 */ /* 0x004fc600078e0019 */
[----:B----4-:R-:W-:Y:S01]  /*28430*/  STL [R1+0x42c8], R23 ;  /* 0x0042c81701007387 */ /* 0x010fe20000100800 */
[----:B------:R-:W-:-:S05]  /*28440*/  @!P0 IMAD.MOV.U32 R5, RZ, RZ, R26 ;  /* 0x000000ffff058224 */ /* 0x000fca00078e001a */
[----:B------:R3:W2:Y:S04]  /*28450*/  @!P0 LDG.E.U16 R20, desc[UR8][R4.64] ;  /* 0x0000000804148981 */ /* 0x0006a8000c1e1500 */
[----:B------:R0:W-:Y:S04]  /*28460*/  STL [R1+0x42cc], R22 ;  /* 0x0042cc1601007387 */ /* 0x0001e80000100800 */
[----:B------:R-:W4:Y:S04]  /*28470*/  LDL R19, [R1+0x19a4] ;  /* 0x0019a40001137983 */ /* 0x000f280000100800 */
[----:B------:R-:W2:Y:S04]  /*28480*/  LDL R17, [R1+0x19e0] ;  /* 0x0019e00001117983 */ /* 0x000ea80000100800 */
[----:B------:R1:W-:Y:S04]  /*28490*/  STL [R1+0x42d0], R21 ;  /* 0x0042d01501007387 */ /* 0x0003e80000100800 */
[----:B0-----:R-:W2:Y:S04]  /*284a0*/  LDL R22, [R1+0x19e4] ;  /* 0x0019e40001167983 */ /* 0x001ea80000100800 */
[----:B-1----:R-:W2:Y:S01]  /*284b0*/  LDL R21, [R1+0x1a34] ;  /* 0x001a340001157983 */ /* 0x002ea20000100800 */
[----:B------:R-:W-:-:S02]  /*284c0*/  PRMT R15, RZ, 0x7610, R15 ;  /* 0x00007610ff0f7816 */ /* 0x000fc4000000000f */
[----:B------:R-:W-:Y:S01]  /*284d0*/  PRMT R14, RZ, 0x7610, R14 ;  /* 0x00007610ff0e7816 */ /* 0x000fe2000000000e */
[----:B---3--:R-:W-:Y:S02]  /*284e0*/  @!P0 IMAD.MOV.U32 R5, RZ, RZ, R18 ;  /* 0x000000ffff058224 */ /* 0x008fe400078e0012 */
[----:B------:R-:W-:-:S05]  /*284f0*/  @!P0 IMAD.MOV.U32 R4, RZ, RZ, R0 ;  /* 0x000000ffff048224 */ /* 0x000fca00078e0000 */
[----:B------:R4:W3:Y:S01]  /*28500*/  @!P0 LDG.E.U16 R15, desc[UR8][R4.64] ;  /* 0x00000008040f8981 */ /* 0x0008e2000c1e1500 */
[----:B------:R-:W-:Y:S01]  /*28510*/  PRMT R13, RZ, 0x7610, R13 ;  /* 0x00007610ff0d7816 */ /* 0x000fe2000000000d */
[----:B----4-:R-:W-:Y:S02]  /*28520*/  @!P0 IMAD.MOV.U32 R5, RZ, RZ, R19 ;  /* 0x000000ffff058224 */ /* 0x010fe400078e0013 */
[----:B--2---:R-:W-:-:S05]  /*28530*/  @!P0 IMAD.MOV.U32 R4, RZ, RZ, R17 ;  /* 0x000000ffff048224 */ /* 0x004fca00078e0011 */
[----:B------:R0:W2:Y:S04]  /*28540*/  @!P0 LDG.E.U16 R14, desc[UR8][R4.64] ;  /* 0x00000008040e8981 */ /* 0x0000a8000c1e1500 */
[----:B------:R-:W-:Y:S04]  /*28550*/  STL [R1+0x42d4], R20 ;  /* 0x0042d41401007387 */ /* 0x000fe80000100800 */
[----:B------:R-:W4:Y:S04]  /*28560*/  LDL R0, [R1+0x1924] ;  /* 0x0019240001007983 */ /* 0x000f280000100800 */
[----:B------:R-:W4:Y:S04]  /*28570*/  LDL R18, [R1+0x124c] ;  /* 0x00124c0001127983 */ /* 0x000f280000100800 */
[----:B------:R-:W4:Y:S01]  /*28580*/  LDL.LU R28, [R1+0x330] ;  /* 0x00033000011c7983 */ /* 0x000f220000300800 */
[----:B0-----:R-:W-:-:S02]  /*28590*/  @!P0 IMAD.MOV.U32 R5, RZ, RZ, R22 ;  /* 0x000000ffff058224 */ /* 0x001fc400078e0016 */
[----:B------:R-:W-:-:S05]  /*285a0*/  @!P0 IMAD.MOV.U32 R4, RZ, RZ, R21 ;  /* 0x000000ffff048224 */ /* 0x000fca00078e0015 */
[----:B------:R4:W4:Y:S04]  /*285b0*/  @!P0 LDG.E.U16 R13, desc[UR8][R4.64] ;  /* 0x00000008040d8981 */ /* 0x000928000c1e1500 */
[----:B---3--:R0:W-:Y:S04]  /*285c0*/  STL [R1+0x42d8], R15 ;  /* 0x0042d80f01007387 */ /* 0x0081e80000100800 */
[----:B------:R-:W3:Y:S04]  /*285d0*/  LDL R19, [R1+0x18f4] ;  /* 0x0018f40001137983 */ /* 0x000ee80000100800 */
[----:B------:R-:W3:Y:S01]  /*285e0*/  LDL R17, [R1+0x18f8] ;  /* 0x0018f80001117983 */ /* 0x000ee20000100800 */
[----:B------:R-:W1:Y:S03]  /*285f0*/  S2R R2, SR_TID.X ;  /* 0x0000000000027919 */ /* 0x000e660000002100 */
[----:B--2---:R2:W-:Y:S04]  /*28600*/  STL [R1+0x42dc], R14 ;  /* 0x0042dc0e01007387 */ /* 0x0045e80000100800 */
[----:B0-----:R-:W3:Y:S04]  /*28610*/  LDL R15, [R1+0x18b4] ;  /* 0x0018b400010f7983 */ /* 0x001ee80000100800 */
[----:B--2---:R-:W2:Y:S01]  /*28620*/  LDL R14, [R1+0x18b8] ;  /* 0x0018b800010e7983 */ /* 0x004ea20000100800 */
[----:B----4-:R-:W-:-:S03]  /*28630*/  @!P0 IMAD.MOV.U32 R4, RZ, RZ, R0 ;  /* 0x000000ffff048224 */ /* 0x010fc600078e0000 */
[----:B------:R0:W-:Y:S04]  /*28640*/  STL [R1+0x42e0], R13 ;  /* 0x0042e00d01007387 */ /* 0x0001e80000100800 */
[----:B------:R-:W4:Y:S04]  /*28650*/  LDL R0, [R1+0x1878] ;  /* 0x0018780001007983 */ /* 0x000f280000100800 */
[----:B0-----:R-:W4:Y:S01]  /*28660*/  LDL R13, [R1+0x1874] ;  /* 0x00187400010d7983 */ /* 0x001f220000100800 */
[----:B-1----:R-:W-:Y:S02]  /*28670*/  LOP3.LUT R2, R2, 0x3f, RZ, 0xc0, !PT ;  /* 0x0000003f02027812 */ /* 0x002fe400078ec0ff */
[----:B------:R-:W-:Y:S01]  /*28680*/  PRMT R12, RZ, 0x7610, R12 ;  /* 0x00007610ff0c7816 */ /* 0x000fe2000000000c */
[----:B------:R-:W-:-:S02]  /*28690*/  @!P0 IMAD.MOV.U32 R5, RZ, RZ, R18 ;  /* 0x000000ffff058224 */ /* 0x000fc400078e0012 */
[----:B------:R-:W4:Y:S01]  /*286a0*/  LDL.LU R18, [R1+0x300] ;  /* 0x0003000001127983 */ /* 0x000f220000300800 */
[----:B------:R-:W-:-:S03]  /*286b0*/  IMAD.SHL.U32 R2, R2, 0x2, RZ ;  /* 0x0000000202027824 */ /* 0x000fc600078e00ff */
[----:B------:R3:W4:Y:S04]  /*286c0*/  @!P0 LDG.E.U16 R12, desc[UR8][R4.64] ;  /* 0x00000008040c8981 */ /* 0x000728000c1e1500 */
[----:B------:R0:W-:Y:S02]  /*286d0*/  STS.U16 [R2+UR4+0x8080], R11 ;  /* 0x0080800b02007988 */ /* 0x0001e40008000404 */
[----:B0-----:R-:W-:Y:S01]  /*286e0*/  PRMT R11, RZ, 0x7610, R11 ;  /* 0x00007610ff0b7816 */ /* 0x001fe2000000000b */
[----:B---3--:R-:W-:Y:S02]  /*286f0*/  @!P0 IMAD.MOV.U32 R5, RZ, RZ, R19 ;  /* 0x000000ffff058224 */ /* 0x008fe400078e0013 */
[----:B------:R-:W-:-:S05]  /*28700*/  @!P0 IMAD.MOV.U32 R4, RZ, RZ, R17 ;  /* 0x000000ffff048224 */ /* 0x000fca00078e0011 */
[----:B------:R0:W3:Y:S04]  /*28710*/  @!P0 LDG.E.U16 R11, desc[UR8][R4.64] ;  /* 0x00000008040b8981 */ /* 0x0000e8000c1e1500 */
[----:B------:R1:W-:Y:S02]  /*28720*/  STS.U16 [R2+UR4+0x8000], R10 ;  /* 0x0080000a02007988 */ /* 0x0003e40008000404 */
[----:B-1----:R-:W-:Y:S02]  /*28730*/  PRMT R10, RZ, 0x7610, R10 ;  /* 0x00007610ff0a7816 */ /* 0x002fe4000000000a */
[----:B------:R1:W-:Y:S01]  /*28740*/  STS.U16 [R2+UR4+0x8800], R9 ;  /* 0x0088000902007988 */ /* 0x0003e20008000404 */
[----:B0-----:R-:W-:Y:S02]  /*28750*/  @!P0 IMAD.MOV.U32 R5, RZ, RZ, R15 ;  /* 0x000000ffff058224 */ /* 0x001fe400078e000f */
[----:B--2---:R-:W-:-:S05]  /*28760*/  @!P0 IMAD.MOV.U32 R4, RZ, RZ, R14 ;  /* 0x000000ffff048224 */ /* 0x004fca00078e000e */
[----:B------:R4:W2:Y:S01]  /*28770*/  @!P0 LDG.E.U16 R10, desc[UR8][R4.64] ;  /* 0x00000008040a8981 */ /* 0x0008a2000c1e1500 */
[----:B-1----:R-:W-:Y:S01]  /*28780*/  PRMT R9, RZ, 0x7610, R9 ;  /* 0x00007610ff097816 */ /* 0x002fe20000000009 */
[----:B----4-:R-:W-:Y:S02]  /*28790*/  @!P0 IMAD.MOV.U32 R4, RZ, RZ, R0 ;  /* 0x000000ffff048224 */ /* 0x010fe400078e0000 */
[----:B------:R-:W-:-:S05]  /*287a0*/  @!P0 IMAD.MOV.U32 R5, RZ, RZ, R13 ;  /* 0x000000ffff058224 */ /* 0x000fca00078e000d */
[----:B------:R-:W4:Y:S04]  /*287b0*/  @!P0 LDG.E.U16 R9, desc[UR8][R4.64] ;  /* 0x0000000804098981 */ /* 0x000f28000c1e1500 */
[----:B------:R0:W-:Y:S04]  /*287c0*/  STL [R1+0x42e4], R12 ;  /* 0x0042e40c01007387 */ /* 0x0001e80000100800 */
[----:B---3--:R1:W-:Y:S04]  /*287d0*/  STL [R1+0x42e8], R11 ;  /* 0x0042e80b01007387 */ /* 0x0083e80000100800 */
[----:B------:R-:W3:Y:S04]  /*287e0*/  LDL R19, [R1+0x1834] ;  /* 0x0018340001137983 */ /* 0x000ee80000100800 */
[----:B0-----:R-:W3:Y:S04]  /*287f0*/  LDL R12, [R1+0x1838] ;  /* 0x00183800010c7983 */ /* 0x001ee80000100800 */
[----:B------:R-:W3:Y:S04]  /*28800*/  LDL.LU R17, [R1+0x2c8] ;  /* 0x0002c80001117983 */ /* 0x000ee80000300800 */
[----:B--2---:R0:W-:Y:S04]  /*28810*/  STL [R1+0x42ec], R10 ;  /* 0x0042ec0a01007387 */ /* 0x0041e80000100800 */
[----:B-1----:R-:W2:Y:S04]  /*28820*/  LDL R11, [R1+0x17f4] ;  /* 0x0017f400010b7983 */ /* 0x002ea80000100800 */
[----:B------:R-:W2:Y:S04]  /*28830*/  LDL R0, [R1+0x17f8] ;  /* 0x0017f80001007983 */ /* 0x000ea80000100800 */
[----:B------:R-:W2:Y:S04]  /*28840*/  LDL.LU R13, [R1+0x2cc] ;  /* 0x0002cc00010d7983 */ /* 0x000ea80000300800 */
[----:B------:R-:W2:Y:S04]  /*28850*/  LDL.LU R14, [R1+0x1cc] ;  /* 0x0001cc00010e7983 */ /* 0x000ea80000300800 */
[----:B------:R-:W2:Y:S04]  /*28860*/  LDL.LU R24, [R1+0x1c8] ;  /* 0x0001c80001187983 */ /* 0x000ea80000300800 */
[----:B------:R-:W2:Y:S04]  /*28870*/  LDL.LU R15, [R1+0x18c] ;  /* 0x00018c00010f7983 */ /* 0x000ea80000300800 */
[----:B------:R-:W2:Y:S04]  /*28880*/  LDL.LU R20, [R1+0x188] ;  /* 0x0001880001147983 */ /* 0x000ea80000300800 */
[----:B----4-:R1:W-:Y:S04]  /*28890*/  STL [R1+0x42f0], R9 ;  /* 0x0042f00901007387 */ /* 0x0103e80000100800 */
[----:B0-----:R-:W4:Y:S04]  /*288a0*/  LDL R10, [R1+0x17b4] ;  /* 0x0017b400010a7983 */ /* 0x001f280000100800 */
[----:B-1----:R-:W4:Y:S04]  /*288b0*/  LDL R9, [R1+0x17b8] ;  /* 0x0017b80001097983 */ /* 0x002f280000100800 */
[----:B------:R0:W-:Y:S01]  /*288c0*/  STS.U16 [R2+UR4+0x9000], R8 ;  /* 0x0090000802007988 */ /* 0x0001e20008000404 */
[----:B------:R-:W-:-:S02]  /*288d0*/  PRMT R7, RZ, 0x7610, R7 ;  /* 0x00007610ff077816 */ /* 0x000fc40000000007 */
[----:B------:R-:W-:Y:S01]  /*288e0*/  PRMT R6, RZ, 0x7610, R6 ;  /* 0x00007610ff067816 */ /* 0x000fe20000000006 */
[----:B------:R-:W4:Y:S04]  /*288f0*/  LDL.LU R26, [R1+0x148] ;  /* 0x00014800011a7983 */ /* 0x000f280000300800 */
[----:B------:R-:W4:Y:S01]  /*28900*/  LDL.LU R27, [R1+0x10c] ;  /* 0x00010c00011b7983 */ /* 0x000f220000300800 */
[----:B0-----:R-:W-:Y:S01]  /*28910*/  PRMT R8, RZ, 0x7610, R8 ;  /* 0x00007610ff087816 */ /* 0x001fe20000000008 */
[----:B---3--:R-:W-:Y:S02]  /*28920*/  @!P0 IMAD.MOV.U32 R5, RZ, RZ, R19 ;  /* 0x000000ffff058224 */ /* 0x008fe400078e0013 */
[----:B------:R-:W-:-:S05]  /*28930*/  @!P0 IMAD.MOV.U32 R4, RZ, RZ, R12 ;  /* 0x000000ffff048224 */ /* 0x000fca00078e000c */
[----:B------:R2:W3:Y:S02]  /*28940*/  @!P0 LDG.E.U16 R8, desc[UR8][R4.64] ;  /* 0x0000000804088981 */ /* 0x0004e4000c1e1500 */
[----:B--2---:R-:W-:Y:S02]  /*28950*/  @!P0 IMAD.MOV.U32 R5, RZ, RZ, R11 ;  /* 0x000000ffff058224 */ /* 0x004fe400078e000b */
[----:B------:R-:W-:-:S05]  /*28960*/  @!P0 IMAD.MOV.U32 R4, RZ, RZ, R0 ;  /* 0x000000ffff048224 */ /* 0x000fca00078e0000 */
[----:B------:R4:W2:Y:S02]  /*28970*/  @!P0 LDG.E.U16 R7, desc[UR8][R4.64] ;  /* 0x0000000804078981 */ /* 0x0008a4000c1e1500 */
[----:B----4-:R-:W-:Y:S02]  /*28980*/  @!P0 IMAD.MOV.U32 R5, RZ, RZ, R10 ;  /* 0x000000ffff058224 */ /* 0x010fe400078e000a */
[----:B------:R-:W-:-:S05]  /*28990*/  @!P0 IMAD.MOV.U32 R4, RZ, RZ, R9 ;  /* 0x000000ffff048224 */ /* 0x000fca00078e0009 */
[----:B------:R-:W4:Y:S04]  /*289a0*/  @!P0 LDG.E.U16 R6, desc[UR8][R4.64] ;  /* 0x0000000804068981 */ /* 0x000f28000c1e1500 */
[----:B------:R0:W-:Y:S04]  /*289b0*/  STS.U16 [R2+UR4+0x9080], R18 ;  /* 0x0090801202007988 */ /* 0x0001e80008000404 */
[----:B---3--:R-:W-:Y:S04]  /*289c0*/  STL [R1+0x42f4], R8 ;  /* 0x0042f40801007387 */ /* 0x008fe80000100800 */
[----:B------:R-:W3:Y:S04]  /*289d0*/  LDL.LU R21, [R1+0x38c] ;  /* 0x00038c0001157983 */ /* 0x000ee80000300800 */
[----:B------:R-:W3:Y:S04]  /*289e0*/  LDL.LU R22, [R1+0x388] ;  /* 0x0003880001167983 */ /* 0x000ee80000300800 */
[----:B------:R-:W3:Y:S04]  /*289f0*/  LDL.LU R25, [R1+0x344] ;  /* 0x0003440001197983 */ /* 0x000ee80000300800 */
[----:B0-----:R-:W3:Y:S04]  /*28a00*/  LDL.LU R18, [R1+0x340] ;  /* 0x0003400001127983 */ /* 0x001ee80000300800 */
[----:B------:R-:W3:Y:S04]  /*28a10*/  LDL.LU R0, [R1+0x308] ;  /* 0x0003080001007983 */ /* 0x000ee80000300800 */
[----:B------:R0:W-:Y:S04]  /*28a20*/  STS.U16 [R2+UR4+0x9800], R17 ;  /* 0x0098001102007988 */ /* 0x0001e80008000404 */
[----:B------:R1:W-:Y:S04]  /*28a30*/  STS.U16 [R2+UR4+0x8880], R28 ;  /* 0x0088801c02007988 */ /* 0x0003e80008000404 */
[----:B------:R4:W-:Y:S04]  /*28a40*/  STS.U16 [R2+UR4+0xa080], R24 ;  /* 0x00a0801802007988 */ /* 0x0009e80008000404 */
[----:B------:R4:W-:Y:S04]  /*28a50*/  STS.U16 [R2+UR4+0xb080], R26 ;  /* 0x00b0801a02007988 */ /* 0x0009e80008000404 */
[----:B--2---:R-:W-:Y:S04]  /*28a60*/  STL [R1+0x42f8], R7 ;  /* 0x0042f80701007387 */ /* 0x004fe80000100800 */
[----:B0-----:R-:W2:Y:S04]  /*28a70*/  LDL.LU R17, [R1+0x304] ;  /* 0x0003040001117983 */ /* 0x001ea80000300800 */
[----:B-1----:R-:W2:Y:S04]  /*28a80*/  LDL.LU R28, [R1+0x2c4] ;  /* 0x0002c400011c7983 */ /* 0x002ea80000300800 */
[----:B------:R-:W2:Y:S04]  /*28a90*/  LDL.LU R23, [R1+0x2c0] ;  /* 0x0002c00001177983 */ /* 0x000ea80000300800 */
[----:B------:R-:W2:Y:S04]  /*28aa0*/  LDL.LU R19, [R1+0x1c4] ;  /* 0x0001c40001137983 */ /* 0x000ea80000300800 */
[----:B----4-:R-:W-:Y:S04]  /*28ab0*/  STL [R1+0x42fc], R6 ;  /* 0x0042fc0601007387 */ /* 0x010fe80000100800 */
[----:B------:R-:W4:Y:S04]  /*28ac0*/  LDL.LU R24, [R1+0x1c0] ;  /* 0x0001c00001187983 */ /* 0x000f280000300800 */
[----:B------:R-:W4:Y:S04]  /*28ad0*/  LDL.LU R26, [R1+0x184] ;  /* 0x00018400011a7983 */ /* 0x000f280000300800 */
[----:B------:R0:W-:Y:S04]  /*28ae0*/  STS.U16 [R2+UR4+0xb000], R3 ;  /* 0x00b0000302007988 */ /* 0x0001e80008000404 */
[----:B------:R1:W-:Y:S04]  /*28af0*/  STS.U16 [R2+UR4+0xb800], R27 ;  /* 0x00b8001b02007988 */ /* 0x0003e80008000404 */
[----:B------:R1:W-:Y:S04]  /*28b00*/  STS.U16 [R2+UR4+0xb880], R29 ;  /* 0x00b8801d02007988 */ /* 0x0003e80008000404 */
[----:B------:R-:W-:Y:S04]  /*28b10*/  STS.U16 [R2+UR4+0x9880], R13 ;  /* 0x0098800d02007988 */ /* 0x000fe80008000404 */
[----:B------:R-:W-:Y:S04]  /*28b20*/  STS.U16 [R2+UR4+0xa000], R14 ;  /* 0x00a0000e02007988 */ /* 0x000fe80008000404 */
[----:B------:R-:W-:Y:S04]  /*28b30*/  STS.U16 [R2+UR4+0xa800], R15 ;  /* 0x00a8000f02007988 */ /* 0x000fe80008000404 */
[----:B------:R-:W-:Y:S01]  /*28b40*/  STS.U16 [R2+UR4+0xa880], R20 ;  /* 0x00a8801402007988 */ /* 0x000fe20008000404 */
[----:B0-----:R-:W-:-:S03]  /*28b50*/  LOP3.LUT R3, R2, 0x10, RZ, 0x3c, !PT ;  /* 0x0000001002037812 */ /* 0x001fc600078e3cff */
[----:B-1----:R-:W4:Y:S04]  /*28b60*/  LDL.LU R27, [R1+0x180] ;  /* 0x00018000011b7983 */ /* 0x002f280000300800 */
[----:B------:R-:W4:Y:S04]  /*28b70*/  LDL.LU R29, [R1+0x4318] ;  /* 0x00431800011d7983 */ /* 0x000f280000300800 */
[----:B------:R-:W4:Y:S04]  /*28b80*/  LDL.LU R9, [R1+0x140] ;  /* 0x0001400001097983 */ /* 0x000f280000300800 */
[----:B------:R-:W4:Y:S04]  /*28b90*/  LDL.LU R10, [R1+0x104] ;  /* 0x00010400010a7983 */ /* 0x000f280000300800 */
[----:B------:R-:W4:Y:S04]  /*28ba0*/  LDL.LU R11, [R1+0x100] ;  /* 0x00010000010b7983 */ /* 0x000f280000300800 */
[----:B---3--:R-:W-:Y:S04]  /*28bb0*/  STS.U16 [R3+UR4+0x8100], R21 ;  /* 0x0081001503007988 */ /* 0x008fe80008000404 */
[----:B------:R-:W-:Y:S04]  /*28bc0*/  STS.U16 [R3+UR4+0x8180], R22 ;  /* 0x0081801603007988 */ /* 0x000fe80008000404 */
[----:B------:R-:W-:Y:S04]  /*28bd0*/  STS.U16 [R3+UR4+0x8900], R25 ;  /* 0x0089001903007988 */ /* 0x000fe80008000404 */
[----:B------:R0:W-:Y:S04]  /*28be0*/  STS.U16 [R3+UR4+0x8980], R18 ;  /* 0x0089801203007988 */ /* 0x0001e80008000404 */
[----:B------:R1:W-:Y:S04]  /*28bf0*/  STS.U16 [R3+UR4+0x9100], R0 ;  /* 0x0091000003007988 */ /* 0x0003e80008000404 */
[----:B0-----:R-:W3:Y:S04]  /*28c00*/  LDL.LU R18, [R1+0x384] ;  /* 0x0003840001127983 */ /* 0x001ee80000300800 */
[----:B-1----:R-:W3:Y:S04]  /*28c10*/  LDL.LU R0, [R1+0x380] ;  /* 0x0003800001007983 */ /* 0x002ee80000300800 */
[----:B------:R-:W3:Y:S04]  /*28c20*/  LDL.LU R12, [R1+0x33c] ;  /* 0x00033c00010c7983 */ /* 0x000ee80000300800 */
[----:B--2---:R0:W-:Y:S04]  /*28c30*/  STS.U16 [R3+UR4+0x9180], R17 ;  /* 0x0091801103007988 */ /* 0x0041e80008000404 */
[----:B------:R1:W-:Y:S04]  /*28c40*/  STS.U16 [R3+UR4+0x9900], R28 ;  /* 0x0099001c03007988 */ /* 0x0003e80008000404 */
[----:B------:R-:W-:Y:S04]  /*28c50*/  STS.U16 [R3+UR4+0x9980], R23 ;  /* 0x0099801703007988 */ /* 0x000fe80008000404 */
[----:B------:R2:W-:Y:S04]  /*28c60*/  STS.U16 [R3+UR4+0xa100], R19 ;  /* 0x00a1001303007988 */ /* 0x0005e80008000404 */
[----:B0-----:R-:W3:Y:S04]  /*28c70*/  LDL.LU R17, [R1+0x338] ;  /* 0x0003380001117983 */ /* 0x001ee80000300800 */
[----:B------:R-:W3:Y:S04]  /*28c80*/  LDL.LU R25, [R1+0x2fc] ;  /* 0x0002fc0001197983 */ /* 0x000ee80000300800 */
[----:B-1----:R-:W3:Y:S04]  /*28c90*/  LDL.LU R28, [R1+0x2f8] ;  /* 0x0002f800011c7983 */ /* 0x002ee80000300800 */
[----:B------:R-:W3:Y:S04]  /*28ca0*/  LDL.LU R13, [R1+0x2ac] ;  /* 0x0002ac00010d7983 */ /* 0x000ee80000300800 */
[----:B------:R-:W3:Y:S04]  /*28cb0*/  LDL.LU R14, [R1+0x2a8] ;  /* 0x0002a800010e7983 */ /* 0x000ee80000300800 */
[----:B--2---:R-:W2:Y:S04]  /*28cc0*/  LDL.LU R19, [R1+0x1bc] ;  /* 0x0001bc0001137983 */ /* 0x004ea80000300800 */
[----:B------:R-:W2:Y:S04]  /*28cd0*/  LDL.LU R15, [R1+0x1b8] ;  /* 0x0001b800010f7983 */ /* 0x000ea80000300800 */
[----:B------:R-:W2:Y:S04]  /*28ce0*/  LDL.LU R20, [R1+0x17c] ;  /* 0x00017c0001147983 */ /* 0x000ea80000300800 */
[----:B------:R-:W2:Y:S04]  /*28cf0*/  LDL.LU R21, [R1+0x178] ;  /* 0x0001780001157983 */ /* 0x000ea80000300800 */
[----:B------:R-:W2:Y:S04]  /*28d00*/  LDL.LU R22, [R1+0x13c] ;  /* 0x00013c0001167983 */ /* 0x000ea80000300800 */
[----:B------:R-:W2:Y:S04]  /*28d10*/  LDL.LU R23, [R1+0x138] ;  /* 0x0001380001177983 */ /* 0x000ea80000300800 */
[----:B----4-:R-:W-:Y:S04]  /*28d20*/  STS.U16 [R3+UR4+0xa180], R24 ;  /* 0x00a1801803007988 */ /* 0x010fe80008000404 */
[----:B------:R0:W-:Y:S04]  /*28d30*/  STS.U16 [R3+UR4+0xa900], R26 ;  /* 0x00a9001a03007988 */ /* 0x0001e80008000404 */
[----:B0-----:R-:W4:Y:S04]  /*28d40*/  LDL.LU R26, [R1+0xfc] ;  /* 0x0000fc00011a7983 */ /* 0x001f280000300800 */
[----:B------:R0:W-:Y:S04]  /*28d50*/  STS.U16 [R3+UR4+0xa980], R27 ;  /* 0x00a9801b03007988 */ /* 0x0001e80008000404 */
[----:B------:R1:W-:Y:S04]  /*28d60*/  STS.U16 [R3+UR4+0xb100], R29 ;  /* 0x00b1001d03007988 */ /* 0x0003e80008000404 */
[----:B------:R-:W-:Y:S04]  /*28d70*/  STS.U16 [R3+UR4+0xb180], R9 ;  /* 0x00b1800903007988 */ /* 0x000fe80008000404 */
[----:B------:R-:W4:Y:S04]  /*28d80*/  LDL.LU R24, [R1+0xf8] ;  /* 0x0000f80001187983 */ /* 0x000f280000300800 */
[----:B------:R-:W-:Y:S04]  /*28d90*/  STS.U16 [R3+UR4+0xb900], R10 ;  /* 0x00b9000a03007988 */ /* 0x000fe80008000404 */
[----:B------:R-:W-:Y:S04]  /*28da0*/  STS.U16 [R3+UR4+0xb980], R11 ;  /* 0x00b9800b03007988 */ /* 0x000fe80008000404 */
[----:B0-----:R-:W4:Y:S01]  /*28db0*/  LDL.LU R27, [R1+0x37c] ;  /* 0x00037c00011b7983 */ /* 0x001f220000300800 */
[----:B-1----:R-:W-:-:S03]  /*28dc0*/  LOP3.LUT R29, R2, 0x20, RZ, 0x3c, !PT ;  /* 0x00000020021d7812 */ /* 0x002fc600078e3cff */
[----:B------:R-:W-:Y:S04]  /*28dd0*/  STL [R1+0x4300], R3 ;  /* 0x0043000301007387 */ /* 0x000fe80000100800 */
[----:B---3--:R0:W-:Y:S04]  /*28de0*/  STS.U16 [R29+UR4+0x8200], R18 ;  /* 0x008200121d007988 */ /* 0x0081e80008000404 */
[----:B------:R1:W-:Y:S04]  /*28df0*/  STS.U16 [R29+UR4+0x8280], R0 ;  /* 0x008280001d007988 */ /* 0x0003e80008000404 */
[----:B0-----:R-:W3:Y:S04]  /*28e00*/  LDL.LU R18, [R1+0x378] ;  /* 0x0003780001127983 */ /* 0x001ee80000300800 */
[----:B-1----:R-:W3:Y:S04]  /*28e10*/  LDL.LU R0, [R1+0x334] ;  /* 0x0003340001007983 */ /* 0x002ee80000300800 */
[----:B------:R-:W-:Y:S04]  /*28e20*/  STS.U16 [R29+UR4+0x8a00], R12 ;  /* 0x008a000c1d007988 */ /* 0x000fe80008000404 */
[----:B------:R0:W-:Y:S04]  /*28e30*/  STS.U16 [R29+UR4+0x8a80], R17 ;  /* 0x008a80111d007988 */ /* 0x0001e80008000404 */
[----:B------:R1:W-:Y:S04]  /*28e40*/  STS.U16 [R29+UR4+0x9200], R25 ;  /* 0x009200191d007988 */ /* 0x0003e80008000404 */
[----:B------:R1:W-:Y:S04]  /*28e50*/  STS.U16 [R29+UR4+0x9280], R28 ;  /* 0x0092801c1d007988 */ /* 0x0003e80008000404 */
[----:B------:R-:W-:Y:S04]  /*28e60*/  STS.U16 [R29+UR4+0x9a00], R13 ;  /* 0x009a000d1d007988 */ /* 0x000fe80008000404 */
[----:B------:R-:W-:Y:S04]  /*28e70*/  STS.U16 [R29+UR4+0x9a80], R14 ;  /* 0x009a800e1d007988 */ /* 0x000fe80008000404 */
[----:B0-----:R-:W3:Y:S04]  /*28e80*/  LDL.LU R17, [R1+0x32c] ;  /* 0x00032c0001117983 */ /* 0x001ee80000300800 */
[----:B-1----:R-:W3:Y:S04]  /*28e90*/  LDL.LU R25, [R1+0x2f4] ;  /* 0x0002f40001197983 */ /* 0x002ee80000300800 */
[----:B------:R-:W3:Y:S04]  /*28ea0*/  LDL.LU R28, [R1+0x2f0] ;  /* 0x0002f000011c7983 */ /* 0x000ee80000300800 */
[----:B--2---:R0:W-:Y:S04]  /*28eb0*/  STS.U16 [R29+UR4+0xa200], R19 ;  /* 0x00a200131d007988 */ /* 0x0041e80008000404 */
[----:B------:R-:W-:Y:S04]  /*28ec0*/  STS.U16 [R29+UR4+0xa280], R15 ;  /* 0x00a2800f1d007988 */ /* 0x000fe80008000404 */
[----:B------:R-:W-:Y:S04]  /*28ed0*/  STS.U16 [R29+UR4+0xaa00], R20 ;  /* 0x00aa00141d007988 */ /* 0x000fe80008000404 */
[----:B------:R-:W-:Y:S04]  /*28ee0*/  STS.U16 [R29+UR4+0xaa80], R21 ;  /* 0x00aa80151d007988 */ /* 0x000fe80008000404 */
[----:B------:R-:W-:Y:S04]  /*28ef0*/  STS.U16 [R29+UR4+0xb200], R22 ;  /* 0x00b200161d007988 */ /* 0x000fe80008000404 */
[----:B------:R-:W-:Y:S04]  /*28f00*/  STS.U16 [R29+UR4+0xb280], R23 ;  /* 0x00b280171d007988 */ /* 0x000fe80008000404 */
[----:B0-----:R-:W2:Y:S04]  /*28f10*/  LDL.LU R19, [R1+0x2a4] ;  /* 0x0002a40001137983 */ /* 0x001ea80000300800 */
[----:B----4-:R0:W-:Y:S04]  /*28f20*/  STS.U16 [R29+UR4+0xba00], R26 ;  /* 0x00ba001a1d007988 */ /* 0x0101e80008000404 */
[----:B0-----:R-:W4:Y:S01]  /*28f30*/  LDL.LU R26, [R1+0x2a0] ;  /* 0x0002a000011a7983 */ /* 0x001f220000300800 */
[----:B------:R-:W-:-:S03]  /*28f40*/  LOP3.LUT R4, R2, 0x30, RZ, 0x3c, !PT ;  /* 0x0000003002047812 */ /* 0x000fc600078e3cff */
[----:B------:R-:W-:Y:S04]  /*28f50*/  STL [R1+0x4304], R29 ;  /* 0x0043041d01007387 */ /* 0x000fe80000100800 */
[----:B------:R-:W4:Y:S04]  /*28f60*/  LDL.LU R6, [R1+0x1b4] ;  /* 0x0001b40001067983 */ /* 0x000f280000300800 */
[----:B------:R-:W4:Y:S04]  /*28f70*/  LDL.LU R5, [R1+0x1b0] ;  /* 0x0001b00001057983 */ /* 0x000f280000300800 */
[----:B------:R-:W4:Y:S04]  /*28f80*/  LDL.LU R7, [R1+0x174] ;  /* 0x0001740001077983 */ /* 0x000f280000300800 */
[----:B------:R-:W-:Y:S04]  /*28f90*/  STS.U16 [R29+UR4+0xba80], R24 ;  /* 0x00ba80181d007988 */ /* 0x000fe80008000404 */
[----:B------:R-:W4:Y:S04]  /*28fa0*/  LDL.LU R8, [R1+0x170] ;  /* 0x0001700001087983 */ /* 0x000f280000300800 */
[----:B------:R-:W-:Y:S04]  /*28fb0*/  STS.U16 [R4+UR4+0x8300], R27 ;  /* 0x0083001b04007988 */ /* 0x000fe80008000404 */
[----:B------:R-:W4:Y:S04]  /*28fc0*/  LDL.LU R9, [R1+0x134] ;  /* 0x0001340001097983 */ /* 0x000f280000300800 */
[----:B------:R-:W4:Y:S04]  /*28fd0*/  LDL.LU R10, [R1+0x130] ;  /* 0x00013000010a7983 */ /* 0x000f280000300800 */
[----:B---3--:R0:W-:Y:S04]  /*28fe0*/  STS.U16 [R4+UR4+0x8380], R18 ;  /* 0x0083801204007988 */ /* 0x0081e80008000404 */
[----:B------:R1:W-:Y:S04]  /*28ff0*/  STS.U16 [R4+UR4+0x8b00], R0 ;  /* 0x008b000004007988 */ /* 0x0003e80008000404 */
[----:B0-----:R-:W3:Y:S04]  /*29000*/  LDL.LU R18, [R1+0xf4] ;  /* 0x0000f40001127983 */ /* 0x001ee80000300800 */
[----:B------:R-:W3:Y:S04]  /*29010*/  LDL.LU R11, [R1+0xf0] ;  /* 0x0000f000010b7983 */ /* 0x000ee80000300800 */
[----:B-1----:R-:W3:Y:S04]  /*29020*/  LDL.LU R0, [R1+0x374] ;  /* 0x0003740001007983 */ /* 0x002ee80000300800 */
[----:B------:R-:W3:Y:S04]  /*29030*/  LDL.LU R27, [R1+0x370] ;  /* 0x00037000011b7983 */ /* 0x000ee80000300800 */
[----:B------:R0:W-:Y:S04]  /*29040*/  STS.U16 [R4+UR4+0x8b80], R17 ;  /* 0x008b801104007988 */ /* 0x0001e80008000404 */
[----:B------:R-:W-:Y:S04]  /*29050*/  STS.U16 [R4+UR4+0x9300], R25 ;  /* 0x0093001904007988 */ /* 0x000fe80008000404 */
[----:B------:R1:W-:Y:S04]  /*29060*/  STS.U16 [R4+UR4+0x9380], R28 ;  /* 0x0093801c04007988 */ /* 0x0003e80008000404 */
[----:B0-----:R-:W3:Y:S04]  /*29070*/  LDL.LU R17, [R1+0x328] ;  /* 0x0003280001117983 */ /* 0x001ee80000300800 */
[----:B------:R-:W3:Y:S04]  /*29080*/  LDL.LU R12, [R1+0x324] ;  /* 0x00032400010c7983 */ /* 0x000ee80000300800 */
[----:B------:R-:W3:Y:S04]  /*29090*/  LDL.LU R13, [R1+0x2ec] ;  /* 0x0002ec00010d7983 */ /* 0x000ee80000300800 */
[----:B-1----:R-:W3:Y:S04]  /*290a0*/  LDL.LU R28, [R1+0x2e8] ;  /* 0x0002e800011c7983 */ /* 0x002ee80000300800 */
[----:B------:R-:W3:Y:S04]  /*290b0*/  LDL.LU R14, [R1+0x1ec] ;  /* 0x0001ec00010e7983 */ /* 0x000ee80000300800 */
[----:B------:R-:W3:Y:S04]  /*290c0*/  LDL.LU R15, [R1+0x1e8] ;  /* 0x0001e800010f7983 */ /* 0x000ee80000300800 */
[----:B------:R-:W3:Y:S04]  /*290d0*/  LDL.LU R20, [R1+0x1ac] ;  /* 0x0001ac0001147983 */ /* 0x000ee80000300800 */
[----:B------:R-:W3:Y:S04]  /*290e0*/  LDL.LU R21, [R1+0x1a8] ;  /* 0x0001a80001157983 */ /* 0x000ee80000300800 */
[----:B------:R-:W3:Y:S04]  /*290f0*/  LDL.LU R22, [R1+0x16c] ;  /* 0x00016c0001167983 */ /* 0x000ee80000300800 */
[----:B--2---:R0:W-:Y:S04]  /*29100*/  STS.U16 [R4+UR4+0x9b00], R19 ;  /* 0x009b001304007988 */ /* 0x0041e80008000404 */
[----:B------:R-:W2:Y:S04]  /*29110*/  LDL.LU R23, [R1+0x168] ;  /* 0x0001680001177983 */ /* 0x000ea80000300800 */
[----:B0-----:R-:W2:Y:S04]  /*29120*/  LDL.LU R19, [R1+0x12c] ;  /* 0x00012c0001137983 */ /* 0x001ea80000300800 */
[----:B------:R-:W2:Y:S04]  /*29130*/  LDL.LU R24, [R1+0x128] ;  /* 0x0001280001187983 */ /* 0x000ea80000300800 */
[----:B------:R-:W2:Y:S04]  /*29140*/  LDL.LU R25, [R1+0xec] ;  /* 0x0000ec0001197983 */ /* 0x000ea80000300800 */
[----:B----4-:R0:W-:Y:S04]  /*29150*/  STS.U16 [R4+UR4+0x9b80], R26 ;  /* 0x009b801a04007988 */ /* 0x0101e80008000404 */
[----:B0-----:R-:W4:Y:S04]  /*29160*/  LDL.LU R26, [R1+0xe8] ;  /* 0x0000e800011a7983 */ /* 0x001f280000300800 */
[----:B------:R-:W-:Y:S04]  /*29170*/  STS.U16 [R4+UR4+0xa300], R6 ;  /* 0x00a3000604007988 */ /* 0x000fe80008000404 */
[----:B------:R-:W-:Y:S04]  /*29180*/  STS.U16 [R4+UR4+0xa380], R5 ;  /* 0x00a3800504007988 */ /* 0x000fe80008000404 */
[----:B------:R-:W-:Y:S04]  /*29190*/  STS.U16 [R4+UR4+0xab00], R7 ;  /* 0x00ab000704007988 */ /* 0x000fe80008000404 */
[----:B------:R-:W-:Y:S01]  /*291a0*/  STS.U16 [R4+UR4+0xab80], R8 ;  /* 0x00ab800804007988 */ /* 0x000fe20008000404 */
[----:B------:R-:W-:-:S03]  /*291b0*/  LOP3.LUT R3, R2, 0x40, RZ, 0x3c, !PT ;  /* 0x0000004002037812 */ /* 0x000fc600078e3cff */
[----:B------:R-:W-:Y:S04]  /*291c0*/  STS.U16 [R4+UR4+0xb300], R9 ;  /* 0x00b3000904007988 */ /* 0x000fe80008000404 */
[----:B------:R-:W-:Y:S04]  /*291d0*/  STS.U16 [R4+UR4+0xb380], R10 ;  /* 0x00b3800a04007988 */ /* 0x000fe80008000404 */
[----:B---3--:R0:W-:Y:S04]  /*291e0*/  STS.U16 [R4+UR4+0xbb00], R18 ;  /* 0x00bb001204007988 */ /* 0x0081e80008000404 */
[----:B------:R-:W-:Y:S04]  /*291f0*/  STS.U16 [R4+UR4+0xbb80], R11 ;  /* 0x00bb800b04007988 */ /* 0x000fe80008000404 */
[----:B------:R1:W-:Y:S04]  /*29200*/  STS.U16 [R3+UR4+0x8400], R0 ;  /* 0x0084000003007988 */ /* 0x0003e80008000404 */
[----:B0-----:R-:W3:Y:S04]  /*29210*/  LDL.LU R18, [R1+0x36c] ;  /* 0x00036c0001127983 */ /* 0x001ee80000300800 */
[----:B-1----:R-:W3:Y:S04]  /*29220*/  LDL.LU R0, [R1+0x368] ;  /* 0x0003680001007983 */ /* 0x002ee80000300800 */
[----:B------:R0:W-:Y:S04]  /*29230*/  STS.U16 [R3+UR4+0x8480], R27 ;  /* 0x0084801b03007988 */ /* 0x0001e80008000404 */
[----:B0-----:R-:W3:Y:S04]  /*29240*/  LDL.LU R27, [R1+0x320] ;  /* 0x00032000011b7983 */ /* 0x001ee80000300800 */
[----:B------:R0:W-:Y:S04]  /*29250*/  STS.U16 [R3+UR4+0x8c00], R17 ;  /* 0x008c001103007988 */ /* 0x0001e80008000404 */
[----:B------:R-:W-:Y:S04]  /*29260*/  STS.U16 [R3+UR4+0x8c80], R12 ;  /* 0x008c800c03007988 */ /* 0x000fe80008000404 */
[----:B------:R-:W-:Y:S04]  /*29270*/  STS.U16 [R3+UR4+0x9400], R13 ;  /* 0x0094000d03007988 */ /* 0x000fe80008000404 */
[----:B------:R1:W-:Y:S04]  /*29280*/  STS.U16 [R3+UR4+0x9480], R28 ;  /* 0x0094801c03007988 */ /* 0x0003e80008000404 */
[----:B------:R-:W-:Y:S04]  /*29290*/  STS.U16 [R3+UR4+0x9c00], R14 ;  /* 0x009c000e03007988 */ /* 0x000fe80008000404 */
[----:B------:R-:W-:Y:S04]  /*292a0*/  STS.U16 [R3+UR4+0x9c80], R15 ;  /* 0x009c800f03007988 */ /* 0x000fe80008000404 */
[----:B------:R-:W-:Y:S04]  /*292b0*/  STS.U16 [R3+UR4+0xa400], R20 ;  /* 0x00a4001403007988 */ /* 0x000fe80008000404 */
[----:B------:R-:W-:Y:S04]  /*292c0*/  STS.U16 [R3+UR4+0xa480], R21 ;  /* 0x00a4801503007988 */ /* 0x000fe80008000404 */
[----:B------:R-:W-:Y:S04]  /*292d0*/  STS.U16 [R3+UR4+0xac00], R22 ;  /* 0x00ac001603007988 */ /* 0x000fe80008000404 */
[----:B--2---:R-:W-:Y:S04]  /*292e0*/  STS.U16 [R3+UR4+0xac80], R23 ;  /* 0x00ac801703007988 */ /* 0x004fe80008000404 */
[----:B0-----:R-:W2:Y:S04]  /*292f0*/  LDL.LU R17, [R1+0x31c] ;  /* 0x00031c0001117983 */ /* 0x001ea80000300800 */
[----:B-1----:R-:W2:Y:S04]  /*29300*/  LDL.LU R28, [R1+0x2e4] ;  /* 0x0002e400011c7983 */ /* 0x002ea80000300800 */
[----:B------:R0:W-:Y:S04]  /*29310*/  STS.U16 [R3+UR4+0xb400], R19 ;  /* 0x00b4001303007988 */ /* 0x0001e80008000404 */
[----:B------:R-:W-:Y:S04]  /*29320*/  STS.U16 [R3+UR4+0xb480], R24 ;  /* 0x00b4801803007988 */ /* 0x000fe80008000404 */
[----:B------:R-:W-:Y:S04]  /*29330*/  STS.U16 [R3+UR4+0xbc00], R25 ;  /* 0x00bc001903007988 */ /* 0x000fe80008000404 */
[----:B0-----:R-:W2:Y:S04]  /*29340*/  LDL.LU R19, [R1+0x2e0] ;  /* 0x0002e00001137983 */ /* 0x001ea80000300800 */
[----:B----4-:R0:W-:Y:S04]  /*29350*/  STS.U16 [R3+UR4+0xbc80], R26 ;  /* 0x00bc801a03007988 */ /* 0x0101e80008000404 */
        /* <DEDUP_REMOVED lines=9> */
[----:B------:R-:W-:-:S05]  /*293f0*/  LOP3.LUT R4, R2, 0x50, RZ, 0x3c, !PT ;  /* 0x0000005002047812 */ /* 0x000fca00078e3cff */
[----:B---3--:R0:W-:Y:S04]  /*29400*/  STS.U16 [R4+UR4+0x8500], R18 ;  /* 0x0085001204007988 */ /* 0x0081e80008000404 */
[----:B------:R1:W-:Y:S04]  /*29410*/  STS.U16 [R4+UR4+0x8580], R0 ;  /* 0x0085800004007988 */ /* 0x0003e80008000404 */
[----:B0-----:R-:W3:Y:S04]  /*29420*/  LDL.LU R18, [R1+0x364] ;  /* 0x0003640001127983 */ /* 0x001ee80000300800 */
[----:B-1----:R-:W3:Y:S04]  /*29430*/  LDL.LU R0, [R1+0x360] ;  /* 0x0003600001007983 */ /* 0x002ee80000300800 */
[----:B------:R-:W-:Y:S04]  /*29440*/  STS.U16 [R4+UR4+0x8d00], R27 ;  /* 0x008d001b04007988 */ /* 0x000fe80008000404 */
[----:B------:R-:W3:Y:S04]  /*29450*/  LDL.LU R13, [R1+0x318] ;  /* 0x00031800010d7983 */ /* 0x000ee80000300800 */
[----:B------:R-:W3:Y:S04]  /*29460*/  LDL.LU R14, [R1+0x314] ;  /* 0x00031400010e7983 */ /* 0x000ee80000300800 */
[----:B--2---:R0:W-:Y:S04]  /*29470*/  STS.U16 [R4+UR4+0x8d80], R17 ;  /* 0x008d801104007988 */ /* 0x0041e80008000404 */
[----:B------:R1:W-:Y:S04]  /*29480*/  STS.U16 [R4+UR4+0x9500], R28 ;  /* 0x0095001c04007988 */ /* 0x0003e80008000404 */
[----:B0-----:R-:W2:Y:S04]  /*29490*/  LDL.LU R17, [R1+0x2dc] ;  /* 0x0002dc0001117983 */ /* 0x001ea80000300800 */
[----:B------:R-:W2:Y:S04]  /*294a0*/  LDL.LU R15, [R1+0x2d8] ;  /* 0x0002d800010f7983 */ /* 0x000ea80000300800 */
[----:B------:R-:W2:Y:S04]  /*294b0*/  LDL.LU R20, [R1+0x1dc] ;  /* 0x0001dc0001147983 */ /* 0x000ea80000300800 */
[----:B------:R-:W2:Y:S04]  /*294c0*/  LDL.LU R21, [R1+0x1d8] ;  /* 0x0001d80001157983 */ /* 0x000ea80000300800 */
[----:B------:R-:W2:Y:S04]  /*294d0*/  LDL.LU R22, [R1+0x19c] ;  /* 0x00019c0001167983 */ /* 0x000ea80000300800 */
[----:B------:R-:W2:Y:S04]  /*294e0*/  LDL.LU R23, [R1+0x198] ;  /* 0x0001980001177983 */ /* 0x000ea80000300800 */
[----:B------:R-:W2:Y:S04]  /*294f0*/  LDL.LU R24, [R1+0x15c] ;  /* 0x00015c0001187983 */ /* 0x000ea80000300800 */
[----:B------:R-:W2:Y:S04]  /*29500*/  LDL.LU R25, [R1+0x158] ;  /* 0x0001580001197983 */ /* 0x000ea80000300800 */
[----:B------:R-:W2:Y:S04]  /*29510*/  LDL.LU R26, [R1+0x118] ;  /* 0x00011800011a7983 */ /* 0x000ea80000300800 */
[----:B------:R0:W-:Y:S04]  /*29520*/  STS.U16 [R4+UR4+0x9580], R19 ;  /* 0x0095801304007988 */ /* 0x0001e80008000404 */
[----:B------:R-:W2:Y:S04]  /*29530*/  LDL.LU R27, [R1+0xdc] ;  /* 0x0000dc00011b7983 */ /* 0x000ea80000300800 */
[----:B-1----:R-:W2:Y:S04]  /*29540*/  LDL.LU R28, [R1+0xd8] ;  /* 0x0000d800011c7983 */ /* 0x002ea80000300800 */
[----:B0-----:R-:W2:Y:S04]  /*29550*/  LDL.LU R19, [R1+0x34c] ;  /* 0x00034c0001137983 */ /* 0x001ea80000300800 */
[----:B----4-:R-:W-:Y:S04]  /*29560*/  STS.U16 [R4+UR4+0x9d00], R3 ;  /* 0x009d000304007988 */ /* 0x010fe80008000404 */
[----:B------:R-:W-:Y:S04]  /*29570*/  STS.U16 [R4+UR4+0x9d80], R6 ;  /* 0x009d800604007988 */ /* 0x000fe80008000404 */
[----:B------:R-:W-:Y:S04]  /*29580*/  STS.U16 [R4+UR4+0xa500], R5 ;  /* 0x00a5000504007988 */ /* 0x000fe80008000404 */
[----:B------:R-:W-:Y:S04]  /*29590*/  STS.U16 [R4+UR4+0xa580], R7 ;  /* 0x00a5800704007988 */ /* 0x000fe80008000404 */
[----:B------:R-:W-:Y:S04]  /*295a0*/  STS.U16 [R4+UR4+0xad00], R8 ;  /* 0x00ad000804007988 */ /* 0x000fe80008000404 */
[----:B------:R-:W-:Y:S04]  /*295b0*/  STS.U16 [R4+UR4+0xad80], R9 ;  /* 0x00ad800904007988 */ /* 0x000fe80008000404 */
[----:B------:R-:W-:Y:S04]  /*295c0*/  STS.U16 [R4+UR4+0xb500], R10 ;  /* 0x00b5000a04007988 */ /* 0x000fe80008000404 */
[----:B------:R-:W-:Y:S04]  /*295d0*/  STS.U16 [R4+UR4+0xb580], R11 ;  /* 0x00b5800b04007988 */ /* 0x000fe80008000404 */
[----:B------:R-:W-:Y:S04]  /*295e0*/  STS.U16 [R4+UR4+0xbd00], R12 ;  /* 0x00bd000c04007988 */ /* 0x000fe80008000404 */
[----:B------:R0:W-:Y:S04]  /*295f0*/  STS.U16 [R4+UR4+0xbd80], R16 ;  /* 0x00bd801004007988 */ /* 0x0001e80008000404 */
[----:B0-----:R-:W4:Y:S01]  /*29600*/  LDL.LU R16, [R1+0x4314] ;  /* 0x0043140001107983 */ /* 0x001f220000300800 */
[----:B------:R-:W-:-:S05]  /*29610*/  LOP3.LUT R3, R2, 0x60, RZ, 0x3c, !PT ;  /* 0x0000006002037812 */ /* 0x000fca00078e3cff */
[----:B---3--:R0:W-:Y:S04]  /*29620*/  STS.U16 [R3+UR4+0x8600], R18 ;  /* 0x0086001203007988 */ /* 0x0081e80008000404 */
[----:B------:R1:W-:Y:S04]  /*29630*/  STS.U16 [R3+UR4+0x8680], R0 ;  /* 0x0086800003007988 */ /* 0x0003e80008000404 */
[----:B0-----:R-:W3:Y:S04]  /*29640*/  LDL.LU R18, [R1+0x348] ;  /* 0x0003480001127983 */ /* 0x001ee80000300800 */
[----:B-1----:R-:W3:Y:S04]  /*29650*/  LDL.LU R0, [R1+0x310] ;  /* 0x0003100001007983 */ /* 0x002ee80000300800 */
[----:B------:R-:W-:Y:S04]  /*29660*/  STS.U16 [R3+UR4+0x8e00], R13 ;  /* 0x008e000d03007988 */ /* 0x000fe80008000404 */
[----:B------:R-:W-:Y:S04]  /*29670*/  STS.U16 [R3+UR4+0x8e80], R14 ;  /* 0x008e800e03007988 */ /* 0x000fe80008000404 */
[----:B--2---:R0:W-:Y:S04]  /*29680*/  STS.U16 [R3+UR4+0x9600], R17 ;  /* 0x0096001103007988 */ /* 0x0041e80008000404 */
[----:B------:R-:W-:Y:S04]  /*29690*/  STS.U16 [R3+UR4+0x9680], R15 ;  /* 0x0096800f03007988 */ /* 0x000fe80008000404 */
[----:B------:R-:W-:Y:S04]  /*296a0*/  STS.U16 [R3+UR4+0x9e00], R20 ;  /* 0x009e001403007988 */ /* 0x000fe80008000404 */
[----:B------:R-:W-:Y:S04]  /*296b0*/  STS.U16 [R3+UR4+0x9e80], R21 ;  /* 0x009e801503007988 */ /* 0x000fe80008000404 */
[----:B------:R-:W-:Y:S04]  /*296c0*/  STS.U16 [R3+UR4+0xa600], R22 ;  /* 0x00a6001603007988 */ /* 0x000fe80008000404 */
[----:B------:R-:W-:Y:S04]  /*296d0*/  STS.U16 [R3+UR4+0xa680], R23 ;  /* 0x00a6801703007988 */ /* 0x000fe80008000404 */
[----:B------:R-:W-:Y:S04]  /*296e0*/  STS.U16 [R3+UR4+0xae00], R24 ;  /* 0x00ae001803007988 */ /* 0x000fe80008000404 */
[----:B------:R-:W-:Y:S04]  /*296f0*/  STS.U16 [R3+UR4+0xae80], R25 ;  /* 0x00ae801903007988 */ /* 0x000fe80008000404 */
[----:B0-----:R-:W2:Y:S04]  /*29700*/  LDL.LU R17, [R1+0x30c] ;  /* 0x00030c0001117983 */ /* 0x001ea80000300800 */
[----:B----4-:R0:W-:Y:S02]  /*29710*/  STS.U16 [R3+UR4+0xb600], R16 ;  /* 0x00b6001003007988 */ /* 0x0101e40008000404 */
[----:B0-----:R-:W-:-:S02]  /*29720*/  LOP3.LUT R16, R2, 0x70, RZ, 0x3c, !PT ;  /* 0x0000007002107812 */ /* 0x001fc400078e3cff */
[----:B------:R-:W4:Y:S04]  /*29730*/  LDL.LU R2, [R1+0x2d4] ;  /* 0x0002d40001027983 */ /* 0x000f280000300800 */
[----:B------:R-:W-:Y:S04]  /*29740*/  STS.U16 [R3+UR4+0xb680], R26 ;  /* 0x00b6801a03007988 */ /* 0x000fe80008000404 */
[----:B------:R-:W-:Y:S04]  /*29750*/  STS.U16 [R3+UR4+0xbe00], R27 ;  /* 0x00be001b03007988 */ /* 0x000fe80008000404 */
[----:B------:R0:W-:Y:S04]  /*29760*/  STS.U16 [R3+UR4+0xbe80], R28 ;  /* 0x00be801c03007988 */ /* 0x0001e80008000404 */
[----:B------:R-:W4:Y:S04]  /*29770*/  LDL.LU R29, [R1+0x2d0] ;  /* 0x0002d000011d7983 */ /* 0x000f280000300800 */
        /* <DEDUP_REMOVED lines=9> */
[----:B------:R-:W-:Y:S04]  /*29810*/  STS.U16 [R16+UR4+0x8700], R19 ;  /* 0x0087001310007988 */ /* 0x000fe80008000404 */
[----:B------:R-:W4:Y:S04]  /*29820*/  LDL.LU R12, [R1+0xd0] ;  /* 0x0000d000010c7983 */ /* 0x000f280000300800 */
[----:B------:R-:W4:Y:S04]  /*29830*/  LDL.LU R13, [R1+0xcc] ;  /* 0x0000cc00010d7983 */ /* 0x000f280000300800 */
[----:B------:R-:W4:Y:S04]  /*29840*/  LDL.LU R14, [R1+0xc8] ;  /* 0x0000c800010e7983 */ /* 0x000f280000300800 */
[----:B---3--:R-:W-:Y:S04]  /*29850*/  STS.U16 [R16+UR4+0x8780], R18 ;  /* 0x0087801210007988 */ /* 0x008fe80008000404 */
[----:B------:R0:W-:Y:S04]  /*29860*/  STS.U16 [R16+UR4+0x8f00], R0 ;  /* 0x008f000010007988 */ /* 0x0001e80008000404 */
[----:B0-----:R-:W3:Y:S04]  /*29870*/  LDL.LU R0, [R1+0xc4] ;  /* 0x0000c40001007983 */ /* 0x001ee80000300800 */
[----:B------:R-:W3:Y:S04]  /*29880*/  LDL.LU R15, [R1+0xc0] ;  /* 0x0000c000010f7983 */ /* 0x000ee80000300800 */
        /* <DEDUP_REMOVED lines=11> */
[----:B--2---:R0:W-:Y:S04]  /*29940*/  STS.U16 [R16+UR4+0x8f80], R17 ;  /* 0x008f801110007988 */ /* 0x0041e80008000404 */
[----:B0-----:R-:W2:Y:S04]  /*29950*/  LDL.LU R17, [R1+0x90] ;  /* 0x0000900001117983 */ /* 0x001ea80000300800 */
[----:B----4-:R0:W-:Y:S02]  /*29960*/  STS.U16 [R16+UR4+0x9700], R2 ;  /* 0x0097000210007988 */ /* 0x0101e40008000404 */
[----:B0-----:R-:W0:Y:S02]  /*29970*/  S2R R2, SR_TID.X ;  /* 0x0000000000027919 */ /* 0x001e240000002100 */
        /* <DEDUP_REMOVED lines=10> */
[----:B------:R-:W-:Y:S04]  /*29a20*/  STL [R1+0x3fc4], R16 ;  /* 0x003fc41001007387 */ /* 0x000fe80000100800 */
[----:B------:R-:W-:Y:S04]  /*29a30*/  STS.U16 [R16+UR4+0xbf80], R12 ;  /* 0x00bf800c10007988 */ /* 0x000fe80008000404 */
[----:B------:R-:W-:Y:S01]  /*29a40*/  STL [R1+0x4308], R16 ;  /* 0x0043081001007387 */ /* 0x000fe20000100800 */
[----:B0-----:R-:W-:-:S05]  /*29a50*/  LOP3.LUT R2, R2, 0x3f, RZ, 0xc0, !PT ;  /* 0x0000003f02027812 */ /* 0x001fca00078ec0ff */
[----:B------:R-:W-:-:S05]  /*29a60*/  IMAD.SHL.U32 R2, R2, 0x2, RZ ;  /* 0x0000000202027824 */ /* 0x000fca00078e00ff */
[----:B---3--:R0:W-:Y:S04]  /*29a70*/  STS.U16 [R2+UR4+0x800], R0 ;  /* 0x0008000002007988 */ /* 0x0081e80008000404 */
[----:B0-----:R-:W3:Y:S04]  /*29a80*/  LDL.LU R0, [R1+0x8c] ;  /* 0x00008c0001007983 */ /* 0x001ee80000300800 */
[----:B------:R-:W4:Y:S04]  /*29a90*/  LDL.LU R16, [R1+0x80] ;  /* 0x0000800001107983 */ /* 0x000f280000300800 */
[----:B----4-:R0:W-:Y:S04]  /*29aa0*/  STL [R1+0x430c], R16 ;  /* 0x00430c1001007387 */ /* 0x0101e80000100800 */
[----:B0-----:R-:W4:Y:S04]  /*29ab0*/  LDL.LU R16, [R1+0x84] ;  /* 0x0000840001107983 */ /* 0x001f280000300800 */
[----:B------:R-:W-:Y:S04]  /*29ac0*/  STS.U16 [R2+UR4], R13 ;  /* 0x0000000d02007988 */ /* 0x000fe80008000404 */
        /* <DEDUP_REMOVED lines=8> */
[----:B----4-:R0:W-:Y:S04]  /*29b50*/  STL [R1+0x4310], R16 ;  /* 0x0043101001007387 */ /* 0x0101e80000100800 */
        /* <DEDUP_REMOVED lines=18> */
[----:B------:R0:W-:Y:S04]  /*29c80*/  STS.U16 [R2+UR4+0x2800], R26 ;  /* 0x0028001a02007988 */ /* 0x0001e80008000404 */
[----:B------:R-:W4:Y:S04]  /*29c90*/  LDL.LU R25, [R1+0x38] ;  /* 0x0000380001197983 */ /* 0x000f280000300800 */
[----:B------:R1:W-:Y:S04]  /*29ca0*/  STS.U16 [R2+UR4+0x2c00], R27 ;  /* 0x002c001b02007988 */ /* 0x0003e80008000404 */
[----:B------:R3:W-:Y:S04]  /*29cb0*/  STS.U16 [R2+UR4+0x3000], R28 ;  /* 0x0030001c02007988 */ /* 0x0007e80008000404 */
[----:B------:R3:W-:Y:S04]  /*29cc0*/  STS.U16 [R2+UR4+0x3400], R19 ;  /* 0x0034001302007988 */ /* 0x0007e80008000404 */
[----:B------:R3:W-:Y:S04]  /*29cd0*/  STS.U16 [R2+UR4+0x3800], R18 ;  /* 0x0038001202007988 */ /* 0x0007e80008000404 */
[----:B--2---:R2:W-:Y:S04]  /*29ce0*/  STS.U16 [R2+UR4+0x3c00], R17 ;  /* 0x003c001102007988 */ /* 0x0045e80008000404 */
[----:B0-----:R-:W4:Y:S04]  /*29cf0*/  LDL.LU R26, [R1+0x34] ;  /* 0x00003400011a7983 */ /* 0x001f280000300800 */
[----:B-1----:R-:W4:Y:S04]  /*29d00*/  LDL.LU R27, [R1+0x30] ;  /* 0x00003000011b7983 */ /* 0x002f280000300800 */
[----:B---3--:R-:W3:Y:S04]  /*29d10*/  LDL.LU R28, [R1+0x2c] ;  /* 0x00002c00011c7983 */ /* 0x008ee80000300800 */
[----:B------:R-:W3:Y:S04]  /*29d20*/  LDL.LU R19, [R1+0x28] ;  /* 0x0000280001137983 */ /* 0x000ee80000300800 */
[----:B------:R-:W3:Y:S04]  /*29d30*/  LDL.LU R18, [R1+0x24] ;  /* 0x0000240001127983 */ /* 0x000ee80000300800 */
[----:B------:R0:W-:Y:S04]  /*29d40*/  STS.U16 [R2+UR4+0x4000], R0 ;  /* 0x0040000002007988 */ /* 0x0001e80008000404 */
[----:B--2---:R-:W2:Y:S04]  /*29d50*/  LDL.LU R17, [R1+0x20] ;  /* 0x0000200001117983 */ /* 0x004ea80000300800 */
[----:B0-----:R-:W2:Y:S04]  /*29d60*/  LDL.LU R0, [R1+0x1c] ;  /* 0x00001c0001007983 */ /* 0x001ea80000300800 */
[----:B------:R-:W2:Y:S04]  /*29d70*/  LDL.LU R4, [R1+0x14] ;  /* 0x0000140001047983 */ /* 0x000ea80000300800 */
[----:B------:R-:W2:Y:S04]  /*29d80*/  LDL.LU R5, [R1+0x10] ;  /* 0x0000100001057983 */ /* 0x000ea80000300800 */
[----:B----4-:R0:W-:Y:S04]  /*29d90*/  STS.U16 [R2+UR4+0x4400], R16 ;  /* 0x0044001002007988 */ /* 0x0101e80008000404 */
[----:B0-----:R-:W4:Y:S04]  /*29da0*/  LDL.LU R16, [R1+0x4310] ;  /* 0x0043100001107983 */ /* 0x001f280000300800 */
[----:B----4-:R0:W-:Y:S04]  /*29db0*/  STS.U16 [R2+UR4+0x4800], R16 ;  /* 0x0048001002007988 */ /* 0x0101e80008000404 */
[----:B0-----:R-:W4:Y:S04]  /*29dc0*/  LDL.LU R16, [R1+0x430c] ;  /* 0x00430c0001107983 */ /* 0x001f280000300800 */
[----:B------:R-:W-:Y:S04]  /*29dd0*/  STS.U16 [R2+UR4+0x5000], R29 ;  /* 0x0050001d02007988 */ /* 0x000fe80008000404 */
[----:B------:R-:W-:Y:S04]  /*29de0*/  STS.U16 [R2+UR4+0x5400], R3 ;  /* 0x0054000302007988 */ /* 0x000fe80008000404 */
[----:B------:R-:W-:Y:S04]  /*29df0*/  STS.U16 [R2+UR4+0x5800], R6 ;  /* 0x0058000602007988 */ /* 0x000fe80008000404 */
[----:B------:R-:W-:Y:S04]  /*29e00*/  STS.U16 [R2+UR4+0x5c00], R7 ;  /* 0x005c000702007988 */ /* 0x000fe80008000404 */
[----:B------:R-:W-:Y:S04]  /*29e10*/  STS.U16 [R2+UR4+0x6000], R8 ;  /* 0x0060000802007988 */ /* 0x000fe80008000404 */
[----:B----4-:R0:W-:Y:S04]  /*29e20*/  STS.U16 [R2+UR4+0x4c00], R16 ;  /* 0x004c001002007988 */ /* 0x0101e80008000404 */
[----:B0-----:R-:W4:Y:S04]  /*29e30*/  LDL.LU R16, [R1+0x4308] ;  /* 0x0043080001107983 */ /* 0x001f280000300800 */
[----:B------:R-:W4:Y:S04]  /*29e40*/  LDL.LU R29, [R1+0x4304] ;  /* 0x00430400011d7983 */ /* 0x000f280000300800 */
[----:B------:R-:W3:Y:S04]  /*29e50*/  LDL.LU R3, [R1+0x4300] ;  /* 0x0043000001037983 */ /* 0x000ee80000300800 */
[----:B------:R-:W4:Y:S04]  /*29e60*/  LDL.LU R6, [R1+0x42fc] ;  /* 0x0042fc0001067983 */ /* 0x000f280000300800 */
[----:B------:R-:W4:Y:S04]  /*29e70*/  LDL.LU R7, [R1+0x42f8] ;  /* 0x0042f80001077983 */ /* 0x000f280000300800 */
[----:B------:R-:W4:Y:S04]  /*29e80*/  LDL.LU R8, [R1+0x42f4] ;  /* 0x0042f40001087983 */ /* 0x000f280000300800 */
[----:B------:R0:W-:Y:S04]  /*29e90*/  STS.U16 [R2+UR4+0x6400], R9 ;  /* 0x0064000902007988 */ /* 0x0001e80008000404 */
[----:B------:R1:W-:Y:S04]  /*29ea0*/  STS.U16 [R2+UR4+0x6800], R10 ;  /* 0x0068000a02007988 */ /* 0x0003e80008000404 */
[----:B------:R2:W-:Y:S04]  /*29eb0*/  STS.U16 [R2+UR4+0x6c00], R11 ;  /* 0x006c000b02007988 */ /* 0x0005e80008000404 */
[----:B------:R2:W-:Y:S04]  /*29ec0*/  STS.U16 [R2+UR4+0x7000], R12 ;  /* 0x0070000c02007988 */ /* 0x0005e80008000404 */
[----:B------:R2:W-:Y:S04]  /*29ed0*/  STS.U16 [R2+UR4+0x7400], R13 ;  /* 0x0074000d02007988 */ /* 0x0005e80008000404 */
[----:B------:R2:W-:Y:S04]  /*29ee0*/  STS.U16 [R2+UR4+0x7800], R14 ;  /* 0x0078000e02007988 */ /* 0x0005e80008000404 */
[----:B0-----:R-:W4:Y:S04]  /*29ef0*/  LDL.LU R9, [R1+0x42f0] ;  /* 0x0042f00001097983 */ /* 0x001f280000300800 */
[----:B-1----:R-:W4:Y:S04]  /*29f00*/  LDL.LU R10, [R1+0x42ec] ;  /* 0x0042ec00010a7983 */ /* 0x002f280000300800 */
[----:B--2---:R-:W2:Y:S04]  /*29f10*/  LDL.LU R11, [R1+0x42e8] ;  /* 0x0042e800010b7983 */ /* 0x004ea80000300800 */
[----:B------:R-:W4:Y:S04]  /*29f20*/  LDL.LU R12, [R1+0x42e4] ;  /* 0x0042e400010c7983 */ /* 0x000f280000300800 */
[----:B------:R-:W2:Y:S04]  /*29f30*/  LDL.LU R13, [R1+0x42e0] ;  /* 0x0042e000010d7983 */ /* 0x000ea80000300800 */
[----:B------:R-:W4:Y:S04]  /*29f40*/  LDL.LU R14, [R1+0x42dc] ;  /* 0x0042dc00010e7983 */ /* 0x000f280000300800 */
[----:B------:R0:W-:Y:S04]  /*29f50*/  STS.U16 [R2+UR4+0x7c00], R15 ;  /* 0x007c000f02007988 */ /* 0x0001e80008000404 */
[----:B0-----:R-:W2:Y:S04]  /*29f60*/  LDL.LU R15, [R1+0x42d8] ;  /* 0x0042d800010f7983 */ /* 0x001ea80000300800 */
[----:B------:R-:W4:Y:S04]  /*29f70*/  LDL.LU R2, [R1+0x18] ;  /* 0x0000180001027983 */ /* 0x000f280000300800 */
[----:B---3--:R0:W-:Y:S04]  /*29f80*/  STS.U16 [R3+UR4+0x80], R20 ;  /* 0x0000801403007988 */ /* 0x0081e80008000404 */
[----:B------:R1:W-:Y:S04]  /*29f90*/  STS.U16 [R3+UR4+0x480], R21 ;  /* 0x0004801503007988 */ /* 0x0003e80008000404 */
[----:B------:R3:W-:Y:S04]  /*29fa0*/  STS.U16 [R3+UR4+0x880], R22 ;  /* 0x0008801603007988 */ /* 0x0007e80008000404 */
[----:B------:R3:W-:Y:S04]  /*29fb0*/  STS.U16 [R3+UR4+0xc80], R23 ;  /* 0x000c801703007988 */ /* 0x0007e80008000404 */
[----:B------:R3:W-:Y:S04]  /*29fc0*/  STS.U16 [R3+UR4+0x1080], R24 ;  /* 0x0010801803007988 */ /* 0x0007e80008000404 */
[----:B------:R3:W-:Y:S04]  /*29fd0*/  STS.U16 [R3+UR4+0x1480], R25 ;  /* 0x0014801903007988 */ /* 0x0007e80008000404 */
[----:B0-----:R-:W2:Y:S04]  /*29fe0*/  LDL.LU R20, [R1+0x42d4] ;  /* 0x0042d40001147983 */ /* 0x001ea80000300800 */
[----:B-1----:R-:W2:Y:S04]  /*29ff0*/  LDL.LU R21, [R1+0x42d0] ;  /* 0x0042d00001157983 */ /* 0x002ea80000300800 */
[----:B---3--:R-:W3:Y:S04]  /*2a000*/  LDL.LU R22, [R1+0x42cc] ;  /* 0x0042cc0001167983 */ /* 0x008ee80000300800 */
[----:B------:R-:W2:Y:S04]  /*2a010*/  LDL.LU R23, [R1+0x42c8] ;  /* 0x0042c80001177983 */ /* 0x000ea80000300800 */
[----:B------:R-:W3:Y:S04]  /*2a020*/  LDL.LU R24, [R1+0x42c4] ;  /* 0x0042c40001187983 */ /* 0x000ee80000300800 */
[----:B------:R-:W2:Y:S04]  /*2a030*/  LDL.LU R25, [R1+0x42c0] ;  /* 0x0042c00001197983 */ /* 0x000ea80000300800 */
[----:B------:R0:W-:Y:S04]  /*2a040*/  STS.U16 [R3+UR4+0x1880], R26 ;  /* 0x0018801a03007988 */ /* 0x0001e80008000404 */
[----:B------:R1:W-:Y:S04]  /*2a050*/  STS.U16 [R3+UR4+0x1c80], R27 ;  /* 0x001c801b03007988 */ /* 0x0003e80008000404 */
[----:B------:R1:W-:Y:S04]  /*2a060*/  STS.U16 [R3+UR4+0x2080], R28 ;  /* 0x0020801c03007988 */ /* 0x0003e80008000404 */
[----:B------:R1:W-:Y:S04]  /*2a070*/  STS.U16 [R3+UR4+0x2480], R19 ;  /* 0x0024801303007988 */ /* 0x0003e80008000404 */
[----:B------:R4:W-:Y:S04]  /*2a080*/  STS.U16 [R3+UR4+0x2880], R18 ;  /* 0x0028801203007988 */ /* 0x0009e80008000404 */
[----:B------:R4:W-:Y:S04]  /*2a090*/  STS.U16 [R3+UR4+0x2c80], R17 ;  /* 0x002c801103007988 */ /* 0x0009e80008000404 */
[----:B0-----:R-:W3:Y:S04]  /*2a0a0*/  LDL.LU R26, [R1+0x42bc] ;  /* 0x0042bc00011a7983 */ /* 0x001ee80000300800 */
[----:B-1----:R-:W2:Y:S04]  /*2a0b0*/  LDL.LU R27, [R1+0x42b8] ;  /* 0x0042b800011b7983 */ /* 0x002ea80000300800 */
[----:B------:R-:W3:Y:S04]  /*2a0c0*/  LDL.LU R28, [R1+0x42b4] ;  /* 0x0042b400011c7983 */ /* 0x000ee80000300800 */
[----:B------:R-:W2:Y:S04]  /*2a0d0*/  LDL.LU R19, [R1+0x42b0] ;  /* 0x0042b00001137983 */ /* 0x000ea80000300800 */
[----:B----4-:R-:W4:Y:S04]  /*2a0e0*/  LDL.LU R18, [R1+0x42ac] ;  /* 0x0042ac0001127983 */ /* 0x010f280000300800 */
[----:B------:R-:W3:Y:S04]  /*2a0f0*/  LDL.LU R17, [R1+0x42a8] ;  /* 0x0042a80001117983 */ /* 0x000ee80000300800 */
[----:B------:R0:W-:Y:S04]  /*2a100*/  STS.U16 [R3+UR4+0x3080], R0 ;  /* 0x0030800003007988 */ /* 0x0001e80008000404 */
[----:B0-----:R-:W2:Y:S04]  /*2a110*/  LDL.LU R0, [R1+0x42a4] ;  /* 0x0042a40001007983 */ /* 0x001ea80000300800 */
[----:B------:R-:W-:Y:S04]  /*2a120*/  STS.U16 [R3+UR4+0x3480], R2 ;  /* 0x0034800203007988 */ /* 0x000fe80008000404 */
[----:B------:R-:W-:Y:S04]  /*2a130*/  STS.U16 [R3+UR4+0x3880], R4 ;  /* 0x0038800403007988 */ /* 0x000fe80008000404 */
[----:B------:R-:W-:Y:S04]  /*2a140*/  STS.U16 [R3+UR4+0x3c80], R5 ;  /* 0x003c800503007988 */ /* 0x000fe80008000404 */
[----:B--2---:R0:W-:Y:S04]  /*2a150*/  STS.U16 [R3+UR4+0x4080], R0 ;  /* 0x0040800003007988 */ /* 0x0041e80008000404 */
[----:B---3--:R1:W-:Y:S04]  /*2a160*/  STS.U16 [R3+UR4+0x4480], R17 ;  /* 0x0044801103007988 */ /* 0x0083e80008000404 */
[----:B----4-:R2:W-:Y:S04]  /*2a170*/  STS.U16 [R3+UR4+0x4880], R18 ;  /* 0x0048801203007988 */ /* 0x0105e80008000404 */
[----:B------:R3:W-:Y:S04]  /*2a180*/  STS.U16 [R3+UR4+0x4c80], R19 ;  /* 0x004c801303007988 */ /* 0x0007e80008000404 */
[----:B0-----:R-:W4:Y:S04]  /*2a190*/  LDL.LU R0, [R1+0x42a0] ;  /* 0x0042a00001007983 */ /* 0x001f280000300800 */
[----:B-1----:R-:W4:Y:S04]  /*2a1a0*/  LDL.LU R17, [R1+0x429c] ;  /* 0x00429c0001117983 */ /* 0x002f280000300800 */
[----:B--2---:R-:W2:Y:S04]  /*2a1b0*/  LDL.LU R18, [R1+0x4298] ;  /* 0x0042980001127983 */ /* 0x004ea80000300800 */
[----:B---3--:R-:W3:Y:S04]  /*2a1c0*/  LDL.LU R19, [R1+0x4294] ;  /* 0x0042940001137983 */ /* 0x008ee80000300800 */
[----:B------:R-:W4:Y:S04]  /*2a1d0*/  LDL R5, [R1+0x1248] ;  /* 0x0012480001057983 */ /* 0x000f280000100800 */
[----:B------:R-:W4:Y:S04]  /*2a1e0*/  LDL R4, [R1+0x1920] ;  /* 0x0019200001047983 */ /* 0x000f280000100800 */
[----:B------:R-:W-:Y:S04]  /*2a1f0*/  STS.U16 [R3+UR4+0x5080], R28 ;  /* 0x0050801c03007988 */ /* 0x000fe80008000404 */
[----:B------:R-:W-:Y:S04]  /*2a200*/  STS.U16 [R3+UR4+0x5480], R27 ;  /* 0x0054801b03007988 */ /* 0x000fe80008000404 */
[----:B------:R-:W-:Y:S04]  /*2a210*/  STS.U16 [R3+UR4+0x5880], R26 ;  /* 0x0058801a03007988 */ /* 0x000fe80008000404 */
[----:B------:R-:W-:Y:S04]  /*2a220*/  STS.U16 [R3+UR4+0x5c80], R25 ;  /* 0x005c801903007988 */ /* 0x000fe80008000404 */
[----:B------:R-:W-:Y:S04]  /*2a230*/  STS.U16 [R3+UR4+0x6080], R24 ;  /* 0x0060801803007988 */ /* 0x000fe80008000404 */
[----:B------:R-:W-:Y:S01]  /*2a240*/  STS.U16 [R3+UR4+0x6480], R23 ;  /* 0x0064801703007988 */ /* 0x000fe20008000404 */
[----:B--2---:R-:W-:-:S06]  /*2a250*/  PRMT R18, RZ, 0x7610, R18 ;  /* 0x00007610ff127816 */ /* 0x004fcc0000000012 */
[----:B----4-:R-:W2:Y:S04]  /*2a260*/  @!P0 LDG.E.U16 R18, desc[UR8][R4.64] ;  /* 0x0000000804128981 */ /* 0x010ea8000c1e1500 */
[----:B------:R-:W-:Y:S04]  /*2a270*/  STS.U16 [R3+UR4+0x6880], R22 ;  /* 0x0068801603007988 */ /* 0x000fe80008000404 */
[----:B------:R-:W-:Y:S04]  /*2a280*/  STS.U16 [R3+UR4+0x6c80], R21 ;  /* 0x006c801503007988 */ /* 0x000fe80008000404 */
[----:B------:R-:W-:Y:S04]  /*2a290*/  STS.U16 [R3+UR4+0x7080], R20 ;  /* 0x0070801403007988 */ /* 0x000fe80008000404 */
[----:B------:R-:W-:Y:S04]  /*2a2a0*/  STS.U16 [R3+UR4+0x7480], R15 ;  /* 0x0074800f03007988 */ /* 0x000fe80008000404 */
[----:B------:R-:W-:Y:S04]  /*2a2b0*/  STL [R1+0x4050], R28 ;  /* 0x0040501c01007387 */ /* 0x000fe80000100800 */
[----:B------:R-:W-:Y:S04]  /*2a2c0*/  STS.U16 [R3+UR4+0x7880], R14 ;  /* 0x0078800e03007988 */ /* 0x000fe80008000404 */
[----:B------:R-:W-:Y:S04]  /*2a2d0*/  STL [R1+0x4054], R28 ;  /* 0x0040541c01007387 */ /* 0x000fe80000100800 */
[----:B------:R0:W-:Y:S04]  /*2a2e0*/  STS.U16 [R3+UR4+0x7c80], R13 ;  /* 0x007c800d03007988 */ /* 0x0001e80008000404 */
[----:B------:R-:W-:Y:S04]  /*2a2f0*/  STL [R1+0x4058], R28 ;  /* 0x0040581c01007387 */ /* 0x000fe80000100800 */
[----:B------:R-:W-:Y:S04]  /*2a300*/  STS.U16 [R29+UR4+0x100], R12 ;  /* 0x0001000c1d007988 */ /* 0x000fe80008000404 */
        /* <DEDUP_REMOVED lines=8> */
[----:B0-----:R-:W4:Y:S04]  /*2a390*/  LDL.LU R3, [R1+0x1a0c] ;  /* 0x001a0c0001037983 */ /* 0x001f280000300800 */
[----:B------:R-:W-:Y:S04]  /*2a3a0*/  STS.U16 [R29+UR4+0x1500], R7 ;  /* 0x001500071d007988 */ /* 0x000fe80008000404 */
[----:B------:R-:W4:Y:S04]  /*2a3b0*/  LDL.LU R2, [R1+0x1a14] ;  /* 0x001a140001027983 */ /* 0x000f280000300800 */
[----:B------:R0:W-:Y:S04]  /*2a3c0*/  STS.U16 [R29+UR4+0x1900], R6 ;  /* 0x001900061d007988 */ /* 0x0001e80008000404 */
[----:B0-----:R-:W3:Y:S04]  /*2a3d0*/  LDL.LU R29, [R1+0x4290] ;  /* 0x00429000011d7983 */ /* 0x001ee80000300800 */
[----:B--2---:R0:W-:Y:S04]  /*2a3e0*/  STL [R1+0x364], R18 ;  /* 0x0003641201007387 */ /* 0x0041e80000100800 */
[----:B0-----:R-:W2:Y:S04]  /*2a3f0*/  LDL.LU R18, [R1+0x428c] ;  /* 0x00428c0001127983 */ /* 0x001ea80000300800 */
[----:B------:R-:W4:Y:S04]  /*2a400*/  LDL R4, [R1+0x1244] ;  /* 0x0012440001047983 */ /* 0x000f280000100800 */
[----:B------:R-:W4:Y:S01]  /*2a410*/  LDL R5, [R1+0x191c] ;  /* 0x00191c0001057983 */ /* 0x000f220000100800 */
[----:B---3--:R-:W-:-:S02]  /*2a420*/  PRMT R29, RZ, 0x7610, R29 ;  /* 0x00007610ff1d7816 */ /* 0x008fc4000000001d */
[----:B----4-:R-:W-:-:S04]  /*2a430*/  @!P0 LOP3.LUT R5, R5, R4, RZ, 0x3c, !PT ;  /* 0x0000000405058212 */ /* 0x010fc800078e3cff */
        /* <DEDUP_REMOVED lines=16> */
[----:B---3--:R-:W-:-:S02]  /*2a540*/  PRMT R29, RZ, 0x7610, R29 ;  /* 0x00007610ff1d7816 */ /* 0x008fc4000000001d */
        /* <DEDUP_REMOVED lines=17> */
[----:B--2---:R-:W-:-:S02]  /*2a660*/  PRMT R29, RZ, 0x7610, R29 ;  /* 0x00007610ff1d7816 */ /* 0x004fc4000000001d */
[----:B----4-:R-:W-:-:S04]  /*2a670*/  @!P0 LOP3.LUT R5, R5, R4, RZ, 0x3c, !PT ;  /* 0x0000000405058212 */ /* 0x010fc800078e3cff */
[----:B------:R-:W-:-:S04]  /*2a680*/  @!P0 LOP3.LUT R4, R5, R4, RZ, 0x3c, !PT ;  /* 0x0000000405048212 */ /* 0x000fc800078e3cff */
[----:B------:R-:W-:-:S05]  /*2a690*/  @!P0 LOP3.LUT R5, R5, R4, RZ, 0x3c, !PT ;  /* 0x0000000405058212 */ /* 0x000fca00078e3cff */
[----:B------:R-:W2:Y:S04]  /*2a6a0*/  @!P0 LDG.E.U16 R29, desc[UR8][R4.64] ;  /* 0x00000008041d8981 */ /* 0x000ea8000c1e1500 */
        /* <DEDUP_REMOVED lines=849> */
[----:B------:R-:W4:Y:S02]  /*2dbc0*/  LDL R5, [R1+0x14d0] ;  /* 0x0014d00001057983 */ /* 0x000f240000100800 */
[----:B----4-:R-:W-:-:S02]  /*2dbd0*/  @!P0 LOP3.LUT R5, R5, R4, RZ, 0x3c, !PT ;  /* 0x0000000405058212 */ /* 0x010fc400078e3cff */
[----:B--2---:R-:W-:Y:S02]  /*2dbe0*/  PRMT R29, RZ, 0x7610, R29 ;  /* 0x00007610ff1d7816 */ /* 0x004fe4000000001d */
        /* <DEDUP_REMOVED lines=59> */
[----:B--2---:R-:W-:Y:S02]  /*2dfa0*/  PRMT R29, RZ, 0x7610, R29 ;  /* 0x00007610ff1d7816 */ /* 0x004fe4000000001d */
[----:B0-----:R-:W-:-:S04]  /*2dfb0*/  @!P0 LOP3.LUT R5, R5, R4, RZ, 0x3c, !PT ;  /* 0x0000000405058212 */ /* 0x001fc800078e3cff */
[----:B------:R-:W-:-:S04]  /*2dfc0*/  @!P0 LOP3.LUT R4, R5, R4, RZ, 0x3c, !PT ;  /* 0x0000000405048212 */ /* 0x000fc800078e3cff */
[----:B------:R-:W-:-:S05]  /*2dfd0*/  @!P0 LOP3.LUT R5, R5, R4, RZ, 0x3c, !PT ;  /* 0x0000000405058212 */ /* 0x000fca00078e3cff */
[----:B------:R-:W2:Y:S04]  /*2dfe0*/  @!P0 LDG.E.U16 R29, desc[UR8][R4.64] ;  /* 0x00000008041d8981 */ /* 0x000ea8000c1e1500 */
[----:B----4-:R-:W-:Y:S04]  /*2dff0*/  STL [R1+0x3fb4], R0 ;  /* 0x003fb40001007387 */ /* 0x010fe80000100800 */
        /* <DEDUP_REMOVED lines=204> */
[----:B------:R0:W2:Y:S04]  /*2ecc0*/  @!P0 LDG.E.U16 R29, desc[UR8][R4.64] ;  /* 0x00000008041d8981 */ /* 0x0000a8000c1e1500 */
[----:B------:R-:W0:Y:S04]  /*2ecd0*/  LDL R4, [R1+0x1374] ;  /* 0x0013740001047983 */ /* 0x000e280000100800 */
[----:B------:R-:W0:Y:S01]  /*2ece0*/  LDL R5, [R1+0x1378] ;  /* 0x0013780001057983 */ /* 0x000e220000100800 */
[----:B---3--:R-:W-:Y:S02]  /*2ecf0*/  PRMT R19, RZ, 0x7610, R19 ;  /* 0x00007610ff137816 */ /* 0x008fe40000000013 */
[----:B0-----:R-:W-:-:S04]  /*2ed00*/  @!P0 LOP3.LUT R5, R5, R4, RZ, 0x3c, !PT ;  /* 0x0000000405058212 */ /* 0x001fc800078e3cff */
[----:B------:R-:W-:-:S04]  /*2ed10*/  @!P0 LOP3.LUT R4, R5, R4, RZ, 0x3c, !PT ;  /* 0x0000000405048212 */ /* 0x000fc800078e3cff */
[----:B------:R-:W-:-:S05]  /*2ed20*/  @!P0 LOP3.LUT R5, R5, R4, RZ, 0x3c, !PT ;  /* 0x0000000405058212 */ /* 0x000fca00078e3cff */
[----:B------:R-:W3:Y:S04]  /*2ed30*/  @!P0 LDG.E.U16 R19, desc[UR8][R4.64] ;  /* 0x0000000804138981 */ /* 0x000ee8000c1e1500 */
[----:B--2---:R-:W-:Y:S04]  /*2ed40*/  STL [R1+0x3fb8], R29 ;  /* 0x003fb81d01007387 */ /* 0x004fe80000100800 */
[----:B---3--:R0:W-:Y:S04]  /*2ed50*/  STL [R1+0x88], R19 ;  /* 0x0000881301007387 */ /* 0x0081e80000100800 */
[----:B0-----:R-:W2:Y:S04]  /*2ed60*/  LDL.LU R19, [R1+0x4090] ;  /* 0x0040900001137983 */ /* 0x001ea80000300800 */
[----:B------:R-:W3:Y:S04]  /*2ed70*/  LDL R4, [R1+0x136c] ;  /* 0x00136c0001047983 */ /* 0x000ee80000100800 */
[----:B------:R-:W3:Y:S02]  /*2ed80*/  LDL R5, [R1+0x1370] ;  /* 0x0013700001057983 */ /* 0x000ee40000100800 */
[----:B---3--:R-:W-:-:S02]  /*2ed90*/  @!P0 LOP3.LUT R5, R5, R4, RZ, 0x3c, !PT ;  /* 0x0000000405058212 */ /* 0x008fc400078e3cff */
[----:B--2---:R-:W-:Y:S02]  /*2eda0*/  PRMT R19, RZ, 0x7610, R19 ;  /* 0x00007610ff137816 */ /* 0x004fe40000000013 */
[----:B------:R-:W-:-:S04]  /*2edb0*/  @!P0 LOP3.LUT R4, R5, R4, RZ, 0x3c, !PT ;  /* 0x0000000405048212 */ /* 0x000fc800078e3cff */
[----:B------:R-:W-:-:S05]  /*2edc0*/  @!P0 LOP3.LUT R5, R5, R4, RZ, 0x3c, !PT ;  /* 0x0000000405058212 */ /* 0x000fca00078e3cff */
[----:B------:R-:W2:Y:S04]  /*2edd0*/  @!P0 LDG.E.U16 R19, desc[UR8][R4.64] ;  /* 0x0000000804138981 */ /* 0x000ea8000c1e1500 */
[----:B--2---:R0:W-:Y:S04]  /*2ede0*/  STL [R1+0x84], R19 ;  /* 0x0000841301007387 */ /* 0x0041e80000100800 */
        /* <DEDUP_REMOVED lines=16> */
[----:B------:R0:W3:Y:S04]  /*2eef0*/  @!P0 LDG.E.U16 R0, desc[UR8][R4.64] ;  /* 0x0000000804008981 */ /* 0x0000e8000c1e1500 */
[----:B------:R-:W0:Y:S04]  /*2ef00*/  LDL R4, [R1+0x1354] ;  /* 0x0013540001047983 */ /* 0x000e280000100800 */
[----:B------:R-:W0:Y:S01]  /*2ef10*/  LDL R5, [R1+0x1358] ;  /* 0x0013580001057983 */ /* 0x000e220000100800 */
[----:B--2---:R-:W-:Y:S02]  /*2ef20*/  PRMT R19, RZ, 0x7610, R19 ;  /* 0x00007610ff137816 */ /* 0x004fe40000000013 */
[----:B0-----:R-:W-:-:S04]  /*2ef30*/  @!P0 LOP3.LUT R5, R5, R4, RZ, 0x3c, !PT ;  /* 0x0000000405058212 */ /* 0x001fc800078e3cff */
[----:B------:R-:W-:-:S04]  /*2ef40*/  @!P0 LOP3.LUT R4, R5, R4, RZ, 0x3c, !PT ;  /* 0x0000000405048212 */ /* 0x000fc800078e3cff */
[----:B------:R-:W-:-:S05]  /*2ef50*/  @!P0 LOP3.LUT R5, R5, R4, RZ, 0x3c, !PT ;  /* 0x0000000405058212 */ /* 0x000fca00078e3cff */
[----:B------:R-:W2:Y:S04]  /*2ef60*/  @!P0 LDG.E.U16 R19, desc[UR8][R4.64] ;  /* 0x0000000804138981 */ /* 0x000ea8000c1e1500 */
[----:B---3--:R-:W-:Y:S04]  /*2ef70*/  STL [R1+0x3fe8], R0 ;  /* 0x003fe80001007387 */ /* 0x008fe80000100800 */
        /* <DEDUP_REMOVED lines=8> */
[----:B------:R0:W2:Y:S04]  /*2f000*/  @!P0 LDG.E.U16 R19, desc[UR8][R4.64] ;  /* 0x0000000804138981 */ /* 0x0000a8000c1e1500 */
[----:B------:R-:W0:Y:S04]  /*2f010*/  LDL R4, [R1+0x1334] ;  /* 0x0013340001047983 */ /* 0x000e280000100800 */
[----:B------:R-:W0:Y:S01]  /*2f020*/  LDL R5, [R1+0x1338] ;  /* 0x0013380001057983 */ /* 0x000e220000100800 */
[----:B------:R-:W-:Y:S02]  /*2f030*/  PRMT R18, RZ, 0x7610, R18 ;  /* 0x00007610ff127816 */ /* 0x000fe40000000012 */
        /* <DEDUP_REMOVED lines=68> */
[----:B------:R-:W-:Y:S02]  /*2f480*/  PRMT R0, RZ, 0x7610, R0 ;  /* 0x00007610ff007816 */ /* 0x000fe40000000000 */
[----:B0-----:R-:W-:-:S04]  /*2f490*/  @!P0 LOP3.LUT R5, R5, R4, RZ, 0x3c, !PT ;  /* 0x0000000405058212 */ /* 0x001fc800078e3cff */
[----:B------:R-:W-:-:S04]  /*2f4a0*/  @!P0 LOP3.LUT R4, R5, R4, RZ, 0x3c, !PT ;  /* 0x0000000405048212 */ /* 0x000fc800078e3cff */
[----:B------:R-:W-:Y:S01]  /*2f4b0*/  @!P0 LOP3.LUT R5, R5, R4, RZ, 0x3c, !PT ;  /* 0x0000000405058212 */ /* 0x000fe200078e3cff */
[----:B---3--:R-:W-:Y:S04]  /*2f4c0*/  STL [R1+0x4034], R16 ;  /* 0x0040341001007387 */ /* 0x008fe80000100800 */
[----:B------:R0:W3:Y:S04]  /*2f4d0*/  @!P0 LDG.E.U16 R0, desc[UR8][R4.64] ;  /* 0x0000000804008981 */ /* 0x0000e8000c1e1500 */
[----:B------:R-:W0:Y:S04]  /*2f4e0*/  LDL R4, [R1+0x12dc] ;  /* 0x0012dc0001047983 */ /* 0x000e280000100800 */
[----:B------:R-:W0:Y:S01]  /*2f4f0*/  LDL R5, [R1+0x12e0] ;  /* 0x0012e00001057983 */ /* 0x000e220000100800 */
[----:B------:R-:W-:-:S02]  /*2f500*/  PRMT R19, RZ, 0x7610, R19 ;  /* 0x00007610ff137816 */ /* 0x000fc40000000013 */
[----:B0-----:R-:W-:-:S04]  /*2f510*/  @!P0 LOP3.LUT R5, R5, R4, RZ, 0x3c, !PT ;  /* 0x0000000405058212 */ /* 0x001fc800078e3cff */
[----:B------:R-:W-:-:S04]  /*2f520*/  @!P0 LOP3.LUT R4, R5, R4, RZ, 0x3c, !PT ;  /* 0x0000000405048212 */ /* 0x000fc800078e3cff */
[----:B------:R-:W-:Y:S01]  /*2f530*/  @!P0 LOP3.LUT R5, R5, R4, RZ, 0x3c, !PT ;  /* 0x0000000405058212 */ /* 0x000fe200078e3cff */
[----:B---3--:R-:W-:Y:S04]  /*2f540*/  STL [R1+0x4024], R0 ;  /* 0x0040240001007387 */ /* 0x008fe80000100800 */
[----:B------:R0:W3:Y:S04]  /*2f550*/  @!P0 LDG.E.U16 R19, desc[UR8][R4.64] ;  /* 0x0000000804138981 */ /* 0x0000e8000c1e1500 */
[----:B------:R-:W0:Y:S04]  /*2f560*/  LDL R4, [R1+0x12d4] ;  /* 0x0012d40001047983 */ /* 0x000e280000100800 */
[----:B------:R-:W0:Y:S01]  /*2f570*/  LDL R5, [R1+0x12d8] ;  /* 0x0012d80001057983 */ /* 0x000e220000100800 */
[----:B--2---:R-:W-:-:S02]  /*2f580*/  PRMT R17, RZ, 0x7610, R17 ;  /* 0x00007610ff117816 */ /* 0x004fc40000000011 */
        /* <DEDUP_REMOVED lines=19> */
[----:B------:R-:W-:Y:S01]  /*2f6c0*/  @!P0 LOP3.LUT R5, R5, R4, RZ, 0x3c, !PT ;  /* 0x0000000405058212 */ /* 0x000fe200078e3cff */
[----:B--2---:R-:W-:Y:S04]  /*2f6d0*/  STL [R1+0x3fc8], R17 ;  /* 0x003fc81101007387 */ /* 0x004fe80000100800 */
[----:B------:R0:W2:Y:S04]  /*2f6e0*/  @!P0 LDG.E.U16 R16, desc[UR8][R4.64] ;  /* 0x0000000804108981 */ /* 0x0000a8000c1e1500 */
[----:B------:R-:W0:Y:S04]  /*2f6f0*/  LDL R4, [R1+0x12ac] ;  /* 0x0012ac0001047983 */ /* 0x000e280000100800 */
[----:B------:R-:W0:Y:S01]  /*2f700*/  LDL R5, [R1+0x12b0] ;  /* 0x0012b00001057983 */ /* 0x000e220000100800 */
[----:B------:R-:W-:-:S02]  /*2f710*/  PRMT R0, RZ, 0x7610, R0 ;  /* 0x00007610ff007816 */ /* 0x000fc40000000000 */
[----:B0-----:R-:W-:-:S04]  /*2f720*/  @!P0 LOP3.LUT R5, R5, R4, RZ, 0x3c, !PT ;  /* 0x0000000405058212 */ /* 0x001fc800078e3cff */
        /* <DEDUP_REMOVED lines=8> */
[----:B------:R-:W-:-:S05]  /*2f7b0*/  @!P0 LOP3.LUT R5, R5, R4, RZ, 0x3c, !PT ;  /* 0x0000000405058212 */ /* 0x000fca00078e3cff */
[----:B------:R-:W4:Y:S04]  /*2f7c0*/  @!P0 LDG.E.U16 R28, desc[UR8][R4.64] ;  /* 0x00000008041c8981 */ /* 0x000f28000c1e1500 */
[----:B---3--:R-:W-:Y:S04]  /*2f7d0*/  STL [R1+0x4038], R0 ;  /* 0x0040380001007387 */ /* 0x008fe80000100800 */
[----:B----4-:R0:W-:Y:S04]  /*2f7e0*/  STL [R1+0x38], R28 ;  /* 0x0000381c01007387 */ /* 0x0101e80000100800 */
[----:B0-----:R-:W3:Y:S04]  /*2f7f0*/  LDL.LU R28, [R1+0x4068] ;  /* 0x00406800011c7983 */ /* 0x001ee80000300800 */
        /* <DEDUP_REMOVED lines=13> */
[----:B----4-:R-:W-:Y:S04]  /*2f8d0*/  STL [R1+0x3ff4], R18 ;  /* 0x003ff41201007387 */ /* 0x010fe80000100800 */
[----:B------:R0:W4:Y:S04]  /*2f8e0*/  @!P0 LDG.E.U16 R0, desc[UR8][R4.64] ;  /* 0x0000000804008981 */ /* 0x000128000c1e1500 */
[----:B------:R-:W0:Y:S04]  /*2f8f0*/  LDL R4, [R1+0x192c] ;  /* 0x00192c0001047983 */ /* 0x000e280000100800 */
[----:B------:R-:W0:Y:S01]  /*2f900*/  LDL R5, [R1+0x1968] ;  /* 0x0019680001057983 */ /* 0x000e220000100800 */
[----:B------:R-:W-:-:S02]  /*2f910*/  PRMT R29, RZ, 0x7610, R29 ;  /* 0x00007610ff1d7816 */ /* 0x000fc4000000001d */
[----:B0-----:R-:W-:-:S04]  /*2f920*/  @!P0 LOP3.LUT R5, R5, R4, RZ, 0x3c, !PT ;  /* 0x0000000405058212 */ /* 0x001fc800078e3cff */
        /* <DEDUP_REMOVED lines=10> */
[----:B--2---:R0:W-:Y:S04]  /*2f9d0*/  STL [R1+0x2c], R29 ;  /* 0x00002c1d01007387 */ /* 0x0041e80000100800 */
[----:B0-----:R-:W2:Y:S04]  /*2f9e0*/  LDL R29, [R1+0x19b0] ;  /* 0x0019b000011d7983 */ /* 0x001ea80000100800 */
[----:B---3--:R0:W-:Y:S04]  /*2f9f0*/  STL [R1+0x28], R28 ;  /* 0x0000281c01007387 */ /* 0x0081e80000100800 */
[----:B0-----:R-:W3:Y:S04]  /*2fa00*/  LDL.LU R28, [R1+0x4064] ;  /* 0x00406400011c7983 */ /* 0x001ee80000300800 */
[----:B------:R-:W4:Y:S04]  /*2fa10*/  LDL R4, [R1+0x19ac] ;  /* 0x0019ac0001047983 */ /* 0x000f280000100800 */
[----:B------:R-:W4:Y:S02]  /*2fa20*/  LDL R5, [R1+0x19e8] ;  /* 0x0019e80001057983 */ /* 0x000f240000100800 */
[----:B----4-:R-:W-:-:S02]  /*2fa30*/  @!P0 LOP3.LUT R5, R5, R4, RZ, 0x3c, !PT ;  /* 0x0000000405058212 */ /* 0x010fc400078e3cff */
[----:B---3--:R-:W-:Y:S02]  /*2fa40*/  PRMT R28, RZ, 0x7610, R28 ;  /* 0x00007610ff1c7816 */ /* 0x008fe4000000001c */
[----:B------:R-:W-:-:S04]  /*2fa50*/  @!P0 LOP3.LUT R4, R5, R4, RZ, 0x3c, !PT ;  /* 0x0000000405048212 */ /* 0x000fc800078e3cff */
[----:B------:R-:W-:-:S05]  /*2fa60*/  @!P0 LOP3.LUT R5, R5, R4, RZ, 0x3c, !PT ;  /* 0x0000000405058212 */ /* 0x000fca00078e3cff */
[----:B------:R-:W3:Y:S04]  /*2fa70*/  @!P0 LDG.E.U16 R28, desc[UR8][R4.64] ;  /* 0x00000008041c8981 */ /* 0x000ee8000c1e1500 */
        /* <DEDUP_REMOVED lines=27> */
[----:B------:R-:W3:Y:S01]  /*2fc30*/  LDL R5, [R1+0x1974] ;  /* 0x0019740001057983 */ /* 0x000ee20000100800 */
[----:B------:R-:W-:Y:S01]  /*2fc40*/  PRMT R19, RZ, 0x7610, R19 ;  /* 0x00007610ff137816 */ /* 0x000fe20000000013 */
[----:B--2---:R-:W-:Y:S02]  /*2fc50*/  @!P0 IMAD.MOV.U32 R4, RZ, RZ, R29 ;  /* 0x000000ffff048224 */ /* 0x004fe400078e001d */
[----:B----4-:R0:W-:Y:S04]  /*2fc60*/  STL [R1+0x403c], R18 ;  /* 0x00403c1201007387 */ /* 0x0101e80000100800 */
[----:B------:R-:W2:Y:S04]  /*2fc70*/  LDL R29, [R1+0x1978] ;  /* 0x00197800011d7983 */ /* 0x000ea80000100800 */
[----:B---3--:R1:W3:Y:S04]  /*2fc80*/  @!P0 LDG.E.U16 R19, desc[UR8][R4.64] ;  /* 0x0000000804138981 */ /* 0x0082e8000c1e1500 */
[----:B------:R-:W1:Y:S04]  /*2fc90*/  LDL R4, [R1+0x19b4] ;  /* 0x0019b40001047983 */ /* 0x000e680000100800 */
[----:B------:R-:W1:Y:S01]  /*2fca0*/  LDL R5, [R1+0x19f0] ;  /* 0x0019f00001057983 */ /* 0x000e620000100800 */
[----:B0-----:R-:W-:-:S02]  /*2fcb0*/  PRMT R18, RZ, 0x7610, R18 ;  /* 0x00007610ff127816 */ /* 0x001fc40000000012 */
[----:B-1----:R-:W-:-:S04]  /*2fcc0*/  @!P0 LOP3.LUT R5, R5, R4, RZ, 0x3c, !PT ;  /* 0x0000000405058212 */ /* 0x002fc800078e3cff */
        /* <DEDUP_REMOVED lines=9> */
[----:B------:R-:W-:-:S05]  /*2fd60*/  @!P0 LOP3.LUT R5, R5, R4, RZ, 0x3c, !PT ;  /* 0x0000000405058212 */ /* 0x000fca00078e3cff */
[----:B------:R-:W4:Y:S04]  /*2fd70*/  @!P0 LDG.E.U16 R28, desc[UR8][R4.64] ;  /* 0x00000008041c8981 */ /* 0x000f28000c1e1500 */
[----:B---3--:R0:W-:Y:S04]  /*2fd80*/  STL [R1+0x10], R18 ;  /* 0x0000101201007387 */ /* 0x0081e80000100800 */
[----:B0-----:R-:W3:Y:S04]  /*2fd90*/  LDL R18, [R1+0x19b8] ;  /* 0x0019b80001127983 */ /* 0x001ee80000100800 */
        /* <DEDUP_REMOVED lines=8> */
[----:B------:R0:W2:Y:S04]  /*2fe20*/  @!P0 LDG.E.U16 R17, desc[UR8][R4.64] ;  /* 0x0000000804118981 */ /* 0x0000a8000c1e1500 */
[----:B------:R-:W0:Y:S04]  /*2fe30*/  LDL R4, [R1+0x126c] ;  /* 0x00126c0001047983 */ /* 0x000e280000100800 */
[----:B------:R-:W0:Y:S01]  /*2fe40*/  LDL R5, [R1+0x1938] ;  /* 0x0019380001057983 */ /* 0x000e220000100800 */
[----:B----4-:R-:W-:Y:S02]  /*2fe50*/  PRMT R28, RZ, 0x7610, R28 ;  /* 0x00007610ff1c7816 */ /* 0x010fe4000000001c */
[----:B0-----:R-:W-:-:S04]  /*2fe60*/  @!P0 LOP3.LUT R5, R5, R4, RZ, 0x3c, !PT ;  /* 0x0000000405058212 */ /* 0x001fc800078e3cff */
[----:B------:R-:W-:-:S04]  /*2fe70*/  @!P0 LOP3.LUT R4, R5, R4, RZ, 0x3c, !PT ;  /* 0x0000000405048212 */ /* 0x000fc800078e3cff */
[----:B------:R-:W-:-:S05]  /*2fe80*/  @!P0 LOP3.LUT R5, R5, R4, RZ, 0x3c, !PT ;  /* 0x0000000405058212 */ /* 0x000fca00078e3cff */
[----:B------:R-:W4:Y:S04]  /*2fe90*/  @!P0 LDG.E.U16 R28, desc[UR8][R4.64] ;  /* 0x00000008041c8981 */ /* 0x000f28000c1e1500 */
[----:B--2---:R0:W-:Y:S04]  /*2fea0*/  STL [R1+0x3fcc], R17 ;  /* 0x003fcc1101007387 */ /* 0x0041e80000100800 */
[----:B0-----:R-:W2:Y:S04]  /*2feb0*/  LDL R17, [R1+0x197c] ;  /* 0x00197c0001117983 */ /* 0x001ea80000100800 */
[----:B----4-:R0:W-:Y:S04]  /*2fec0*/  STL [R1+0x4], R28 ;  /* 0x0000041c01007387 */ /* 0x0101e80000100800 */
[----:B0-----:R-:W4:Y:S04]  /*2fed0*/  LDL.LU R28, [R1+0x4050] ;  /* 0x00405000011c7983 */ /* 0x001f280000300800 */
[----:B------:R-:W3:Y:S01]  /*2fee0*/  LDL R5, [R1+0x193c] ;  /* 0x00193c0001057983 */ /* 0x000ee20000100800 */
[----:B------:R-:W-:Y:S01]  /*2fef0*/  PRMT R19, RZ, 0x7610, R19 ;  /* 0x00007610ff137816 */ /* 0x000fe20000000013 */
[----:B------:R-:W-:-:S02]  /*2ff00*/  @!P0 IMAD.MOV.U32 R4, RZ, RZ, R29 ;  /* 0x000000ffff048224 */ /* 0x000fc400078e001d */
[----:B------:R-:W2:Y:S04]  /*2ff10*/  LDL R29, [R1+0x1268] ;  /* 0x00126800011d7983 */ /* 0x000ea80000100800 */
[----:B---3--:R0:W3:Y:S01]  /*2ff20*/  @!P0 LDG.E.U16 R19, desc[UR8][R4.64] ;  /* 0x0000000804138981 */ /* 0x0080e2000c1e1500 */
[----:B----4-:R-:W-:Y:S01]  /*2ff30*/  PRMT R28, RZ, 0x7610, R28 ;  /* 0x00007610ff1c7816 */ /* 0x010fe2000000001c */
[----:B0-----:R-:W-:Y:S02]  /*2ff40*/  @!P0 IMAD.MOV.U32 R4, RZ, RZ, R18 ;  /* 0x000000ffff048224 */ /* 0x001fe400078e0012 */
[----:B--2---:R-:W-:-:S05]  /*2ff50*/  @!P0 IMAD.MOV.U32 R5, RZ, RZ, R17 ;  /* 0x000000ffff058224 */ /* 0x004fca00078e0011 */
[----:B------:R-:W2:Y:S04]  /*2ff60*/  @!P0 LDG.E.U16 R28, desc[UR8][R4.64] ;  /* 0x00000008041c8981 */ /* 0x000ea8000c1e1500 */
[----:B---3--:R0:W-:Y:S04]  /*2ff70*/  STL [R1], R19 ;  /* 0x0000001301007387 */ /* 0x0081e80000100800 */
[----:B------:R-:W3:Y:S04]  /*2ff80*/  LDL R4, [R1+0x19bc] ;  /* 0x0019bc0001047983 */ /* 0x000ee80000100800 */
[----:B------:R-:W3:Y:S01]  /*2ff90*/  LDL R5, [R1+0x19f8] ;  /* 0x0019f80001057983 */ /* 0x000ee20000100800 */
[----:B------:R-:W-:-:S03]  /*2ffa0*/  PRMT R27, RZ, 0x7610, R27 ;  /* 0x00007610ff1b7816 */ /* 0x000fc6000000001b */
[----:B------:R-:W4:Y:S04]  /*2ffb0*/  LDL R18, [R1+0x1944] ;  /* 0x0019440001127983 */ /* 0x000f280000100800 */
[----:B------:R-:W4:Y:S04]  /*2ffc0*/  LDL R17, [R1+0x1980] ;  /* 0x0019800001117983 */ /* 0x000f280000100800 */
[----:B0-----:R-:W4:Y:S04]  /*2ffd0*/  LDL R19, [R1+0x1940] ;  /* 0x0019400001137983 */ /* 0x001f280000100800 */
[----:B--2---:R0:W-:Y:S01]  /*2ffe0*/  STL [R1+0x4018], R28 ;  /* 0x0040181c01007387 */ /* 0x0041e20000100800 */
[----:B------:R-:W-:-:S03]  /*2fff0*/  PRMT R26, RZ, 0x7610, R26 ;  /* 0x00007610ff1a7816 */ /* 0x000fc6000000001a */
[----:B0-----:R-:W2:Y:S01]  /*30000*/  LDL R28, [R1+0x19c0] ;  /* 0x0019c000011c7983 */ /* 0x001ea20000100800 */
[----:B---3--:R-:W-:-:S04]  /*30010*/  @!P0 LOP3.LUT R5, R5, R4, RZ, 0x3c, !PT ;  /* 0x0000000405058212 */ /* 0x008fc800078e3cff */
[----:B------:R-:W-:-:S04]  /*30020*/  @!P0 LOP3.LUT R4, R5, R4, RZ, 0x3c, !PT ;  /* 0x0000000405048212 */ /* 0x000fc800078e3cff */
[----:B------:R-:W-:-:S05]  /*30030*/  @!P0 LOP3.LUT R5, R5, R4, RZ, 0x3c, !PT ;  /* 0x0000000405058212 */ /* 0x000fca00078e3cff */
[----:B------:R-:W3:Y:S04]  /*30040*/  @!P0 LDG.E.U16 R27, desc[UR8][R4.64] ;  /* 0x00000008041b8981 */ /* 0x000ee8000c1e1500 */
[----:B------:R-:W4:Y:S04]  /*30050*/  LDL R4, [R1+0x19fc] ;  /* 0x0019fc0001047983 */ /* 0x000f280000100800 */
[----:B------:R-:W4:Y:S01]  /*30060*/  LDL R5, [R1+0x1a28] ;  /* 0x001a280001057983 */ /* 0x000f220000100800 */
[----:B------:R-:W-:-:S03]  /*30070*/  PRMT R25, RZ, 0x7610, R25 ;  /* 0x00007610ff197816 */ /* 0x000fc60000000019 */
[----:B---3--:R0:W-:Y:S04]  /*30080*/  STL [R1+0x401c], R27 ;  /* 0x00401c1b01007387 */ /* 0x0081e80000100800 */
[----:B0-----:R-:W3:Y:S01]  /*30090*/  LDL R27, [R1+0x1984] ;  /* 0x00198400011b7983 */ /* 0x001ee20000100800 */
[----:B----4-:R-:W-:-:S04]  /*300a0*/  @!P0 LOP3.LUT R5, R5, R4, RZ, 0x3c, !PT ;  /* 0x0000000405058212 */ /* 0x010fc800078e3cff */
[----:B------:R-:W-:-:S04]  /*300b0*/  @!P0 LOP3.LUT R4, R5, R4, RZ, 0x3c, !PT ;  /* 0x0000000405048212 */ /* 0x000fc800078e3cff */
[----:B------:R-:W-:-:S05]  /*300c0*/  @!P0 LOP3.LUT R5, R5, R4, RZ, 0x3c, !PT ;  /* 0x0000000405058212 */ /* 0x000fca00078e3cff */
[----:B------:R0:W4:Y:S01]  /*300d0*/  @!P0 LDG.E.U16 R26, desc[UR8][R4.64] ;  /* 0x00000008041a8981 */ /* 0x000122000c1e1500 */
[----:B------:R-:W-:Y:S01]  /*300e0*/  PRMT R24, RZ, 0x7610, R24 ;  /* 0x00007610ff187816 */ /* 0x000fe20000000018 */
[----:B0-----:R-:W-:Y:S02]  /*300f0*/  @!P0 IMAD.MOV.U32 R4, RZ, RZ, R19 ;  /* 0x000000ffff048224 */ /* 0x001fe400078e0013 */
[----:B------:R-:W-:-:S05]  /*30100*/  @!P0 IMAD.MOV.U32 R5, RZ, RZ, R29 ;  /* 0x000000ffff058224 */ /* 0x000fca00078e001d */
[----:B------:R0:W4:Y:S02]  /*30110*/  @!P0 LDG.E.U16 R25, desc[UR8][R4.64] ;  /* 0x0000000804198981 */ /* 0x000124000c1e1500 */
[----:B0-----:R-:W-:Y:S02]  /*30120*/  @!P0 IMAD.MOV.U32 R4, RZ, RZ, R17 ;  /* 0x000000ffff048224 */ /* 0x001fe400078e0011 */
[----:B------:R-:W-:-:S05]  /*30130*/  @!P0 IMAD.MOV.U32 R5, RZ, RZ, R18 ;  /* 0x000000ffff058224 */ /* 0x000fca00078e0012 */
[----:B------:R2:W4:Y:S01]  /*30140*/  @!P0 LDG.E.U16 R24, desc[UR8][R4.64] ;  /* 0x0000000804188981 */ /* 0x000522000c1e1500 */
[----:B------:R-:W-:Y:S01]  /*30150*/  PRMT R23, RZ, 0x7610, R23 ;  /* 0x00007610ff177816 */ /* 0x000fe20000000017 */
[----:B--2---:R-:W-:Y:S02]  /*30160*/  @!P0 IMAD.MOV.U32 R4, RZ, RZ, R28 ;  /* 0x000000ffff048224 */ /* 0x004fe400078e001c */
[----:B---3--:R-:W-:-:S05]  /*30170*/  @!P0 IMAD.MOV.U32 R5, RZ, RZ, R27 ;  /* 0x000000ffff058224 */ /* 0x008fca00078e001b */
[----:B------:R-:W2:Y:S04]  /*30180*/  @!P0 LDG.E.U16 R23, desc[UR8][R4.64] ;  /* 0x0000000804178981 */ /* 0x000ea8000c1e1500 */
[----:B----4-:R0:W-:Y:S04]  /*30190*/  STL [R1+0x4028], R26 ;  /* 0x0040281a01007387 */ /* 0x0101e80000100800 */
[----:B------:R-:W3:Y:S04]  /*301a0*/  LDL R19, [R1+0x1a00] ;  /* 0x001a000001137983 */ /* 0x000ee80000100800 */
[----:B------:R-:W4:Y:S04]  /*301b0*/  LDL R29, [R1+0x19c4] ;  /* 0x0019c400011d7983 */ /* 0x000f280000100800 */
[----:B------:R1:W-:Y:S04]  /*301c0*/  STL [R1+0x3ff8], R25 ;  /* 0x003ff81901007387 */ /* 0x0003e80000100800 */
[----:B------:R-:W4:Y:S04]  /*301d0*/  LDL R18, [R1+0x1a04] ;  /* 0x001a040001127983 */ /* 0x000f280000100800 */
[----:B------:R-:W4:Y:S04]  /*301e0*/  LDL R17, [R1+0x1a24] ;  /* 0x001a240001117983 */ /* 0x000f280000100800 */
[----:B------:R2:W-:Y:S04]  /*301f0*/  STL [R1+0x3ffc], R24 ;  /* 0x003ffc1801007387 */ /* 0x0005e80000100800 */
[----:B------:R-:W4:Y:S04]  /*30200*/  LDL R28, [R1+0x1264] ;  /* 0x00126400011c7983 */ /* 0x000f280000100800 */
[----:B------:R-:W4:Y:S04]  /*30210*/  LDL R27, [R1+0x1948] ;  /* 0x00194800011b7983 */ /* 0x000f280000100800 */
[----:B0-----:R-:W4:Y:S04]  /*30220*/  LDL R26, [R1+0x194c] ;  /* 0x00194c00011a7983 */ /* 0x001f280000100800 */
[----:B-1----:R-:W4:Y:S01]  /*30230*/  LDL R25, [R1+0x1988] ;  /* 0x0019880001197983 */ /* 0x002f220000100800 */
[----:B------:R-:W-:-:S03]  /*30240*/  PRMT R22, RZ, 0x7610, R22 ;  /* 0x00007610ff167816 */ /* 0x000fc60000000016 */
[----:B--2---:R0:W-:Y:S04]  /*30250*/  STL [R1+0x4000], R23 ;  /* 0x0040001701007387 */ /* 0x0041e80000100800 */
[----:B------:R-:W2:Y:S01]  /*30260*/  LDL R24, [R1+0x198c] ;  /* 0x00198c0001187983 */ /* 0x000ea20000100800 */
[----:B---3--:R-:W-:-:S03]  /*30270*/  @!P0 IMAD.MOV.U32 R4, RZ, RZ, R19 ;  /* 0x000000ffff048224 */ /* 0x008fc600078e0013 */
[----:B------:R-:W3:Y:S01]  /*30280*/  LDL R19, [R1+0x19c8] ;  /* 0x0019c80001137983 */ /* 0x000ee20000100800 */
[----:B----4-:R-:W-:-:S05]  /*30290*/  @!P0 IMAD.MOV.U32 R5, RZ, RZ, R29 ;  /* 0x000000ffff058224 */ /* 0x010fca00078e001d */
[----:B------:R1:W4:Y:S01]  /*302a0*/  @!P0 LDG.E.U16 R22, desc[UR8][R4.64] ;  /* 0x0000000804168981 */ /* 0x000322000c1e1500 */
[----:B------:R-:W-:Y:S02]  /*302b0*/  PRMT R21, RZ, 0x7610, R21 ;  /* 0x00007610ff157816 */ /* 0x000fe40000000015 */
[----:B------:R-:W-:Y:S01]  /*302c0*/  PRMT R20, RZ, 0x7610, R20 ;  /* 0x00007610ff147816 */ /* 0x000fe20000000014 */
[----:B-1----:R-:W-:Y:S02]  /*302d0*/  @!P0 IMAD.MOV.U32 R4, RZ, RZ, R17 ;  /* 0x000000ffff048224 */ /* 0x002fe400078e0011 */
[----:B------:R-:W-:-:S05]  /*302e0*/  @!P0 IMAD.MOV.U32 R5, RZ, RZ, R18 ;  /* 0x000000ffff058224 */ /* 0x000fca00078e0012 */
[----:B------:R1:W4:Y:S01]  /*302f0*/  @!P0 LDG.E.U16 R21, desc[UR8][R4.64] ;  /* 0x0000000804158981 */ /* 0x000322000c1e1500 */
[----:B------:R-:W-:Y:S01]  /*30300*/  PRMT R15, RZ, 0x7610, R15 ;  /* 0x00007610ff0f7816 */ /* 0x000fe2000000000f */
[----:B-1----:R-:W-:Y:S02]  /*30310*/  @!P0 IMAD.MOV.U32 R4, RZ, RZ, R27 ;  /* 0x000000ffff048224 */ /* 0x002fe400078e001b */
[----:B------:R-:W-:-:S05]  /*30320*/  @!P0 IMAD.MOV.U32 R5, RZ, RZ, R28 ;  /* 0x000000ffff058224 */ /* 0x000fca00078e001c */
[----:B------:R1:W4:Y:S01]  /*30330*/  @!P0 LDG.E.U16 R20, desc[UR8][R4.64] ;  /* 0x0000000804148981 */ /* 0x000322000c1e1500 */
[----:B------:R-:W-:Y:S01]  /*30340*/  PRMT R14, RZ, 0x7610, R14 ;  /* 0x00007610ff0e7816 */ /* 0x000fe2000000000e */
[----:B-1----:R-:W-:Y:S02]  /*30350*/  @!P0 IMAD.MOV.U32 R4, RZ, RZ, R25 ;  /* 0x000000ffff048224 */ /* 0x002fe400078e0019 */
[----:B------:R-:W-:-:S05]  /*30360*/  @!P0 IMAD.MOV.U32 R5, RZ, RZ, R26 ;  /* 0x000000ffff058224 */ /* 0x000fca00078e001a */
[----:B------:R2:W4:Y:S02]  /*30370*/  @!P0 LDG.E.U16 R15, desc[UR8][R4.64] ;  /* 0x00000008040f8981 */ /* 0x000524000c1e1500 */
[----:B--2---:R-:W-:Y:S02]  /*30380*/  @!P0 IMAD.MOV.U32 R5, RZ, RZ, R24 ;  /* 0x000000ffff058224 */ /* 0x004fe400078e0018 */
[----:B---3--:R-:W-:-:S05]  /*30390*/  @!P0 IMAD.MOV.U32 R4, RZ, RZ, R19 ;  /* 0x000000ffff048224 */ /* 0x008fca00078e0013 */
[----:B------:R-:W2:Y:S04]  /*303a0*/  @!P0 LDG.E.U16 R14, desc[UR8][R4.64] ;  /* 0x00000008040e8981 */ /* 0x000ea8000c1e1500 */
[----:B----4-:R1:W-:Y:S04]  /*303b0*/  STL [R1+0x4004], R22 ;  /* 0x0040041601007387 */ /* 0x0103e80000100800 */
[----:B------:R-:W3:Y:S04]  /*303c0*/  LDL R18, [R1+0x19cc] ;  /* 0x0019cc0001127983 */ /* 0x000ee80000100800 */
[----:B------:R-:W4:Y:S04]  /*303d0*/  LDL R17, [R1+0x1a08] ;  /* 0x001a080001117983 */ /* 0x000f280000100800 */
[----:B------:R1:W-:Y:S04]  /*303e0*/  STL [R1+0x4008], R21 ;  /* 0x0040081501007387 */ /* 0x0003e80000100800 */
[----:B------:R2:W-:Y:S04]  /*303f0*/  STL [R1+0x3fd0], R20 ;  /* 0x003fd01401007387 */ /* 0x0005e80000100800 */
[----:B0-----:R-:W3:Y:S04]  /*30400*/  LDL R23, [R1+0x1a20] ;  /* 0x001a200001177983 */ /* 0x001ee80000100800 */
[----:B------:R0:W-:Y:S04]  /*30410*/  STL [R1+0x3fd8], R15 ;  /* 0x003fd80f01007387 */ /* 0x0001e80000100800 */
[----:B-1----:R-:W3:Y:S04]  /*30420*/  LDL R22, [R1+0x128c] ;  /* 0x00128c0001167983 */ /* 0x002ee80000100800 */
[----:B------:R-:W3:Y:S04]  /*30430*/  LDL R21, [R1+0x1290] ;  /* 0x0012900001157983 */ /* 0x000ee80000100800 */
[----:B------:R-:W3:Y:S04]  /*30440*/  LDL R19, [R1+0x1950] ;  /* 0x0019500001137983 */ /* 0x000ee80000100800 */
[----:B--2---:R1:W-:Y:S04]  /*30450*/  STL [R1+0x3fdc], R14 ;  /* 0x003fdc0e01007387 */ /* 0x0043e80000100800 */
[----:B------:R-:W2:Y:S01]  /*30460*/  LDL R20, [R1+0x1260] ;  /* 0x0012600001147983 */ /* 0x000ea20000100800 */
[----:B----4-:R-:W-:-:S02]  /*30470*/  @!P0 IMAD.MOV.U32 R4, RZ, RZ, R17 ;  /* 0x000000ffff048224 */ /* 0x010fc400078e0011 */
[----:B---3--:R-:W-:Y:S01]  /*30480*/  @!P0 IMAD.MOV.U32 R5, RZ, RZ, R18 ;  /* 0x000000ffff058224 */ /* 0x008fe200078e0012 */
[----:B------:R-:W3:Y:S04]  /*30490*/  LDL R17, [R1+0x1990] ;  /* 0x0019900001117983 */ /* 0x000ee80000100800 */
[----:B------:R-:W4:Y:S04]  /*304a0*/  LDL R18, [R1+0x1954] ;  /* 0x0019540001127983 */ /* 0x000f280000100800 */
[----:B0-----:R-:W4:Y:S04]  /*304b0*/  LDL R15, [R1+0x1994] ;  /* 0x00199400010f7983 */ /* 0x001f280000100800 */
[----:B-1----:R-:W4:Y:S01]  /*304c0*/  LDL R14, [R1+0x19d0] ;  /* 0x0019d000010e7983 */ /* 0x002f220000100800 */
[----:B------:R-:W-:-:S02]  /*304d0*/  PRMT R13, RZ, 0x7610, R13 ;  /* 0x00007610ff0d7816 */ /* 0x000fc4000000000d */
[----:B------:R-:W-:-:S04]  /*304e0*/  PRMT R12, RZ, 0x7610, R12 ;  /* 0x00007610ff0c7816 */ /* 0x000fc8000000000c */
[----:B------:R0:W4:Y:S01]  /*304f0*/  @!P0 LDG.E.U16 R13, desc[UR8][R4.64] ;  /* 0x00000008040d8981 */ /* 0x000122000c1e1500 */
[----:B------:R-:W-:Y:S01]  /*30500*/  PRMT R11, RZ, 0x7610, R11 ;  /* 0x00007610ff0b7816 */ /* 0x000fe2000000000b */
[----:B0-----:R-:W-:Y:S02]  /*30510*/  @!P0 IMAD.MOV.U32 R5, RZ, RZ, R3 ;  /* 0x000000ffff058224 */ /* 0x001fe400078e0003 */
[----:B------:R-:W-:-:S05]  /*30520*/  @!P0 IMAD.MOV.U32 R4, RZ, RZ, R23 ;  /* 0x000000ffff048224 */ /* 0x000fca00078e0017 */
[----:B------:R0:W4:Y:S01]  /*30530*/  @!P0 LDG.E.U16 R12, desc[UR8][R4.64] ;  /* 0x00000008040c8981 */ /* 0x000122000c1e1500 */
[----:B------:R-:W-:Y:S01]  /*30540*/  PRMT R10, RZ, 0x7610, R10 ;  /* 0x00007610ff0a7816 */ /* 0x000fe2000000000a */
[----:B0-----:R-:W-:Y:S02]  /*30550*/  @!P0 IMAD.MOV.U32 R5, RZ, RZ, R22 ;  /* 0x000000ffff058224 */ /* 0x001fe400078e0016 */
[----:B------:R-:W-:-:S05]  /*30560*/  @!P0 IMAD.MOV.U32 R4, RZ, RZ, R21 ;  /* 0x000000ffff048224 */ /* 0x000fca00078e0015 */
[----:B------:R0:W4:Y:S01]  /*30570*/  @!P0 LDG.E.U16 R11, desc[UR8][R4.64] ;  /* 0x00000008040b8981 */ /* 0x000122000c1e1500 */
[----:B------:R-:W-:Y:S01]  /*30580*/  PRMT R9, RZ, 0x7610, R9 ;  /* 0x00007610ff097816 */ /* 0x000fe20000000009 */
[----:B0-----:R-:W-:Y:S01]  /*30590*/  @!P0 IMAD.MOV.U32 R4, RZ, RZ, R19 ;  /* 0x000000ffff048224 */ /* 0x001fe200078e0013 */
[----:B------:R-:W-:Y:S01]  /*305a0*/  PRMT R8, RZ, 0x7610, R8 ;  /* 0x00007610ff087816 */ /* 0x000fe20000000008 */
[----:B--2---:R-:W-:-:S05]  /*305b0*/  @!P0 IMAD.MOV.U32 R5, RZ, RZ, R20 ;  /* 0x000000ffff058224 */ /* 0x004fca00078e0014 */
[----:B------:R3:W2:Y:S02]  /*305c0*/  @!P0 LDG.E.U16 R10, desc[UR8][R4.64] ;  /* 0x00000008040a8981 */ /* 0x0006a4000c1e1500 */
[----:B---3--:R-:W-:Y:S02]  /*305d0*/  @!P0 IMAD.MOV.U32 R4, RZ, RZ, R17 ;  /* 0x000000ffff048224 */ /* 0x008fe400078e0011 */
[----:B----4-:R-:W-:-:S05]  /*305e0*/  @!P0 IMAD.MOV.U32 R5, RZ, RZ, R18 ;  /* 0x000000ffff058224 */ /* 0x010fca00078e0012 */
[----:B------:R0:W3:Y:S02]  /*305f0*/  @!P0 LDG.E.U16 R9, desc[UR8][R4.64] ;  /* 0x0000000804098981 */ /* 0x0000e4000c1e1500 */
[----:B0-----:R-:W-:Y:S02]  /*30600*/  @!P0 IMAD.MOV.U32 R4, RZ, RZ, R14 ;  /* 0x000000ffff048224 */ /* 0x001fe400078e000e */
[----:B------:R-:W-:-:S05]  /*30610*/  @!P0 IMAD.MOV.U32 R5, RZ, RZ, R15 ;  /* 0x000000ffff058224 */ /* 0x000fca00078e000f */
[----:B------:R-:W4:Y:S04]  /*30620*/  @!P0 LDG.E.U16 R8, desc[UR8][R4.64] ;  /* 0x0000000804088981 */ /* 0x000f28000c1e1500 */
[----:B------:R-:W-:Y:S04]  /*30630*/  STL [R1+0x3fe0], R13 ;  /* 0x003fe00d01007387 */ /* 0x000fe80000100800 */
[----:B------:R0:W-:Y:S04]  /*30640*/  STL [R1+0x1a6c], R3 ;  /* 0x001a6c0301007387 */ /* 0x0001e80000100800 */
[----:B0-----:R-:W4:Y:S04]  /*30650*/  LDL.LU R3, [R1+0x19d4] ;  /* 0x0019d40001037983 */ /* 0x001f280000300800 */
[----:B------:R-:W-:Y:S04]  /*30660*/  STL [R1+0x3fe4], R12 ;  /* 0x003fe40c01007387 */ /* 0x000fe80000100800 */
[----:B------:R-:W-:Y:S04]  /*30670*/  STL [R1+0x400c], R11 ;  /* 0x00400c0b01007387 */ /* 0x000fe80000100800 */
[----:B--2---:R-:W-:Y:S04]  /*30680*/  STL [R1+0x4010], R10 ;  /* 0x0040100a01007387 */ /* 0x004fe80000100800 */
[----:B---3--:R0:W-:Y:S04]  /*30690*/  STL [R1+0x4014], R9 ;  /* 0x0040140901007387 */ /* 0x0081e80000100800 */
[----:B0-----:R-:W2:Y:S04]  /*306a0*/  LDL R9, [R1+0x1a10] ;  /* 0x001a100001097983 */ /* 0x001ea80000100800 */
        /* <DEDUP_REMOVED lines=16> */
[----:B----4-:R0:W-:Y:S04]  /*307b0*/  STL [R1+0x402c], R8 ;  /* 0x00402c0801007387 */ /* 0x0101e80000100800 */
[----:B0-----:R-:W4:Y:S01]  /*307c0*/  LDL R8, [R1+0x1a1c] ;  /* 0x001a1c0001087983 */ /* 0x001f220000100800 */
[----:B------:R-:W-:Y:S01]  /*307d0*/  PRMT R7, RZ, 0x7610, R7 ;  /* 0x00007610ff077816 */ /* 0x000fe20000000007 */
[----:B------:R-:W-:Y:S01]  /*307e0*/  @!P0 IMAD.MOV.U32 R5, RZ, RZ, R3 ;  /* 0x000000ffff058224 */ /* 0x000fe200078e0003 */
[----:B------:R-:W-:Y:S01]  /*307f0*/  PRMT R6, RZ, 0x7610, R6 ;  /* 0x00007610ff067816 */ /* 0x000fe20000000006 */
[----:B------:R-:W3:Y:S04]  /*30800*/  LDL.LU R17, [R1+0x88] ;  /* 0x0000880001117983 */ /* 0x000ee80000300800 */
[----:B------:R-:W3:Y:S04]  /*30810*/  LDL.LU R19, [R1+0x70] ;  /* 0x0000700001137983 */ /* 0x000ee80000300800 */
[----:B------:R-:W3:Y:S01]  /*30820*/  LDL.LU R18, [R1+0x58] ;  /* 0x0000580001127983 */ /* 0x000ee20000300800 */
[----:B--2---:R-:W-:-:S05]  /*30830*/  @!P0 IMAD.MOV.U32 R4, RZ, RZ, R9 ;  /* 0x000000ffff048224 */ /* 0x004fca00078e0009 */
[----:B------:R0:W2:Y:S02]  /*30840*/  @!P0 LDG.E.U16 R7, desc[UR8][R4.64] ;  /* 0x0000000804078981 */ /* 0x0000a4000c1e1500 */
[----:B0-----:R-:W-:Y:S02]  /*30850*/  @!P0 IMAD.MOV.U32 R5, RZ, RZ, R2 ;  /* 0x000000ffff058224 */ /* 0x001fe400078e0002 */
[----:B----4-:R-:W-:-:S05]  /*30860*/  @!P0 IMAD.MOV.U32 R4, RZ, RZ, R8 ;  /* 0x000000ffff048224 */ /* 0x010fca00078e0008 */
[----:B------:R-:W4:Y:S01]  /*30870*/  @!P0 LDG.E.U16 R6, desc[UR8][R4.64] ;  /* 0x0000000804068981 */ /* 0x000f22000c1e1500 */
[----:B------:R-:W0:Y:S03]  /*30880*/  S2R R9, SR_TID.X ;  /* 0x0000000000097919 */ /* 0x000e260000002100 */
[----:B------:R-:W-:Y:S01]  /*30890*/  STL [R1+0x1a70], R3 ;  /* 0x001a700301007387 */ /* 0x000fe20000100800 */
[----:B0-----:R-:W-:-:S03]  /*308a0*/  LOP3.LUT R9, R9, 0x3f, RZ, 0xc0, !PT ;  /* 0x0000003f09097812 */ /* 0x001fc600078ec0ff */
[----:B--2---:R-:W-:Y:S04]  /*308b0*/  STL [R1+0x4030], R7 ;  /* 0x0040300701007387 */ /* 0x004fe80000100800 */
[----:B------:R-:W-:Y:S04]  /*308c0*/  STL [R1+0x1a74], R2 ;  /* 0x001a740201007387 */ /* 0x000fe80000100800 */
[----:B----4-:R0:W-:Y:S02]  /*308d0*/  STL [R1+0x4044], R6 ;  /* 0x0040440601007387 */ /* 0x0101e40000100800 */
[----:B0-----:R-:W-:-:S05]  /*308e0*/  IMAD.SHL.U32 R6, R9, 0x2, RZ ;  /* 0x0000000209067824 */ /* 0x001fca00078e00ff */
[----:B------:R-:W-:-:S05]  /*308f0*/  LOP3.LUT R6, R6, 0x20, RZ, 0x3c, !PT ;  /* 0x0000002006067812 */ /* 0x000fca00078e3cff */
[----:B---3--:R-:W-:Y:S04]  /*30900*/  STS.U16 [R6+UR4+0x1d00], R10 ;  /* 0x001d000a06007988 */ /* 0x008fe80008000404 */
        /* <DEDUP_REMOVED lines=14> */
[----:B------:R-:W-:Y:S04]  /*309f0*/  STS.U16 [R6+UR4+0x5900], R29 ;  /* 0x0059001d06007988 */ /* 0x000fe80008000404 */
[----:B------:R-:W-:Y:S04]  /*30a00*/  STS.U16 [R6+UR4+0x5d00], R17 ;  /* 0x005d001106007988 */ /* 0x000fe80008000404 */
[----:B------:R1:W-:Y:S04]  /*30a10*/  STS.U16 [R6+UR4+0x6100], R19 ;  /* 0x0061001306007988 */ /* 0x0003e80008000404 */
[----:B0-----:R-:W2:Y:S04]  /*30a20*/  LDL.LU R28, [R1+0x2c] ;  /* 0x00002c00011c7983 */ /* 0x001ea80000300800 */
[----:B-1----:R-:W3:Y:S04]  /*30a30*/  LDL.LU R19, [R1+0x20] ;  /* 0x0000200001137983 */ /* 0x002ee80000300800 */
[----:B---3--:R0:W-:Y:S04]  /*30a40*/  STL [R1+0x4048], R19 ;  /* 0x0040481301007387 */ /* 0x0081e80000100800 */
[----:B0-----:R-:W3:Y:S04]  /*30a50*/  LDL.LU R19, [R1+0x24] ;  /* 0x0000240001137983 */ /* 0x001ee80000300800 */
[----:B------:R-:W-:Y:S04]  /*30a60*/  STS.U16 [R6+UR4+0x6500], R18 ;  /* 0x0065001206007988 */ /* 0x000fe80008000404 */
[----:B------:R-:W-:Y:S04]  /*30a70*/  STS.U16 [R6+UR4+0x6900], R16 ;  /* 0x0069001006007988 */ /* 0x000fe80008000404 */
[----:B------:R-:W-:Y:S04]  /*30a80*/  STS.U16 [R6+UR4+0x6d00], R0 ;  /* 0x006d000006007988 */ /* 0x000fe80008000404 */
[----:B---3--:R0:W-:Y:S04]  /*30a90*/  STL [R1+0x404c], R19 ;  /* 0x00404c1301007387 */ /* 0x0081e80000100800 */
[----:B0-----:R-:W3:Y:S04]  /*30aa0*/  LDL.LU R19, [R1+0x28] ;  /* 0x0000280001137983 */ /* 0x001ee80000300800 */
        /* <DEDUP_REMOVED lines=23> */
[----:B--2---:R0:W-:Y:S04]  /*30c20*/  STS.U16 [R6+UR4+0x7100], R28 ;  /* 0x0071001c06007988 */ /* 0x0041e80008000404 */
[----:B------:R-:W2:Y:S04]  /*30c30*/  LDL.LU R27, [R1+0x84] ;  /* 0x00008400011b7983 */ /* 0x000ea80000300800 */
[----:B0-----:R-:W2:Y:S04]  /*30c40*/  LDL.LU R28, [R1+0x6c] ;  /* 0x00006c00011c7983 */ /* 0x001ea80000300800 */
[----:B---3--:R0:W-:Y:S04]  /*30c50*/  STS.U16 [R6+UR4+0x7500], R19 ;  /* 0x0075001306007988 */ /* 0x0081e80008000404 */
[----:B0-----:R-:W3:Y:S01]  /*30c60*/  LDL.LU R19, [R1+0x404c] ;  /* 0x00404c0001137983 */ /* 0x001ee20000300800 */
[----:B------:R-:W0:Y:S03]  /*30c70*/  S2R R29, SR_TID.X ;  /* 0x00000000001d7919 */ /* 0x000e260000002100 */
[----:B---3--:R1:W-:Y:S04]  /*30c80*/  STS.U16 [R6+UR4+0x7900], R19 ;  /* 0x0079001306007988 */ /* 0x0083e80008000404 */
[----:B-1----:R-:W3:Y:S01]  /*30c90*/  LDL.LU R19, [R1+0x4048] ;  /* 0x0040480001137983 */ /* 0x002ee20000300800 */
[----:B0-----:R-:W-:-:S05]  /*30ca0*/  LOP3.LUT R29, R29, 0x3f, RZ, 0xc0, !PT ;  /* 0x0000003f1d1d7812 */ /* 0x001fca00078ec0ff */
[----:B------:R-:W-:-:S05]  /*30cb0*/  IMAD.SHL.U32 R8, R29, 0x2, RZ ;  /* 0x000000021d087824 */ /* 0x000fca00078e00ff */
[----:B------:R-:W-:Y:S01]  /*30cc0*/  LOP3.LUT R8, R8, 0x30, RZ, 0x3c, !PT ;  /* 0x0000003008087812 */ /* 0x000fe200078e3cff */
[----:B---3--:R0:W-:Y:S04]  /*30cd0*/  STS.U16 [R6+UR4+0x7d00], R19 ;  /* 0x007d001306007988 */ /* 0x0081e80008000404 */
[----:B----4-:R1:W-:Y:S04]  /*30ce0*/  STS.U16 [R8+UR4+0x180], R18 ;  /* 0x0001801208007988 */ /* 0x0103e80008000404 */
[----:B------:R3:W-:Y:S04]  /*30cf0*/  STS.U16 [R8+UR4+0x580], R0 ;  /* 0x0005800008007988 */ /* 0x0007e80008000404 */
[----:B------:R4:W-:Y:S04]  /*30d00*/  STS.U16 [R8+UR4+0x980], R16 ;  /* 0x0009801008007988 */ /* 0x0009e80008000404 */
[----:B0-----:R-:W2:Y:S04]  /*30d10*/  LDL.LU R6, [R1+0x4044] ;  /* 0x0040440001067983 */ /* 0x001ea80000300800 */
[----:B------:R-:W2:Y:S04]  /*30d20*/  LDL.LU R19, [R1+0x4040] ;  /* 0x0040400001137983 */ /* 0x000ea80000300800 */
[----:B-1----:R-:W2:Y:S04]  /*30d30*/  LDL.LU R18, [R1+0x403c] ;  /* 0x00403c0001127983 */ /* 0x002ea80000300800 */
[----:B---3--:R-:W3:Y:S04]  /*30d40*/  LDL.LU R0, [R1+0x4038] ;  /* 0x0040380001007983 */ /* 0x008ee80000300800 */
[----:B----4-:R-:W4:Y:S04]  /*30d50*/  LDL.LU R16, [R1+0x4034] ;  /* 0x0040340001107983 */ /* 0x010f280000300800 */
        /* <DEDUP_REMOVED lines=17> */
[----:B------:R-:W-:Y:S04]  /*30e70*/  STS.U16 [R8+UR4+0x5180], R24 ;  /* 0x0051801808007988 */ /* 0x000fe80008000404 */
[----:B------:R-:W-:Y:S04]  /*30e80*/  STS.U16 [R8+UR4+0x5580], R25 ;  /* 0x0055801908007988 */ /* 0x000fe80008000404 */
[----:B------:R1:W-:Y:S04]  /*30e90*/  STS.U16 [R8+UR4+0x5980], R26 ;  /* 0x0059801a08007988 */ /* 0x0003e80008000404 */
[----:B--2---:R-:W-:Y:S04]  /*30ea0*/  STS.U16 [R8+UR4+0x5d80], R27 ;  /* 0x005d801b08007988 */ /* 0x004fe80008000404 */
[----:B------:R-:W-:Y:S04]  /*30eb0*/  STS.U16 [R8+UR4+0x6180], R28 ;  /* 0x0061801c08007988 */ /* 0x000fe80008000404 */
[----:B0-----:R-:W2:Y:S04]  /*30ec0*/  LDL.LU R17, [R1+0x1c] ;  /* 0x00001c0001117983 */ /* 0x001ea80000300800 */
[----:B------:R-:W2:Y:S04]  /*30ed0*/  LDL.LU R7, [R1+0x10] ;  /* 0x0000100001077983 */ /* 0x000ea80000300800 */
[----:B-1----:R-:W2:Y:S04]  /*30ee0*/  LDL.LU R26, [R1+0xc] ;  /* 0x00000c00011a7983 */ /* 0x002ea80000300800 */
[----:B----4-:R-:W-:Y:S04]  /*30ef0*/  STS.U16 [R8+UR4+0x6580], R16 ;  /* 0x0065801008007988 */ /* 0x010fe80008000404 */
[----:B---3--:R0:W-:Y:S04]  /*30f00*/  STS.U16 [R8+UR4+0x6980], R0 ;  /* 0x0069800008007988 */ /* 0x0081e80008000404 */
        /* <DEDUP_REMOVED lines=19> */
[----:B------:R-:W-:-:S03]  /*31040*/  IMAD.SHL.U32 R9, R29, 0x2, RZ ;  /* 0x000000021d097824 */ /* 0x000fc600078e00ff */
[----:B--2---:R0:W-:Y:S04]  /*31050*/  STS.U16 [R8+UR4+0x6d80], R17 ;  /* 0x006d801108007988 */ /* 0x0041e80008000404 */
[----:B------:R1:W-:Y:S04]  /*31060*/  STS.U16 [R8+UR4+0x7180], R18 ;  /* 0x0071801208007988 */ /* 0x0003e80008000404 */
[----:B------:R-:W2:Y:S01]  /*31070*/  LDL.LU R25, [R1+0xe0] ;  /* 0x0000e00001197983 */ /* 0x000ea20000300800 */
[----:B------:R-:W-:-:S03]  /*31080*/  LOP3.LUT R9, R9, 0x40, RZ, 0x3c, !PT ;  /* 0x0000004009097812 */ /* 0x000fc600078e3cff */
[----:B------:R1:W-:Y:S04]  /*31090*/  STS.U16 [R8+UR4+0x7580], R19 ;  /* 0x0075801308007988 */ /* 0x0003e80008000404 */
[----:B------:R1:W-:Y:S04]  /*310a0*/  STS.U16 [R8+UR4+0x7980], R7 ;  /* 0x0079800708007988 */ /* 0x0003e80008000404 */
[----:B------:R1:W-:Y:S04]  /*310b0*/  STS.U16 [R8+UR4+0x7d80], R26 ;  /* 0x007d801a08007988 */ /* 0x0003e80008000404 */
[----:B0-----:R-:W2:Y:S04]  /*310c0*/  LDL.LU R17, [R1+0xc8] ;  /* 0x0000c80001117983 */ /* 0x001ea80000300800 */
[----:B-1----:R-:W2:Y:S04]  /*310d0*/  LDL.LU R18, [R1+0xb0] ;  /* 0x0000b00001127983 */ /* 0x002ea80000300800 */
[----:B------:R-:W2:Y:S04]  /*310e0*/  LDL.LU R19, [R1+0x80] ;  /* 0x0000800001137983 */ /* 0x000ea80000300800 */
[----:B------:R-:W2:Y:S04]  /*310f0*/  LDL.LU R29, [R1+0x68] ;  /* 0x00006800011d7983 */ /* 0x000ea80000300800 */
[----:B------:R-:W2:Y:S04]  /*31100*/  LDL.LU R7, [R1+0x4030] ;  /* 0x0040300001077983 */ /* 0x000ea80000300800 */
[----:B------:R-:W2:Y:S04]  /*31110*/  LDL.LU R8, [R1+0x402c] ;  /* 0x00402c0001087983 */ /* 0x000ea80000300800 */
[----:B------:R-:W2:Y:S04]  /*31120*/  LDL.LU R26, [R1+0x4028] ;  /* 0x00402800011a7983 */ /* 0x000ea80000300800 */
[----:B---3--:R0:W-:Y:S04]  /*31130*/  STS.U16 [R9+UR4+0x200], R0 ;  /* 0x0002000009007988 */ /* 0x0081e80008000404 */
[----:B----4-:R1:W-:Y:S04]  /*31140*/  STS.U16 [R9+UR4+0x600], R16 ;  /* 0x0006001009007988 */ /* 0x0103e80008000404 */
[----:B------:R-:W-:Y:S04]  /*31150*/  STS.U16 [R9+UR4+0xa00], R4 ;  /* 0x000a000409007988 */ /* 0x000fe80008000404 */
[----:B------:R-:W-:Y:S04]  /*31160*/  STS.U16 [R9+UR4+0xe00], R5 ;  /* 0x000e000509007988 */ /* 0x000fe80008000404 */
[----:B------:R-:W-:Y:S04]  /*31170*/  STS.U16 [R9+UR4+0x1200], R2 ;  /* 0x0012000209007988 */ /* 0x000fe80008000404 */
[----:B------:R-:W-:Y:S04]  /*31180*/  STS.U16 [R9+UR4+0x1600], R3 ;  /* 0x0016000309007988 */ /* 0x000fe80008000404 */
[----:B------:R-:W-:Y:S04]  /*31190*/  STS.U16 [R9+UR4+0x1a00], R10 ;  /* 0x001a000a09007988 */ /* 0x000fe80008000404 */
[----:B------:R-:W-:Y:S04]  /*311a0*/  STS.U16 [R9+UR4+0x1e00], R11 ;  /* 0x001e000b09007988 */ /* 0x000fe80008000404 */
[----:B0-----:R-:W3:Y:S04]  /*311b0*/  LDL.LU R0, [R1+0x4024] ;  /* 0x0040240001007983 */ /* 0x001ee80000300800 */
[----:B-1----:R-:W4:Y:S04]  /*311c0*/  LDL.LU R16, [R1+0x4020] ;  /* 0x0040200001107983 */ /* 0x002f280000300800 */
        /* <DEDUP_REMOVED lines=10> */
[----:B------:R1:W-:Y:S04]  /*31270*/  STS.U16 [R9+UR4+0x4a00], R28 ;  /* 0x004a001c09007988 */ /* 0x0003e80008000404 */
[----:B0-----:R-:W3:Y:S04]  /*31280*/  LDL.LU R27, [R1+0x38] ;  /* 0x00003800011b7983 */ /* 0x001ee80000300800 */
[----:B-1----:R-:W3:Y:S04]  /*31290*/  LDL.LU R28, [R1+0x4] ;  /* 0x00000400011c7983 */ /* 0x002ee80000300800 */
[----:B------:R-:W3:Y:S04]  /*312a0*/  LDL.LU R12, [R1] ;  /* 0x00000000010c7983 */ /* 0x000ee80000300800 */
[----:B------:R-:W3:Y:S04]  /*312b0*/  LDL.LU R10, [R1+0x34c] ;  /* 0x00034c00010a7983 */ /* 0x000ee80000300800 */
[----:B------:R-:W3:Y:S04]  /*312c0*/  LDL.LU R11, [R1+0x338] ;  /* 0x00033800010b7983 */ /* 0x000ee80000300800 */
[----:B------:R-:W3:Y:S04]  /*312d0*/  LDL.LU R21, [R1+0x324] ;  /* 0x0003240001157983 */ /* 0x000ee80000300800 */
[----:B--2---:R0:W-:Y:S04]  /*312e0*/  STS.U16 [R9+UR4+0x4e00], R25 ;  /* 0x004e001909007988 */ /* 0x0041e80008000404 */
[----:B------:R-:W2:Y:S04]  /*312f0*/  LDL.LU R22, [R1+0x310] ;  /* 0x0003100001167983 */ /* 0x000ea80000300800 */
[----:B------:R-:W-:Y:S04]  /*31300*/  STS.U16 [R9+UR4+0x5200], R17 ;  /* 0x0052001109007988 */ /* 0x000fe80008000404 */
[----:B------:R-:W2:Y:S04]  /*31310*/  LDL.LU R23, [R1+0x2fc] ;  /* 0x0002fc0001177983 */ /* 0x000ea80000300800 */
[----:B------:R1:W-:Y:S04]  /*31320*/  STS.U16 [R9+UR4+0x5600], R18 ;  /* 0x0056001209007988 */ /* 0x0003e80008000404 */
[----:B------:R-:W2:Y:S04]  /*31330*/  LDL.LU R24, [R1+0x2e8] ;  /* 0x0002e80001187983 */ /* 0x000ea80000300800 */
[----:B0-----:R-:W2:Y:S04]  /*31340*/  LDL.LU R25, [R1+0x2d4] ;  /* 0x0002d40001197983 */ /* 0x001ea80000300800 */
[----:B-1----:R-:W2:Y:S04]  /*31350*/  LDL.LU R18, [R1+0x2ac] ;  /* 0x0002ac0001127983 */ /* 0x002ea80000300800 */
[----:B----4-:R-:W-:Y:S04]  /*31360*/  STS.U16 [R9+UR4+0x5a00], R16 ;  /* 0x005a001009007988 */ /* 0x010fe80008000404 */
[----:B------:R0:W-:Y:S04]  /*31370*/  STS.U16 [R9+UR4+0x5e00], R19 ;  /* 0x005e001309007988 */ /* 0x0001e80008000404 */
[----:B------:R1:W-:Y:S04]  /*31380*/  STS.U16 [R9+UR4+0x6200], R29 ;  /* 0x0062001d09007988 */ /* 0x0003e80008000404 */
[----:B---3--:R3:W-:Y:S04]  /*31390*/  STS.U16 [R9+UR4+0x6600], R0 ;  /* 0x0066000009007988 */ /* 0x0087e80008000404 */
[----:B0-----:R-:W4:Y:S04]  /*313a0*/  LDL.LU R19, [R1+0x1e4] ;  /* 0x0001e40001137983 */ /* 0x001f280000300800 */
[----:B-1----:R-:W4:Y:S04]  /*313b0*/  LDL.LU R29, [R1+0x1cc] ;  /* 0x0001cc00011d7983 */ /* 0x002f280000300800 */
[----:B---3--:R-:W3:Y:S04]  /*313c0*/  LDL.LU R0, [R1+0x1b4] ;  /* 0x0001b40001007983 */ /* 0x008ee80000300800 */
        /* <DEDUP_REMOVED lines=9> */
[----:B------:R0:W-:Y:S04]  /*31460*/  STS.U16 [R9+UR4+0x6a00], R27 ;  /* 0x006a001b09007988 */ /* 0x0001e80008000404 */
[----:B------:R1:W-:Y:S04]  /*31470*/  STS.U16 [R9+UR4+0x6e00], R28 ;  /* 0x006e001c09007988 */ /* 0x0003e80008000404 */
[----:B0-----:R-:W2:Y:S04]  /*31480*/  LDL.LU R27, [R1+0x401c] ;  /* 0x00401c00011b7983 */ /* 0x001ea80000300800 */
[----:B-1----:R-:W4:Y:S01]  /*31490*/  LDL.LU R28, [R1+0x4018] ;  /* 0x00401800011c7983 */ /* 0x002f220000300800 */
[----:B------:R-:W0:Y:S03]  /*314a0*/  S2R R16, SR_TID.X ;  /* 0x0000000000107919 */ /* 0x000e260000002100 */
[----:B------:R1:W-:Y:S01]  /*314b0*/  STS.U16 [R9+UR4+0x7200], R12 ;  /* 0x0072000c09007988 */ /* 0x0003e20008000404 */
[----:B0-----:R-:W-:-:S05]  /*314c0*/  LOP3.LUT R16, R16, 0x3f, RZ, 0xc0, !PT ;  /* 0x0000003f10107812 */ /* 0x001fca00078ec0ff */
[----:B-1----:R-:W-:-:S05]  /*314d0*/  IMAD.SHL.U32 R12, R16, 0x2, RZ ;  /* 0x00000002100c7824 */ /* 0x002fca00078e00ff */
[----:B------:R-:W-:Y:S01]  /*314e0*/  LOP3.LUT R12, R12, 0x50, RZ, 0x3c, !PT ;  /* 0x000000500c0c7812 */ /* 0x000fe200078e3cff */
[----:B----4-:R0:W-:Y:S04]  /*314f0*/  STS.U16 [R9+UR4+0x7600], R28 ;  /* 0x0076001c09007988 */ /* 0x0101e80008000404 */
[----:B--2---:R1:W-:Y:S04]  /*31500*/  STS.U16 [R9+UR4+0x7a00], R27 ;  /* 0x007a001b09007988 */ /* 0x0043e80008000404 */
[----:B------:R2:W-:Y:S04]  /*31510*/  STS.U16 [R9+UR4+0x7e00], R26 ;  /* 0x007e001a09007988 */ /* 0x0005e80008000404 */
[----:B------:R4:W-:Y:S04]  /*31520*/  STS.U16 [R12+UR4+0x280], R10 ;  /* 0x0002800a0c007988 */ /* 0x0009e80008000404 */
[----:B------:R3:W-:Y:S04]  /*31530*/  STS.U16 [R12+UR4+0x680], R11 ;  /* 0x0006800b0c007988 */ /* 0x0007e80008000404 */
[----:B0-----:R-:W3:Y:S04]  /*31540*/  LDL.LU R28, [R1+0x16c] ;  /* 0x00016c00011c7983 */ /* 0x001ee80000300800 */
[----:B-1----:R-:W3:Y:S04]  /*31550*/  LDL.LU R27, [R1+0x184] ;  /* 0x00018400011b7983 */ /* 0x002ee80000300800 */
[----:B--2---:R-:W2:Y:S04]  /*31560*/  LDL.LU R9, [R1+0x4014] ;  /* 0x0040140001097983 */ /* 0x004ea80000300800 */
[----:B------:R-:W2:Y:S04]  /*31570*/  LDL.LU R26, [R1+0x19c] ;  /* 0x00019c00011a7983 */ /* 0x000ea80000300800 */
[----:B----4-:R-:W4:Y:S04]  /*31580*/  LDL.LU R10, [R1+0x4010] ;  /* 0x00401000010a7983 */ /* 0x010f280000300800 */
[----:B---3--:R-:W3:Y:S04]  /*31590*/  LDL.LU R11, [R1+0x400c] ;  /* 0x00400c00010b7983 */ /* 0x008ee80000300800 */
[----:B------:R0:W-:Y:S04]  /*315a0*/  STS.U16 [R12+UR4+0xa80], R21 ;  /* 0x000a80150c007988 */ /* 0x0001e80008000404 */
[----:B------:R1:W-:Y:S04]  /*315b0*/  STS.U16 [R12+UR4+0xe80], R22 ;  /* 0x000e80160c007988 */ /* 0x0003e80008000404 */
[----:B------:R1:W-:Y:S04]  /*315c0*/  STS.U16 [R12+UR4+0x1280], R23 ;  /* 0x001280170c007988 */ /* 0x0003e80008000404 */
[----:B------:R1:W-:Y:S04]  /*315d0*/  STS.U16 [R12+UR4+0x1680], R24 ;  /* 0x001680180c007988 */ /* 0x0003e80008000404 */
[----:B------:R1:W-:Y:S04]  /*315e0*/  STS.U16 [R12+UR4+0x1a80], R25 ;  /* 0x001a80190c007988 */ /* 0x0003e80008000404 */
[----:B------:R1:W-:Y:S04]  /*315f0*/  STS.U16 [R12+UR4+0x1e80], R18 ;  /* 0x001e80120c007988 */ /* 0x0003e80008000404 */
[----:B0-----:R-:W4:Y:S04]  /*31600*/  LDL.LU R21, [R1+0x4008] ;  /* 0x0040080001157983 */ /* 0x001f280000300800 */
[----:B-1----:R-:W3:Y:S04]  /*31610*/  LDL.LU R22, [R1+0x4004] ;  /* 0x0040040001167983 */ /* 0x002ee80000300800 */
[----:B------:R-:W4:Y:S04]  /*31620*/  LDL.LU R23, [R1+0x4000] ;  /* 0x0040000001177983 */ /* 0x000f280000300800 */
[----:B------:R-:W3:Y:S04]  /*31630*/  LDL.LU R24, [R1+0x3ffc] ;  /* 0x003ffc0001187983 */ /* 0x000ee80000300800 */
[----:B------:R-:W4:Y:S04]  /*31640*/  LDL.LU R25, [R1+0x3ff8] ;  /* 0x003ff80001197983 */ /* 0x000f280000300800 */
[----:B------:R-:W3:Y:S04]  /*31650*/  LDL.LU R18, [R1+0x3ff4] ;  /* 0x003ff40001127983 */ /* 0x000ee80000300800 */
[----:B------:R0:W-:Y:S04]  /*31660*/  STS.U16 [R12+UR4+0x2280], R19 ;  /* 0x002280130c007988 */ /* 0x0001e80008000404 */
[----:B------:R1:W-:Y:S04]  /*31670*/  STS.U16 [R12+UR4+0x2680], R29 ;  /* 0x0026801d0c007988 */ /* 0x0003e80008000404 */
[----:B------:R1:W-:Y:S04]  /*31680*/  STS.U16 [R12+UR4+0x2a80], R0 ;  /* 0x002a80000c007988 */ /* 0x0003e80008000404 */
[----:B0-----:R-:W4:Y:S04]  /*31690*/  LDL.LU R19, [R1+0x3ff0] ;  /* 0x003ff00001137983 */ /* 0x001f280000300800 */
[----:B-1----:R-:W3:Y:S04]  /*316a0*/  LDL.LU R29, [R1+0x3fec] ;  /* 0x003fec00011d7983 */ /* 0x002ee80000300800 */
[----:B------:R-:W4:Y:S04]  /*316b0*/  LDL.LU R0, [R1+0x3fe8] ;  /* 0x003fe80001007983 */ /* 0x000f280000300800 */
[----:B--2---:R-:W-:Y:S04]  /*316c0*/  STS.U16 [R12+UR4+0x2e80], R26 ;  /* 0x002e801a0c007988 */ /* 0x004fe80008000404 */
        /* <DEDUP_REMOVED lines=13> */
[----:B--2---:R-:W2:Y:S04]  /*317a0*/  LDL.LU R15, [R1+0x320] ;  /* 0x00032000010f7983 */ /* 0x004ea80000300800 */
[----:B----4-:R0:W-:Y:S04]  /*317b0*/  STS.U16 [R12+UR4+0x5e80], R0 ;  /* 0x005e80000c007988 */ /* 0x0101e80008000404 */
[----:B---3--:R-:W-:Y:S04]  /*317c0*/  STS.U16 [R12+UR4+0x6280], R29 ;  /* 0x0062801d0c007988 */ /* 0x008fe80008000404 */
[----:B------:R-:W-:Y:S04]  /*317d0*/  STS.U16 [R12+UR4+0x6680], R19 ;  /* 0x006680130c007988 */ /* 0x000fe80008000404 */
        /* <DEDUP_REMOVED lines=15> */
[----:B0-----:R-:W4:Y:S04]  /*318d0*/  LDL.LU R18, [R1+0xf0] ;  /* 0x0000f00001127983 */ /* 0x001f280000300800 */
[----:B------:R-:W4:Y:S04]  /*318e0*/  LDL.LU R19, [R1+0xd8] ;  /* 0x0000d80001137983 */ /* 0x000f280000300800 */
[----:B------:R-:W4:Y:S04]  /*318f0*/  LDL.LU R29, [R1+0xc0] ;  /* 0x0000c000011d7983 */ /* 0x000f280000300800 */
[----:B-1----:R-:W4:Y:S04]  /*31900*/  LDL.LU R25, [R1+0x180] ;  /* 0x0001800001197983 */ /* 0x002f280000300800 */
[----:B------:R-:W4:Y:S04]  /*31910*/  LDL.LU R24, [R1+0x198] ;  /* 0x0001980001187983 */ /* 0x000f280000300800 */
[----:B------:R-:W4:Y:S04]  /*31920*/  LDL.LU R23, [R1+0x1e0] ;  /* 0x0001e00001177983 */ /* 0x000f280000300800 */
[----:B------:R-:W4:Y:S04]  /*31930*/  LDL.LU R22, [R1+0x2e4] ;  /* 0x0002e40001167983 */ /* 0x000f280000300800 */
[----:B------:R0:W-:Y:S04]  /*31940*/  STS.U16 [R12+UR4+0x7e80], R21 ;  /* 0x007e80150c007988 */ /* 0x0001e80008000404 */
[----:B0-----:R-:W4:Y:S04]  /*31950*/  LDL.LU R12, [R1+0x3fe4] ;  /* 0x003fe400010c7983 */ /* 0x001f280000300800 */
[----:B------:R-:W4:Y:S01]  /*31960*/  LDL.LU R21, [R1+0x2f8] ;  /* 0x0002f80001157983 */ /* 0x000f220000300800 */
[----:B------:R-:W-:-:S05]  /*31970*/  IMAD.SHL.U32 R16, R16, 0x2, RZ ;  /* 0x0000000210107824 */ /* 0x000fca00078e00ff */
[----:B------:R-:W-:-:S05]  /*31980*/  LOP3.LUT R16, R16, 0x60, RZ, 0x3c, !PT ;  /* 0x0000006010107812 */ /* 0x000fca00078e3cff */
[----:B------:R0:W-:Y:S04]  /*31990*/  STS.U16 [R16+UR4+0x300], R13 ;  /* 0x0003000d10007988 */ /* 0x0001e80008000404 */
[----:B------:R1:W-:Y:S04]  /*319a0*/  STS.U16 [R16+UR4+0x700], R14 ;  /* 0x0007000e10007988 */ /* 0x0003e80008000404 */
[----:B--2---:R2:W-:Y:S04]  /*319b0*/  STS.U16 [R16+UR4+0xb00], R15 ;  /* 0x000b000f10007988 */ /* 0x0045e80008000404 */
[----:B0-----:R-:W4:Y:S04]  /*319c0*/  LDL.LU R13, [R1+0x3fe0] ;  /* 0x003fe000010d7983 */ /* 0x001f280000300800 */
[----:B-1----:R-:W4:Y:S04]  /*319d0*/  LDL.LU R14, [R1+0x3fdc] ;  /* 0x003fdc00010e7983 */ /* 0x002f280000300800 */
[----:B--2---:R-:W2:Y:S04]  /*319e0*/  LDL.LU R15, [R1+0x3fd8] ;  /* 0x003fd800010f7983 */ /* 0x004ea80000300800 */
[----:B---3--:R0:W-:Y:S04]  /*319f0*/  STS.U16 [R16+UR4+0xf00], R0 ;  /* 0x000f000010007988 */ /* 0x0081e80008000404 */
[----:B0-----:R-:W3:Y:S04]  /*31a00*/  LDL.LU R0, [R1+0x3fd4] ;  /* 0x003fd40001007983 */ /* 0x001ee80000300800 */
[----:B----4-:R-:W-:Y:S04]  /*31a10*/  STS.U16 [R16+UR4+0x1300], R21 ;  /* 0x0013001510007988 */ /* 0x010fe80008000404 */
[----:B------:R-:W-:Y:S04]  /*31a20*/  STS.U16 [R16+UR4+0x1700], R22 ;  /* 0x0017001610007988 */ /* 0x000fe80008000404 */
[----:B------:R0:W-:Y:S04]  /*31a30*/  STS.U16 [R16+UR4+0x1b00], R2 ;  /* 0x001b000210007988 */ /* 0x0001e80008000404 */
[----:B------:R1:W-:Y:S04]  /*31a40*/  STS.U16 [R16+UR4+0x1f00], R3 ;  /* 0x001f000310007988 */ /* 0x0003e80008000404 */
[----:B------:R-:W-:Y:S04]  /*31a50*/  STS.U16 [R16+UR4+0x2300], R23 ;  /* 0x0023001710007988 */ /* 0x000fe80008000404 */
[----:B------:R4:W-:Y:S04]  /*31a60*/  STS.U16 [R16+UR4+0x2700], R20 ;  /* 0x0027001410007988 */ /* 0x0009e80008000404 */
[----:B------:R4:W-:Y:S04]  /*31a70*/  STS.U16 [R16+UR4+0x2b00], R17 ;  /* 0x002b001110007988 */ /* 0x0009e80008000404 */
[----:B0-----:R-:W2:Y:S04]  /*31a80*/  LDL.LU R2, [R1+0x90] ;  /* 0x0000900001027983 */ /* 0x001ea80000300800 */
[----:B-1----:R-:W2:Y:S04]  /*31a90*/  LDL.LU R3, [R1+0x78] ;  /* 0x0000780001037983 */ /* 0x002ea80000300800 */
[----:B----4-:R-:W4:Y:S04]  /*31aa0*/  LDL.LU R20, [R1+0x60] ;  /* 0x0000600001147983 */ /* 0x010f280000300800 */
[----:B------:R-:W4:Y:S04]  /*31ab0*/  LDL.LU R17, [R1+0x48] ;  /* 0x0000480001117983 */ /* 0x000f280000300800 */
        /* <DEDUP_REMOVED lines=10> */
[----:B0-----:R-:W4:Y:S04]  /*31b60*/  LDL.LU R18, [R1+0x344] ;  /* 0x0003440001127983 */ /* 0x001f280000300800 */
[----:B-1----:R-:W4:Y:S04]  /*31b70*/  LDL.LU R19, [R1+0x330] ;  /* 0x0003300001137983 */ /* 0x002f280000300800 */
[----:B------:R-:W4:Y:S04]  /*31b80*/  LDL.LU R29, [R1+0x31c] ;  /* 0x00031c00011d7983 */ /* 0x000f280000300800 */
[----:B---3--:R0:W-:Y:S04]  /*31b90*/  STS.U16 [R16+UR4+0x5700], R0 ;  /* 0x0057000010007988 */ /* 0x0081e80008000404 */
        /* <DEDUP_REMOVED lines=12> */
[----:B------:R1:W-:Y:S04]  /*31c60*/  STS.U16 [R16+UR4+0x5f00], R3 ;  /* 0x005f000310007988 */ /* 0x0003e80008000404 */
[----:B----4-:R2:W-:Y:S04]  /*31c70*/  STS.U16 [R16+UR4+0x6300], R20 ;  /* 0x0063001410007988 */ /* 0x0105e80008000404 */
[----:B------:R4:W-:Y:S04]  /*31c80*/  STS.U16 [R16+UR4+0x6700], R17 ;  /* 0x0067001110007988 */ /* 0x0009e80008000404 */
[----:B0-----:R-:W3:Y:S04]  /*31c90*/  LDL.LU R2, [R1+0xbc] ;  /* 0x0000bc0001027983 */ /* 0x001ee80000300800 */
[----:B-1----:R-:W3:Y:S04]  /*31ca0*/  LDL.LU R3, [R1+0xa4] ;  /* 0x0000a40001037983 */ /* 0x002ee80000300800 */
[----:B--2---:R-:W2:Y:S04]  /*31cb0*/  LDL.LU R20, [R1+0x3fd0] ;  /* 0x003fd00001147983 */ /* 0x004ea80000300800 */
[----:B----4-:R-:W4:Y:S04]  /*31cc0*/  LDL.LU R17, [R1+0x3fcc] ;  /* 0x003fcc0001117983 */ /* 0x010f280000300800 */
[----:B----4-:R0:W-:Y:S04]  /*31cd0*/  STS.U16 [R16+UR4+0x6b00], R17 ;  /* 0x006b001110007988 */ /* 0x0101e80008000404 */
[----:B--2---:R1:W-:Y:S04]  /*31ce0*/  STS.U16 [R16+UR4+0x6f00], R20 ;  /* 0x006f001410007988 */ /* 0x0043e80008000404 */
[----:B------:R2:W-:Y:S04]  /*31cf0*/  STS.U16 [R16+UR4+0x7300], R15 ;  /* 0x0073000f10007988 */ /* 0x0005e80008000404 */
[----:B------:R4:W-:Y:S04]  /*31d00*/  STS.U16 [R16+UR4+0x7700], R14 ;  /* 0x0077000e10007988 */ /* 0x0009e80008000404 */
[----:B------:R3:W-:Y:S04]  /*31d10*/  STS.U16 [R16+UR4+0x7b00], R13 ;  /* 0x007b000d10007988 */ /* 0x0007e80008000404 */
[----:B------:R3:W-:Y:S04]  /*31d20*/  STS.U16 [R16+UR4+0x7f00], R12 ;  /* 0x007f000c10007988 */ /* 0x0007e80008000404 */
[----:B0-----:R-:W3:Y:S04]  /*31d30*/  LDL.LU R17, [R1+0x3fc8] ;  /* 0x003fc80001117983 */ /* 0x001ee80000300800 */
[----:B-1----:R-:W3:Y:S04]  /*31d40*/  LDL.LU R20, [R1+0x1dc] ;  /* 0x0001dc0001147983 */ /* 0x002ee80000300800 */
[----:B--2---:R-:W2:Y:S04]  /*31d50*/  LDL.LU R15, [R1+0x2a4] ;  /* 0x0002a400010f7983 */ /* 0x004ea80000300800 */
[----:B----4-:R-:W4:Y:S04]  /*31d60*/  LDL.LU R14, [R1+0x2cc] ;  /* 0x0002cc00010e7983 */ /* 0x010f280000300800 */
[----:B---3--:R-:W3:Y:S04]  /*31d70*/  LDL.LU R13, [R1+0x2e0] ;  /* 0x0002e000010d7983 */ /* 0x008ee80000300800 */
[----:B------:R-:W2:Y:S04]  /*31d80*/  LDL.LU R16, [R1+0x3fc4] ;  /* 0x003fc40001107983 */ /* 0x000ea80000300800 */
[----:B------:R-:W4:Y:S04]  /*31d90*/  LDL.LU R12, [R1+0x2f4] ;  /* 0x0002f400010c7983 */ /* 0x000f280000300800 */
[----:B--2---:R0:W-:Y:S04]  /*31da0*/  STS.U16 [R16+UR4+0x380], R18 ;  /* 0x0003801210007988 */ /* 0x0041e80008000404 */
[----:B------:R1:W-:Y:S04]  /*31db0*/  STS.U16 [R16+UR4+0x780], R19 ;  /* 0x0007801310007988 */ /* 0x0003e80008000404 */
[----:B------:R2:W-:Y:S04]  /*31dc0*/  STS.U16 [R16+UR4+0xb80], R29 ;  /* 0x000b801d10007988 */ /* 0x0005e80008000404 */
[----:B------:R3:W-:Y:S04]  /*31dd0*/  STS.U16 [R16+UR4+0xf80], R0 ;  /* 0x000f800010007988 */ /* 0x0007e80008000404 */
[----:B0-----:R-:W4:Y:S04]  /*31de0*/  LDL.LU R18, [R1+0x3fc0] ;  /* 0x003fc00001127983 */ /* 0x001f280000300800 */
[----:B-1----:R-:W4:Y:S04]  /*31df0*/  LDL.LU R19, [R1+0x3fbc] ;  /* 0x003fbc0001137983 */ /* 0x002f280000300800 */
[----:B--2---:R-:W2:Y:S04]  /*31e00*/  LDL.LU R29, [R1+0x3fb8] ;  /* 0x003fb800011d7983 */ /* 0x004ea80000300800 */
[----:B---3--:R-:W3:Y:S04]  /*31e10*/  LDL.LU R0, [R1+0x3fb4] ;  /* 0x003fb40001007983 */ /* 0x008ee80000300800 */
        /* <DEDUP_REMOVED lines=14> */
[----:B---3--:R0:W-:Y:S04]  /*31f00*/  STS.U16 [R16+UR4+0x4b80], R0 ;  /* 0x004b800010007988 */ /* 0x0081e80008000404 */
[----:B0-----:R-:W3:Y:S04]  /*31f10*/  LDL R0, [R1+0xe30] ;  /* 0x000e300001007983 */ /* 0x001ee80000100800 */
[----:B------:R-:W-:Y:S04]  /*31f20*/  STS.U16 [R16+UR4+0x4f80], R5 ;  /* 0x004f800510007988 */ /* 0x000fe80008000404 */
        /* <DEDUP_REMOVED lines=11> */
[----:B------:R-:W-:Y:S01]  /*31fe0*/  STS.U16 [R16+UR4+0x7f80], R6 ;  /* 0x007f800610007988 */ /* 0x000fe20008000404 */
[----:B------:R-:W-:Y:S06]  /*31ff0*/  BAR.SYNC.DEFER_BLOCKING 0x0 ;  /* 0x0000000000007b1d */ /* 0x000fec0000010000 */
[----:B0-----:R-:W2:Y:S04]  /*32000*/  LDL.LU R29, [R1+0x3fb0] ;  /* 0x003fb000011d7983 */ /* 0x001ea80000300800 */
[----:B---3--:R-:W0:Y:S04]  /*32010*/  LDSM.16.M88.4 R8, [R0+UR4] ;  /* 0x000000040008783b */ /* 0x008e280008000200 */
[----:B------:R-:W1:Y:S04]  /*32020*/  LDSM.16.M88.4 R20, [R0+UR4+0x800] ;  /* 0x000800040014783b */ /* 0x000e680008000200 */
[----:B------:R-:W3:Y:S04]  /*32030*/  LDSM.16.M88.4 R24, [R0+UR4+0x1000] ;  /* 0x001000040018783b */ /* 0x000ee80008000200 */
[----:B------:R-:W-:Y:S04]  /*32040*/  LDSM.16.M88.4 R16, [R0+UR4+0x2800] ;  /* 0x002800040010783b */ /* 0x000fe80008000200 */
[----:B--2---:R-:W-:Y:S04]  /*32050*/  LDSM.16.MT88.4 R4, [R29+UR4+0x8000] ;  /* 0x008000041d04783b */ /* 0x004fe80008004200 */
[----:B0-----:R-:W-:Y:S01]  /*32060*/  STL.64 [R1], R8 ;  /* 0x0000000801007387 */ /* 0x001fe20000100a00 */
[----:B------:R-:W-:-:S03]  /*32070*/  IMAD.MOV.U32 R3, RZ, RZ, R8 ;  /* 0x000000ffff037224 */ /* 0x000fc600078e0008 */
[----:B------:R-:W-:Y:S01]  /*32080*/  STL.64 [R1+0x8], R10 ;  /* 0x0000080a01007387 */ /* 0x000fe20000100a00 */
[----:B------:R-:W-:-:S03]  /*32090*/  IMAD.MOV.U32 R2, RZ, RZ, R9 ;  /* 0x000000ffff027224 */ /* 0x000fc600078e0009 */
[----:B------:R-:W0:Y:S04]  /*320a0*/  LDSM.16.M88.4 R8, [R0+UR4+0x1800] ;  /* 0x001800040008783b */ /* 0x000e280008000200 */
[----:B-1----:R-:W-:Y:S04]  /*320b0*/  STL [R1+0x3ecc], R22 ;  /* 0x003ecc1601007387 */ /* 0x002fe80000100800 */
[----:B------:R-:W-:Y:S04]  /*320c0*/  STL [R1+0x3da8], R23 ;  /* 0x003da81701007387 */ /* 0x000fe80000100800 */
[----:B---3--:R-:W-:Y:S04]  /*320d0*/  STL [R1+0x3798], R26 ;  /* 0x0037981a01007387 */ /* 0x008fe80000100800 */
[----:B------:R-:W-:Y:S04]  /*320e0*/  STL [R1+0x3788], R27 ;  /* 0x0037881b01007387 */ /* 0x000fe80000100800 */
[----:B------:R1:W-:Y:S02]  /*320f0*/  STL.64 [R1+0x3fa0], R24 ;  /* 0x003fa01801007387 */ /* 0x0003e40000100a00 */
[----:B-1----:R-:W-:-:S02]  /*32100*/  IMAD.MOV.U32 R24, RZ, RZ, R3 ;  /* 0x000000ffff187224 */ /* 0x002fc400078e0003 */
[----:B------:R-:W-:Y:S01]  /*32110*/  IMAD.MOV.U32 R25, RZ, RZ, R2 ;  /* 0x000000ffff197224 */ /* 0x000fe200078e0002 */
[----:B0-----:R-:W-:Y:S01]  /*32120*/  STL.64 [R1+0x10], R8 ;  /* 0x0000100801007387 */ /* 0x001fe20000100a00 */
[----:B------:R-:W-:-:S03]  /*32130*/  IMAD.MOV.U32 R3, RZ, RZ, R8 ;  /* 0x000000ffff037224 */ /* 0x000fc600078e0008 */
[----:B------:R-:W-:Y:S01]  /*32140*/  STL.64 [R1+0x18], R10 ;  /* 0x0000180a01007387 */ /* 0x000fe20000100a00 */
[----:B------:R-:W-:-:S03]  /*32150*/  IMAD.MOV.U32 R2, RZ, RZ, R9 ;  /* 0x000000ffff027224 */ /* 0x000fc600078e0009 */
[----:B------:R-:W0:Y:S04]  /*32160*/  LDSM.16.M88.4 R8, [R0+UR4+0x2000] ;  /* 0x002000040008783b */ /* 0x000e280008000200 */
[----:B0-----:R-:W-:Y:S01]  /*32170*/  STL.64 [R1+0x190], R8 ;  /* 0x0001900801007387 */ /* 0x001fe20000100a00 */
[----:B------:R-:W-:-:S03]  /*32180*/  IMAD.MOV.U32 R13, RZ, RZ, R8 ;  /* 0x000000ffff0d7224 */ /* 0x000fc600078e0008 */
[----:B------:R-:W-:Y:S01]  /*32190*/  STL.64 [R1+0x198], R10 ;  /* 0x0001980a01007387 */ /* 0x000fe20000100a00 */
[----:B------:R-:W-:-:S03]  /*321a0*/  IMAD.MOV.U32 R12, RZ, RZ, R9 ;  /* 0x000000ffff0c7224 */ /* 0x000fc600078e0009 */
[----:B------:R-:W0:Y:S04]  /*321b0*/  LDSM.16.M88.4 R8, [R0+UR4+0x3000] ;  /* 0x003000040008783b */ /* 0x000e280008000200 */
[----:B------:R-:W-:Y:S04]  /*321c0*/  STL.64 [R1+0x3fa8], R12 ;  /* 0x003fa80c01007387 */ /* 0x000fe80000100a00 */
[----:B------:R-:W1:Y:S04]  /*321d0*/  LDSM.16.M88.4 R12, [R0+UR4+0x3800] ;  /* 0x00380004000c783b */ /* 0x000e680008000200 */
[----:B------:R-:W-:Y:S04]  /*321e0*/  STL.64 [R1+0x180], R16 ;  /* 0x0001801001007387 */ /* 0x000fe80000100a00 */
[----:B------:R-:W-:Y:S04]  /*321f0*/  STL.64 [R1+0x188], R18 ;  /* 0x0001881201007387 */ /* 0x000fe80000100a00 */
[----:B------:R-:W2:Y:S04]  /*32200*/  LDSM.16.M88.4 R16, [R0+UR4+0x4000] ;  /* 0x004000040010783b */ /* 0x000ea80008000200 */
[----:B0-----:R-:W-:Y:S04]  /*32210*/  STL.64 [R1+0x170], R8 ;  /* 0x0001700801007387 */ /* 0x001fe80000100a00 */
[----:B------:R-:W-:Y:S04]  /*32220*/  STL.64 [R1+0x178], R10 ;  /* 0x0001780a01007387 */ /* 0x000fe80000100a00 */
[----:B------:R-:W0:Y:S04]  /*32230*/  LDSM.16.M88.4 R8, [R0+UR4+0x4800] ;  /* 0x004800040008783b */ /* 0x000e280008000200 */
[----:B-1----:R1:W-:Y:S04]  /*32240*/  STL.64 [R1+0x160], R12 ;  /* 0x0001600c01007387 */ /* 0x0023e80000100a00 */
[----:B------:R3:W-:Y:S04]  /*32250*/  STL.64 [R1+0x168], R14 ;  /* 0x0001680e01007387 */ /* 0x0007e80000100a00 */
[----:B-1----:R-:W4:Y:S04]  /*32260*/  LDL.LU.64 R12, [R1+0xe10] ;  /* 0x000e1000010c7983 */ /* 0x002f280000300a00 */
[----:B--2---:R-:W-:Y:S04]  /*32270*/  STL.64 [R1+0x150], R16 ;  /* 0x0001501001007387 */ /* 0x004fe80000100a00 */
[----:B------:R-:W-:Y:S04]  /*32280*/  STL.64 [R1+0x158], R18 ;  /* 0x0001581201007387 */ /* 0x000fe80000100a00 */
[----:B---3--:R-:W4:Y:S04]  /*32290*/  LDL.LU.64 R14, [R1+0xe18] ;  /* 0x000e1800010e7983 */ /* 0x008f280000300a00 */
[----:B------:R-:W1:Y:S04]  /*322a0*/  LDSM.16.M88.4 R16, [R0+UR4+0x5000] ;  /* 0x005000040010783b */ /* 0x000e680008000200 */
[----:B0-----:R-:W-:Y:S04]  /*322b0*/  STL.64 [R1+0x140], R8 ;  /* 0x0001400801007387 */ /* 0x001fe80000100a00 */
[----:B------:R-:W-:Y:S04]  /*322c0*/  STL.64 [R1+0x148], R10 ;  /* 0x0001480a01007387 */ /* 0x000fe80000100a00 */
[----:B------:R-:W0:Y:S04]  /*322d0*/  LDSM.16.M88.4 R8, [R0+UR4+0x5800] ;  /* 0x005800040008783b */ /* 0x000e280008000200 */
[----:B-1----:R-:W-:Y:S04]  /*322e0*/  STL.64 [R1+0x130], R16 ;  /* 0x0001301001007387 */ /* 0x002fe80000100a00 */
[----:B------:R-:W-:Y:S04]  /*322f0*/  STL.64 [R1+0x138], R18 ;  /* 0x0001381201007387 */ /* 0x000fe80000100a00 */
[----:B------:R-:W1:Y:S04]  /*32300*/  LDSM.16.M88.4 R16, [R0+UR4+0x6000] ;  /* 0x006000040010783b */ /* 0x000e680008000200 */
[----:B0-----:R-:W-:Y:S01]  /*32310*/  STL.64 [R1+0x120], R8 ;  /* 0x0001200801007387 */ /* 0x001fe20000100a00 */
[----:B------:R-:W-:-:S03]  /*32320*/  IMAD.MOV.U32 R23, RZ, RZ, R8 ;  /* 0x000000ffff177224 */ /* 0x000fc600078e0008 */
[----:B------:R-:W-:Y:S01]  /*32330*/  STL.64 [R1+0x128], R10 ;  /* 0x0001280a01007387 */ /* 0x000fe20000100a00 */
[----:B------:R-:W-:-:S03]  /*32340*/  IMAD.MOV.U32 R22, RZ, RZ, R9 ;  /* 0x000000ffff167224 */ /* 0x000fc600078e0009 */
[----:B------:R-:W0:Y:S04]  /*32350*/  LDSM.16.M88.4 R8, [R0+UR4+0x6800] ;  /* 0x006800040008783b */ /* 0x000e280008000200 */
[----:B-1----:R-:W-:Y:S04]  /*32360*/  STL.64 [R1+0x110], R16 ;  /* 0x0001101001007387 */ /* 0x002fe80000100a00 */
[----:B------:R-:W-:Y:S04]  /*32370*/  STL.64 [R1+0x118], R18 ;  /* 0x0001181201007387 */ /* 0x000fe80000100a00 */
[----:B------:R-:W-:Y:S04]  /*32380*/  LDSM.16.M88.4 R16, [R0+UR4+0x7000] ;  /* 0x007000040010783b */ /* 0x000fe80008000200 */
[----:B0-----:R-:W-:Y:S04]  /*32390*/  STL.64 [R1+0x100], R8 ;  /* 0x0001000801007387 */ /* 0x001fe80000100a00 */
[----:B------:R-:W-:Y:S04]  /*323a0*/  STL.64 [R1+0x108], R10 ;  /* 0x0001080a01007387 */ /* 0x000fe80000100a00 */
[----:B------:R-:W0:Y:S04]  /*323b0*/  LDSM.16.M88.4 R8, [R0+UR4+0x7800] ;  /* 0x007800040008783b */ /* 0x000e280008000200 */
[----:B0-----:R-:W-:Y:S04]  /*323c0*/  STL.64 [R1+0xe0], R8 ;  /* 0x0000e00801007387 */ /* 0x001fe80000100a00 */
[----:B------:R-:W-:Y:S01]  /*323d0*/  STL.64 [R1+0xe8], R10 ;  /* 0x0000e80a01007387 */ /* 0x000fe20000100a00 */
[----:B------:R-:W-:-:S03]  /*323e0*/  IMAD.MOV.U32 R28, RZ, RZ, R9 ;  /* 0x000000ffff1c7224 */ /* 0x000fc600078e0009 */
[----:B------:R-:W2:Y:S04]  /*323f0*/  LDL R0, [R1+0x1a60] ;  /* 0x001a600001007983 */ /* 0x000ea80000100800 */
[----:B------:R-:W0:Y:S04]  /*32400*/  LDSM.16.MT88.4 R8, [R29+UR4+0x8080] ;  /* 0x008080041d08783b */ /* 0x000e280008004200 */
[----:B0-----:R-:W-:Y:S04]  /*32410*/  STL.64 [R1+0x3ef0], R10 ;  /* 0x003ef00a01007387 */ /* 0x001fe80000100a00 */
[----:B------:R0:W-:Y:S04]  /*32420*/  STL.64 [R1+0x3ee8], R8 ;  /* 0x003ee80801007387 */ /* 0x0001e80000100a00 */
[----:B0-----:R-:W3:Y:S04]  /*32430*/  LDL.LU.64 R8, [R1+0xd90] ;  /* 0x000d900001087983 */ /* 0x001ee80000300a00 */
[----:B------:R-:W3:Y:S04]  /*32440*/  LDL.LU.64 R10, [R1+0xd98] ;  /* 0x000d9800010a7983 */ /* 0x000ee80000300a00 */
[----:B------:R-:W-:Y:S01]  /*32450*/  STL [R1+0x3abc], R29 ;  /* 0x003abc1d01007387 */ /* 0x000fe20000100800 */
[----:B----4-:R-:W-:Y:S03]  /*32460*/  HMMA.16816.F32.BF16 R24, R4, R24, R12 ;  /* 0x000000180418723c */ /* 0x010fe6000004180c */
[----:B------:R-:W4:-:S15]  /*32470*/  LDL.LU.64 R12, [R1+0x3fa8] ;  /* 0x003fa800010c7983 */ /* 0x000f1e0000300a00 */
[----:B------:R-:W-:-:S05]  /*32480*/  NOP ;  /* 0x0000000000007918 */ /* 0x000fca0000000000 */
[----:B------:R0:W-:Y:S04]  /*32490*/  STL.64 [R1+0x360], R24 ;  /* 0x0003601801007387 */ /* 0x0001e80000100a00 */
[----:B------:R-:W-:Y:S04]  /*324a0*/  STL.64 [R1+0x368], R26 ;  /* 0x0003681a01007387 */ /* 0x000fe80000100a00 */
[----:B0-----:R-:W2:Y:S04]  /*324b0*/  LDL.LU.64 R24, [R1+0x3fa0] ;  /* 0x003fa00001187983 */ /* 0x001ea80000300a00 */
[----:B------:R-:W-:Y:S01]  /*324c0*/  STL.64 [R1+0xf8], R18 ;  /* 0x0000f81201007387 */ /* 0x000fe20000100a00 */
[----:B---3--:R-:W-:-:S15]  /*324d0*/  HMMA.16816.F32.BF16 R8, R4, R20, R8 ;  /* 0x000000140408723c */ /* 0x008fde0000041808 */
[----:B------:R-:W-:-:S08]  /*324e0*/  NOP ;  /* 0x0000000000007918 */ /* 0x000fd00000000000 */
[----:B------:R0:W-:Y:S04]  /*324f0*/  STL.64 [R1+0x340], R8 ;  /* 0x0003400801007387 */ /* 0x0001e80000100a00 */
[----:B------:R-:W-:Y:S04]  /*32500*/  STL [R1+0x348], R10 ;  /* 0x0003480a01007387 */ /* 0x000fe80000100800 */
[----:B0-----:R-:W3:Y:S01]  /*32510*/  LDL.64 R8, [R1+0x170] ;  /* 0x0001700001087983 */ /* 0x001ee20000100a00 */
[----:B------:R-:W-:-:S03]  /*32520*/  IMAD.MOV.U32 R26, RZ, RZ, R11 ;  /* 0x000000ffff1a7224 */ /* 0x000fc600078e000b */
[----:B---3--:R0:W-:Y:S04]  /*32530*/  STL.64 [R1+0x3f80], R8 ;  /* 0x003f800801007387 */ /* 0x0081e80000100a00 */
[----:B0-----:R-:W3:Y:S04]  /*32540*/  LDL.LU.64 R8, [R1+0xd20] ;  /* 0x000d200001087983 */ /* 0x001ee80000300a00 */
[----:B------:R-:W3:Y:S04]  /*32550*/  LDL.LU.64 R10, [R1+0xd28] ;  /* 0x000d2800010a7983 */ /* 0x000ee80000300a00 */
[----:B------:R4:W-:Y:S02]  /*32560*/  STL.64 [R1+0x3f78], R20 ;  /* 0x003f781401007387 */ /* 0x0009e40000100a00 */
[----:B----4-:R-:W-:-:S02]  /*32570*/  IMAD.MOV.U32 R20, RZ, RZ, R13 ;  /* 0x000000ffff147224 */ /* 0x010fc400078e000d */
[----:B------:R-:W-:Y:S02]  /*32580*/  IMAD.MOV.U32 R21, RZ, RZ, R12 ;  /* 0x000000ffff157224 */ /* 0x000fe400078e000c */
[----:B--2---:R-:W0:Y:S04]  /*32590*/  LDSM.16.MT88.4 R12, [R0+UR4+0x8000] ;  /* 0x00800004000c783b */ /* 0x004e280008004200 */
[----:B------:R-:W-:Y:S04]  /*325a0*/  STL.64 [R1+0x3f88], R22 ;  /* 0x003f881601007387 */ /* 0x000fe80000100a00 */
[----:B------:R-:W-:Y:S04]  /*325b0*/  STL.64 [R1+0x3f90], R20 ;  /* 0x003f901401007387 */ /* 0x000fe80000100a00 */
[----:B------:R-:W-:Y:S04]  /*325c0*/  STL [R1+0x37e0], R26 ;  /* 0x0037e01a01007387 */ /* 0x000fe80000100800 */
[----:B0-----:R-:W-:Y:S04]  /*325d0*/  STL.64 [R1+0x3da0], R14 ;  /* 0x003da00e01007387 */ /* 0x001fe80000100a00 */
[----:B------:R0:W-:Y:S04]  /*325e0*/  STL.64 [R1+0x3d98], R12 ;  /* 0x003d980c01007387 */ /* 0x0001e80000100a00 */
[----:B0-----:R-:W2:Y:S01]  /*325f0*/  LDL.64 R12, [R1+0x110] ;  /* 0x00011000010c7983 */ /* 0x001ea20000100a00 */
[----:B------:R-:W-:-:S02]  /*32600*/  IMAD.MOV.U32 R20, RZ, RZ, R3 ;  /* 0x000000ffff147224 */ /* 0x000fc400078e0003 */
[----:B------:R-:W-:Y:S01]  /*32610*/  IMAD.MOV.U32 R21, RZ, RZ, R2 ;  /* 0x000000ffff157224 */ /* 0x000fe200078e0002 */
[----:B--2---:R0:W-:Y:S04]  /*32620*/  STL.64 [R1+0x3f98], R12 ;  /* 0x003f980c01007387 */ /* 0x0041e80000100a00 */
[----:B0-----:R-:W2:Y:S04]  /*32630*/  LDL.LU.64 R12, [R1+0xca0] ;  /* 0x000ca000010c7983 */ /* 0x001ea80000300a00 */
[----:B------:R-:W2:Y:S01]  /*32640*/  LDL.LU.64 R14, [R1+0xca8] ;  /* 0x000ca800010e7983 */ /* 0x000ea20000300a00 */
[----:B---3--:R-:W-:-:S15]  /*32650*/  HMMA.16816.F32.BF16 R8, R4, R24, R8 ;  /* 0x000000180408723c */ /* 0x008fde0000041808 */
[----:B------:R-:W-:-:S09]  /*32660*/  NOP ;  /* 0x0000000000007918 */ /* 0x000fd20000000000 */
[----:B------:R-:W-:Y:S02]  /*32670*/  IMAD.MOV.U32 R19, RZ, RZ, R10 ;  /* 0x000000ffff137224 */ /* 0x000fe400078e000a */
[----:B------:R-:W-:Y:S02]  /*32680*/  IMAD.MOV.U32 R18, RZ, RZ, R11 ;  /* 0x000000ffff127224 */ /* 0x000fe400078e000b */
[----:B------:R-:W-:Y:S01]  /*32690*/  IMAD.MOV.U32 R26, RZ, RZ, R9 ;  /* 0x000000ffff1a7224 */ /* 0x000fe200078e0009 */
[----:B------:R0:W-:Y:S04]  /*326a0*/  STL [R1+0x810], R8 ;  /* 0x0008100801007387 */ /* 0x0001e80000100800 */
[----:B0-----:R-:W3:Y:S04]  /*326b0*/  LDL.LU.64 R8, [R1+0xba0] ;  /* 0x000ba00001087983 */ /* 0x001ee80000300a00 */
[----:B------:R-:W3:Y:S04]  /*326c0*/  LDL.LU.64 R10, [R1+0xba8] ;  /* 0x000ba800010a7983 */ /* 0x000ee80000300a00 */
[----:B------:R-:W-:Y:S04]  /*326d0*/  STL.64 [R1+0x3f18], R18 ;  /* 0x003f181201007387 */ /* 0x000fe80000100a00 */
[----:B------:R0:W-:Y:S04]  /*326e0*/  STL.64 [R1+0x3f10], R16 ;  /* 0x003f101001007387 */ /* 0x0001e80000100a00 */
[----:B0-----:R-:W4:Y:S04]  /*326f0*/  LDL.LU.64 R16, [R1+0xb20] ;  /* 0x000b200001107983 */ /* 0x001f280000300a00 */
[----:B------:R-:W4:Y:S04]  /*32700*/  LDL.LU.64 R18, [R1+0xb28] ;  /* 0x000b280001127983 */ /* 0x000f280000300a00 */
[----:B------:R-:W-:Y:S04]  /*32710*/  STL [R1+0x3ec4], R24 ;  /* 0x003ec41801007387 */ /* 0x000fe80000100800 */
[----:B------:R0:W-:Y:S04]  /*32720*/  STL [R1+0x3ec0], R25 ;  /* 0x003ec01901007387 */ /* 0x0001e80000100800 */
[----:B------:R1:W-:Y:S04]  /*32730*/  STL [R1+0x38a8], R26 ;  /* 0x0038a81a01007387 */ /* 0x0003e80000100800 */
[----:B0-----:R-:W3:Y:S04]  /*32740*/  LDL.LU.64 R24, [R1+0xc20] ;  /* 0x000c200001187983 */ /* 0x001ee80000300a00 */
[----:B-1----:R-:W3:Y:S01]  /*32750*/  LDL.LU.64 R26, [R1+0xc28] ;  /* 0x000c2800011a7983 */ /* 0x002ee20000300a00 */
[----:B--2---:R-:W-:Y:S03]  /*32760*/  HMMA.16816.F32.BF16 R20, R4, R20, R12 ;  /* 0x000000140414723c */ /* 0x004fe6000004180c */
[----:B------:R-:W2:-:S15]  /*32770*/  LDL.LU.64 R12, [R1+0x3f98] ;  /* 0x003f9800010c7983 */ /* 0x000e9e0000300a00 */
[----:B------:R-:W-:-:S05]  /*32780*/  NOP ;  /* 0x0000000000007918 */ /* 0x000fca0000000000 */
[----:B------:R0:W-:Y:S04]  /*32790*/  STL.64 [R1+0x800], R20 ;  /* 0x0008001401007387 */ /* 0x0001e80000100a00 */
[----:B------:R3:W-:Y:S04]  /*327a0*/  STL.64 [R1+0x808], R22 ;  /* 0x0008081601007387 */ /* 0x0007e80000100a00 */
[----:B0-----:R-:W3:Y:S02]  /*327b0*/  LDL.LU.64 R20, [R1+0x3f90] ;  /* 0x003f900001147983 */ /* 0x001ee40000300a00 */
[----:B---3--:R-:W-:-:S15]  /*327c0*/  HMMA.16816.F32.BF16 R20, R4, R20, R24 ;  /* 0x000000140414723c */ /* 0x008fde0000041818 */
[----:B------:R-:W-:-:S09]  /*327d0*/  NOP ;  /* 0x0000000000007918 */ /* 0x000fd20000000000 */
[----:B------:R-:W-:Y:S02]  /*327e0*/  IMAD.MOV.U32 R0, RZ, RZ, R23 ;  /* 0x000000ffff007224 */ /* 0x000fe400078e0017 */
[----:B------:R-:W-:Y:S02]  /*327f0*/  IMAD.MOV.U32 R2, RZ, RZ, R22 ;  /* 0x000000ffff027224 */ /* 0x000fe400078e0016 */
[----:B------:R-:W-:Y:S02]  /*32800*/  IMAD.MOV.U32 R3, RZ, RZ, R21 ;  /* 0x000000ffff037224 */ /* 0x000fe400078e0015 */
[----:B------:R-:W-:Y:S01]  /*32810*/  IMAD.MOV.U32 R27, RZ, RZ, R20 ;  /* 0x000000ffff1b7224 */ /* 0x000fe200078e0014 */
[----:B------:R-:W3:Y:S04]  /*32820*/  LDL.LU.64 R22, [R1+0x3f88] ;  /* 0x003f880001167983 */ /* 0x000ee80000300a00 */
[----:B------:R-:W2:Y:S04]  /*32830*/  LDL.64 R20, [R1+0x160] ;  /* 0x0001600001147983 */ /* 0x000ea80000100a00 */
[----:B------:R-:W-:Y:S04]  /*32840*/  STL [R1+0x38c0], R0 ;  /* 0x0038c00001007387 */ /* 0x000fe80000100800 */
[----:B------:R-:W-:Y:S04]  /*32850*/  STL [R1+0x38bc], R2 ;  /* 0x0038bc0201007387 */ /* 0x000fe80000100800 */
[----:B------:R-:W-:Y:S04]  /*32860*/  STL [R1+0x38b8], R3 ;  /* 0x0038b80301007387 */ /* 0x000fe80000100800 */
[----:B------:R-:W-:Y:S04]  /*32870*/  STL [R1+0x38ac], R27 ;  /* 0x0038ac1b01007387 */ /* 0x000fe80000100800 */
[----:B------:R-:W4:Y:S02]  /*32880*/  LDL.64 R24, [R1+0x180] ;  /* 0x0001800001187983 */ /* 0x000f240000100a00 */
[----:B----4-:R-:W-:-:S15]  /*32890*/  HMMA.16816.F32.BF16 R8, R4, R24, R8 ;  /* 0x000000180408723c */ /* 0x010fde0000041808 */
[----:B------:R-:W-:-:S08]  /*328a0*/  NOP ;  /* 0x0000000000007918 */ /* 0x000fd00000000000 */
[----:B------:R0:W-:Y:S04]  /*328b0*/  STL.64 [R1+0x7e0], R8 ;  /* 0x0007e00801007387 */ /* 0x0001e80000100a00 */
[----:B------:R-:W-:Y:S04]  /*328c0*/  STL.64 [R1+0x7e8], R10 ;  /* 0x0007e80a01007387 */ /* 0x000fe80000100a00 */
[----:B0-----:R-:W4:Y:S01]  /*328d0*/  LDL.LU.64 R8, [R1+0x3f80] ;  /* 0x003f800001087983 */ /* 0x001f220000300a00 */
[----:B------:R-:W-:Y:S02]  /*328e0*/  IMAD.MOV.U32 R0, RZ, RZ, R25 ;  /* 0x000000ffff007224 */ /* 0x000fe400078e0019 */
[----:B------:R-:W-:-:S03]  /*328f0*/  IMAD.MOV.U32 R2, RZ, RZ, R24 ;  /* 0x000000ffff027224 */ /* 0x000fc600078e0018 */
[----:B------:R-:W-:Y:S04]  /*32900*/  STL [R1+0x3eb8], R0 ;  /* 0x003eb80001007387 */ /* 0x000fe80000100800 */
[----:B------:R-:W-:Y:S01]  /*32910*/  STL [R1+0x3ea8], R2 ;  /* 0x003ea80201007387 */ /* 0x000fe20000100800 */
[----:B----4-:R-:W-:-:S15]  /*32920*/  HMMA.16816.F32.BF16 R16, R4, R8, R16 ;  /* 0x000000080410723c */ /* 0x010fde0000041810 */
[----:B------:R-:W-:-:S08]  /*32930*/  NOP ;  /* 0x0000000000007918 */ /* 0x000fd00000000000 */
[----:B------:R0:W-:Y:S04]  /*32940*/  STL.64 [R1+0x7d0], R16 ;  /* 0x0007d01001007387 */ /* 0x0001e80000100a00 */
[----:B------:R-:W-:Y:S04]  /*32950*/  STL.64 [R1+0x7d8], R18 ;  /* 0x0007d81201007387 */ /* 0x000fe80000100a00 */
[----:B------:R-:W2:Y:S04]  /*32960*/  LDL.LU.64 R24, [R1+0xb00] ;  /* 0x000b000001187983 */ /* 0x000ea80000300a00 */
[----:B------:R-:W2:Y:S04]  /*32970*/  LDL.LU.64 R26, [R1+0xb08] ;  /* 0x000b0800011a7983 */ /* 0x000ea80000300a00 */
[----:B0-----:R-:W4:Y:S01]  /*32980*/  LDL.64 R16, [R1+0x100] ;  /* 0x0001000001107983 */ /* 0x001f220000100a00 */
[----:B------:R-:W-:-:S03]  /*32990*/  IMAD.MOV.U32 R15, RZ, RZ, R8 ;  /* 0x000000ffff0f7224 */ /* 0x000fc600078e0008 */
[----:B------:R-:W2:Y:S04]  /*329a0*/  LDL R8, [R1+0xe0] ;  /* 0x0000e00001087983 */ /* 0x000ea80000100800 */
[----:B----4-:R3:W-:Y:S02]  /*329b0*/  STL.64 [R1+0x3f30], R16 ;  /* 0x003f301001007387 */ /* 0x0107e40000100a00 */
[----:B---3--:R-:W-:Y:S02]  /*329c0*/  IMAD.MOV.U32 R16, RZ, RZ, R23 ;  /* 0x000000ffff107224 */ /* 0x008fe400078e0017 */
[----:B------:R-:W-:-:S05]  /*329d0*/  IMAD.MOV.U32 R17, RZ, RZ, R22 ;  /* 0x000000ffff117224 */ /* 0x000fca00078e0016 */
[----:B------:R0:W-:Y:S04]  /*329e0*/  STL.64 [R1+0x3f48], R16 ;  /* 0x003f481001007387 */ /* 0x0001e80000100a00 */
[----:B0-----:R-:W3:Y:S01]  /*329f0*/  LDL.64 R16, [R1+0x140] ;  /* 0x0001400001107983 */ /* 0x001ee20000100a00 */
[----:B------:R-:W-:Y:S02]  /*32a00*/  IMAD.MOV.U32 R14, RZ, RZ, R9 ;  /* 0x000000ffff0e7224 */ /* 0x000fe400078e0009 */
[----:B------:R-:W-:Y:S01]  /*32a10*/  IMAD.MOV.U32 R9, RZ, RZ, R28 ;  /* 0x000000ffff097224 */ /* 0x000fe200078e001c */
[----:B---3--:R0:W-:Y:S04]  /*32a20*/  STL.64 [R1+0x3f60], R16 ;  /* 0x003f601001007387 */ /* 0x0081e80000100a00 */
[----:B0-----:R-:W3:Y:S04]  /*32a30*/  LDL.64 R16, [R1+0x150] ;  /* 0x0001500001107983 */ /* 0x001ee80000100a00 */
[----:B--2---:R0:W-:Y:S04]  /*32a40*/  STL.64 [R1+0x3f08], R8 ;  /* 0x003f080801007387 */ /* 0x0041e80000100a00 */
[----:B0-----:R-:W2:Y:S04]  /*32a50*/  LDL.LU.64 R8, [R1+0xad0] ;  /* 0x000ad00001087983 */ /* 0x001ea80000300a00 */
[----:B------:R-:W4:Y:S04]  /*32a60*/  LDL.LU.64 R10, [R1+0xad8] ;  /* 0x000ad800010a7983 */ /* 0x000f280000300a00 */
[----:B----4-:R-:W-:Y:S04]  /*32a70*/  STL.64 [R1+0x3f58], R10 ;  /* 0x003f580a01007387 */ /* 0x010fe80000100a00 */
[----:B--2---:R0:W-:Y:S04]  /*32a80*/  STL.64 [R1+0x3f50], R8 ;  /* 0x003f500801007387 */ /* 0x0041e80000100a00 */
[----:B0-----:R-:W2:Y:S04]  /*32a90*/  LDL.LU.64 R8, [R1+0xae0] ;  /* 0x000ae00001087983 */ /* 0x001ea80000300a00 */
[----:B------:R-:W4:Y:S01]  /*32aa0*/  LDL.LU.64 R10, [R1+0xae8] ;  /* 0x000ae800010a7983 */ /* 0x000f220000300a00 */
[----:B------:R-:W-:Y:S06]  /*32ab0*/  HMMA.16816.F32.BF16 R24, R4, R20, R24 ;  /* 0x000000140418723c */ /* 0x000fec0000041818 */
[----:B------:R-:W-:Y:S01]  /*32ac0*/  IMAD.MOV.U32 R23, RZ, RZ, R21 ;  /* 0x000000ffff177224 */ /* 0x000fe200078e0015 */
[----:B----4-:R-:W-:Y:S04]  /*32ad0*/  STL.64 [R1+0x3f70], R10 ;  /* 0x003f700a01007387 */ /* 0x010fe80000100a00 */
[----:B--2---:R0:W-:Y:S04]  /*32ae0*/  STL.64 [R1+0x3f68], R8 ;  /* 0x003f680801007387 */ /* 0x0041e80000100a00 */
[----:B0-----:R-:W2:Y:S04]  /*32af0*/  LDL.LU.64 R8, [R1+0xaf0] ;  /* 0x000af00001087983 */ /* 0x001ea80000300a00 */
[----:B------:R-:W2:Y:S04]  /*32b00*/  LDL.LU.64 R10, [R1+0xaf8] ;  /* 0x000af800010a7983 */ /* 0x000ea80000300a00 */
[----:B------:R-:W-:Y:S04]  /*32b10*/  STL [R1+0x3ed0], R14 ;  /* 0x003ed00e01007387 */ /* 0x000fe80000100800 */
[----:B------:R-:W-:Y:S04]  /*32b20*/  STL [R1+0x3ebc], R15 ;  /* 0x003ebc0f01007387 */ /* 0x000fe80000100800 */
[----:B------:R-:W-:Y:S04]  /*32b30*/  STL.64 [R1+0x7c0], R24 ;  /* 0x0007c01801007387 */ /* 0x000fe80000100a00 */
[----:B------:R0:W-:Y:S02]  /*32b40*/  STL.64 [R1+0x7c8], R26 ;  /* 0x0007c81a01007387 */ /* 0x0001e40000100a00 */
[----:B0-----:R-:W-:-:S02]  /*32b50*/  IMAD.MOV.U32 R27, RZ, RZ, R20 ;  /* 0x000000ffff1b7224 */ /* 0x001fc400078e0014 */
[----:B------:R-:W4:Y:S04]  /*32b60*/  LDL.LU.64 R20, [R1+0x3f78] ;  /* 0x003f780001147983 */ /* 0x000f280000300a00 */
[----:B------:R-:W-:Y:S01]  /*32b70*/  STL [R1+0x3f28], R23 ;  /* 0x003f281701007387 */ /* 0x000fe20000100800 */
[----:B---3--:R-:W-:Y:S02]  /*32b80*/  IMAD.MOV.U32 R2, RZ, RZ, R16 ;  /* 0x000000ffff027224 */ /* 0x008fe400078e0010 */
[----:B------:R-:W-:Y:S01]  /*32b90*/  IMAD.MOV.U32 R29, RZ, RZ, R17 ;  /* 0x000000ffff1d7224 */ /* 0x000fe200078e0011 */
[----:B--2---:R-:W-:Y:S01]  /*32ba0*/  HMMA.16816.F32.BF16 R8, R4, R16, R8 ;  /* 0x000000100408723c */ /* 0x004fe20000041808 */
[----:B----4-:R0:W-:Y:S04]  /*32bb0*/  STL.64 [R1+0x3f20], R20 ;  /* 0x003f201401007387 */ /* 0x0101e80000100a00 */
[----:B0-----:R-:W2:-:S15]  /*32bc0*/  LDL.64 R20, [R1+0x130] ;  /* 0x0001300001147983 */ /* 0x001e9e0000100a00 */
[----:B------:R-:W-:-:S03]  /*32bd0*/  NOP ;  /* 0x0000000000007918 */ /* 0x000fc60000000000 */
[----:B------:R-:W-:Y:S04]  /*32be0*/  STL.64 [R1+0x7b0], R8 ;  /* 0x0007b00801007387 */ /* 0x000fe80000100a00 */
[----:B------:R0:W-:Y:S04]  /*32bf0*/  STL.64 [R1+0x7b8], R10 ;  /* 0x0007b80a01007387 */ /* 0x0001e80000100a00 */
[----:B0-----:R-:W3:Y:S04]  /*32c00*/  LDL.LU.64 R10, [R1+0x3f70] ;  /* 0x003f7000010a7983 */ /* 0x001ee80000300a00 */
[----:B------:R-:W3:Y:S04]  /*32c10*/  LDL.LU.64 R8, [R1+0x3f68] ;  /* 0x003f680001087983 */ /* 0x000ee80000300a00 */
[----:B------:R-:W3:Y:S02]  /*32c20*/  LDL.LU.64 R16, [R1+0x3f60] ;  /* 0x003f600001107983 */ /* 0x000ee40000300a00 */
[----:B---3--:R-:W-:-:S15]  /*32c30*/  HMMA.16816.F32.BF16 R8, R4, R16, R8 ;  /* 0x000000100408723c */ /* 0x008fde0000041808 */
[----:B------:R-:W-:-:S08]  /*32c40*/  NOP ;  /* 0x0000000000007918 */ /* 0x000fd00000000000 */
[----:B------:R-:W-:Y:S04]  /*32c50*/  STL.64 [R1+0x7a0], R8 ;  /* 0x0007a00801007387 */ /* 0x000fe80000100a00 */
[----:B------:R0:W-:Y:S04]  /*32c60*/  STL.64 [R1+0x7a8], R10 ;  /* 0x0007a80a01007387 */ /* 0x0001e80000100a00 */
[----:B0-----:R-:W3:Y:S04]  /*32c70*/  LDL.LU.64 R10, [R1+0x3f58] ;  /* 0x003f5800010a7983 */ /* 0x001ee80000300a00 */
[----:B------:R-:W3:Y:S01]  /*32c80*/  LDL.LU.64 R8, [R1+0x3f50] ;  /* 0x003f500001087983 */ /* 0x000ee20000300a00 */
[----:B------:R-:W-:-:S02]  /*32c90*/  IMAD.MOV.U32 R15, RZ, RZ, R16 ;  /* 0x000000ffff0f7224 */ /* 0x000fc400078e0010 */
[----:B------:R-:W-:Y:S02]  /*32ca0*/  IMAD.MOV.U32 R0, RZ, RZ, R17 ;  /* 0x000000ffff007224 */ /* 0x000fe400078e0011 */
[----:B------:R-:W4:Y:S04]  /*32cb0*/  LDL.LU.64 R16, [R1+0x3f48] ;  /* 0x003f480001107983 */ /* 0x000f280000300a00 */
[----:B------:R-:W-:Y:S04]  /*32cc0*/  STL [R1+0x3f40], R15 ;  /* 0x003f400f01007387 */ /* 0x000fe80000100800 */
[----:B------:R0:W-:Y:S04]  /*32cd0*/  STL.64 [R1+0x3f38], R12 ;  /* 0x003f380c01007387 */ /* 0x0001e80000100a00 */
[----:B0-----:R-:W4:Y:S04]  /*32ce0*/  LDL.LU.64 R12, [R1+0xac0] ;  /* 0x000ac000010c7983 */ /* 0x001f280000300a00 */
[----:B------:R-:W4:Y:S01]  /*32cf0*/  LDL.LU.64 R14, [R1+0xac8] ;  /* 0x000ac800010e7983 */ /* 0x000f220000300a00 */
[----:B--2---:R-:W-:-:S02]  /*32d00*/  IMAD.MOV.U32 R24, RZ, RZ, R20 ;  /* 0x000000ffff187224 */ /* 0x004fc400078e0014 */
[----:B------:R-:W-:Y:S01]  /*32d10*/  IMAD.MOV.U32 R25, RZ, RZ, R21 ;  /* 0x000000ffff197224 */ /* 0x000fe200078e0015 */
[----:B---3--:R-:W-:-:S15]  /*32d20*/  HMMA.16816.F32.BF16 R8, R4, R20, R8 ;  /* 0x000000140408723c */ /* 0x008fde0000041808 */
[----:B------:R-:W-:-:S08]  /*32d30*/  NOP ;  /* 0x0000000000007918 */ /* 0x000fd00000000000 */
[----:B------:R0:W-:Y:S04]  /*32d40*/  STL.64 [R1+0x790], R8 ;  /* 0x0007900801007387 */ /* 0x0001e80000100a00 */
[----:B------:R1:W-:Y:S04]  /*32d50*/  STL [R1+0x798], R10 ;  /* 0x0007980a01007387 */ /* 0x0003e80000100800 */
[----:B------:R-:W2:Y:S04]  /*32d60*/  LDL.LU.64 R20, [R1+0xaa0] ;  /* 0x000aa00001147983 */ /* 0x000ea80000300a00 */
[----:B------:R-:W2:Y:S01]  /*32d70*/  LDL.LU.64 R22, [R1+0xaa8] ;  /* 0x000aa80001167983 */ /* 0x000ea20000300a00 */
[----:B------:R-:W-:Y:S01]  /*32d80*/  IMAD.MOV.U32 R28, RZ, RZ, R11 ;  /* 0x000000ffff1c7224 */ /* 0x000fe200078e000b */
[C---:B----4-:R-:W-:Y:S02]  /*32d90*/  HMMA.16816.F32.BF16 R16, R4.reuse, R16, R12 ;  /* 0x000000100410723c */ /* 0x050fe4000004180c */
[----:B0-----:R-:W3:Y:S04]  /*32da0*/  LDL.LU.64 R8, [R1+0xa90] ;  /* 0x000a900001087983 */ /* 0x001ee80000300a00 */
[----:B-1----:R-:W3:Y:S04]  /*32db0*/  LDL.LU.64 R10, [R1+0xa98] ;  /* 0x000a9800010a7983 */ /* 0x002ee80000300a00 */
[----:B------:R-:W-:Y:S04]  /*32dc0*/  STL [R1+0x3ee0], R27 ;  /* 0x003ee01b01007387 */ /* 0x000fe80000100800 */
[----:B------:R0:W-:Y:S04]  /*32dd0*/  STL.64 [R1+0x3ed8], R24 ;  /* 0x003ed81801007387 */ /* 0x0001e80000100a00 */
[----:B0-----:R-:W4:Y:S04]  /*32de0*/  LDL.LU.64 R24, [R1+0xab0] ;  /* 0x000ab00001187983 */ /* 0x001f280000300a00 */
[----:B------:R-:W4:Y:S04]  /*32df0*/  LDL.LU.64 R26, [R1+0xab8] ;  /* 0x000ab800011a7983 */ /* 0x000f280000300a00 */
[----:B------:R-:W-:Y:S04]  /*32e00*/  STL [R1+0x3778], R28 ;  /* 0x0037781c01007387 */ /* 0x000fe80000100800 */
[----:B------:R-:W3:Y:S04]  /*32e10*/  LDL.LU R15, [R1+0x3f40] ;  /* 0x003f4000010f7983 */ /* 0x000ee80000300800 */
[----:B------:R-:W4:Y:S04]  /*32e20*/  LDL.LU.64 R12, [R1+0x3f38] ;  /* 0x003f3800010c7983 */ /* 0x000f280000300a00 */
[----:B------:R0:W-:Y:S04]  /*32e30*/  STL.64 [R1+0x780], R16 ;  /* 0x0007801001007387 */ /* 0x0001e80000100a00 */
[----:B------:R-:W-:Y:S04]  /*32e40*/  STL.64 [R1+0x788], R18 ;  /* 0x0007881201007387 */ /* 0x000fe80000100a00 */
[----:B0-----:R-:W2:Y:S01]  /*32e50*/  LDL.LU.64 R16, [R1+0x3f30] ;  /* 0x003f300001107983 */ /* 0x001ea20000300a00 */
[----:B----4-:R-:W-:-:S15]  /*32e60*/  HMMA.16816.F32.BF16 R24, R4, R12, R24 ;  /* 0x0000000c0418723c */ /* 0x010fde0000041818 */
[----:B------:R-:W-:-:S08]  /*32e70*/  NOP ;  /* 0x0000000000007918 */ /* 0x000fd00000000000 */
[----:B------:R0:W-:Y:S04]  /*32e80*/  STL.64 [R1+0x770], R24 ;  /* 0x0007701801007387 */ /* 0x0001e80000100a00 */
[----:B------:R1:W-:Y:S01]  /*32e90*/  STL [R1+0x778], R26 ;  /* 0x0007781a01007387 */ /* 0x0003e20000100800 */
[----:B------:R-:W-:-:S03]  /*32ea0*/  IMAD.MOV.U32 R28, RZ, RZ, R27 ;  /* 0x000000ffff1c7224 */ /* 0x000fc600078e001b */
[----:B0-----:R-:W4:Y:S04]  /*32eb0*/  LDL.LU.64 R24, [R1+0xe00] ;  /* 0x000e000001187983 */ /* 0x001f280000300a00 */
[----:B-1----:R-:W3:Y:S01]  /*32ec0*/  LDL.LU.64 R26, [R1+0xe08] ;  /* 0x000e0800011a7983 */ /* 0x002ee20000300a00 */
[----:B--2---:R-:W-:Y:S06]  /*32ed0*/  HMMA.16816.F32.BF16 R20, R4, R16, R20 ;  /* 0x000000100414723c */ /* 0x004fec0000041814 */
[----:B------:R-:W-:Y:S01]  /*32ee0*/  IMAD.MOV.U32 R14, RZ, RZ, R16 ;  /* 0x000000ffff0e7224 */ /* 0x000fe200078e0010 */
[----:B---3--:R-:W-:Y:S04]  /*32ef0*/  STL.64 [R1+0x3f00], R26 ;  /* 0x003f001a01007387 */ /* 0x008fe80000100a00 */
[----:B----4-:R0:W-:Y:S04]  /*32f00*/  STL.64 [R1+0x3ef8], R24 ;  /* 0x003ef81801007387 */ /* 0x0101e80000100a00 */
[----:B0-----:R-:W2:Y:S04]  /*32f10*/  LDL.LU.64 R24, [R1+0x3e0] ;  /* 0x0003e00001187983 */ /* 0x001ea80000300a00 */
[----:B------:R-:W2:Y:S04]  /*32f20*/  LDL.LU.64 R26, [R1+0x3e8] ;  /* 0x0003e800011a7983 */ /* 0x000ea80000300a00 */
[----:B------:R-:W-:Y:S04]  /*32f30*/  STL.64 [R1+0x3de8], R12 ;  /* 0x003de80c01007387 */ /* 0x000fe80000100a00 */
[----:B------:R-:W-:Y:S04]  /*32f40*/  STL [R1+0x377c], R28 ;  /* 0x00377c1c01007387 */ /* 0x000fe80000100800 */
[----:B------:R-:W-:Y:S04]  /*32f50*/  STL.64 [R1+0x760], R20 ;  /* 0x0007601401007387 */ /* 0x000fe80000100a00 */
[----:B------:R0:W-:Y:S04]  /*32f60*/  STL.64 [R1+0x768], R22 ;  /* 0x0007681601007387 */ /* 0x0001e80000100a00 */
[----:B0-----:R-:W3:Y:S04]  /*32f70*/  LDL.LU R23, [R1+0x3f28] ;  /* 0x003f280001177983 */ /* 0x001ee80000300800 */
[----:B------:R-:W4:Y:S01]  /*32f80*/  LDL.LU.64 R20, [R1+0x3f20] ;  /* 0x003f200001147983 */ /* 0x000f220000300a00 */
[----:B------:R-:W-:-:S03]  /*32f90*/  IMAD.MOV.U32 R22, RZ, RZ, R17 ;  /* 0x000000ffff167224 */ /* 0x000fc600078e0011 */
[----:B------:R-:W2:Y:S04]  /*32fa0*/  LDL.LU.64 R18, [R1+0x3f18] ;  /* 0x003f180001127983 */ /* 0x000ea80000300a00 */
[----:B------:R-:W3:Y:S02]  /*32fb0*/  LDL.LU.64 R16, [R1+0x3f10] ;  /* 0x003f100001107983 */ /* 0x000ee40000300a00 */
[----:B---3--:R-:W-:-:S15]  /*32fc0*/  HMMA.16816.F32.BF16 R8, R4, R16, R8 ;  /* 0x000000100408723c */ /* 0x008fde0000041808 */
[----:B------:R-:W-:-:S08]  /*32fd0*/  NOP ;  /* 0x0000000000007918 */ /* 0x000fd00000000000 */
[----:B------:R0:W-:Y:S04]  /*32fe0*/  STL.64 [R1+0x750], R8 ;  /* 0x0007500801007387 */ /* 0x0001e80000100a00 */
[----:B------:R-:W-:Y:S04]  /*32ff0*/  STL.64 [R1+0x758], R10 ;  /* 0x0007580a01007387 */ /* 0x000fe80000100a00 */
[----:B0-----:R-:W3:Y:S04]  /*33000*/  LDL.LU.64 R8, [R1+0x3f08] ;  /* 0x003f080001087983 */ /* 0x001ee80000300a00 */
[----:B--2---:R-:W-:Y:S04]  /*33010*/  STL.64 [R1+0x3dc8], R18 ;  /* 0x003dc81201007387 */ /* 0x004fe80000100a00 */
[----:B------:R0:W-:Y:S04]  /*33020*/  STL.64 [R1+0x3dc0], R16 ;  /* 0x003dc01001007387 */ /* 0x0001e80000100a00 */
[----:B0-----:R-:W2:Y:S01]  /*33030*/  LDL.64 R16, [R1] ;  /* 0x0000000001107983 */ /* 0x001ea20000100a00 */
[----:B---3--:R-:W-:Y:S03]  /*33040*/  HMMA.16816.F32.BF16 R4, R4, R8, R24 ;  /* 0x000000080404723c */ /* 0x008fe60000041818 */
[----:B------:R-:W2:Y:S04]  /*33050*/  LDL.LU.64 R26, [R1+0x3f00] ;  /* 0x003f0000011a7983 */ /* 0x000ea80000300a00 */
[----:B------:R-:W2:Y:S04]  /*33060*/  LDL.LU.64 R24, [R1+0x3ef8] ;  /* 0x003ef80001187983 */ /* 0x000ea80000300a00 */
[----:B------:R-:W2:Y:S04]  /*33070*/  LDL.LU.64 R10, [R1+0x3ef0] ;  /* 0x003ef000010a7983 */ /* 0x000ea80000300a00 */
[----:B------:R-:W2:Y:S08]  /*33080*/  LDL.LU.64 R8, [R1+0x3ee8] ;  /* 0x003ee80001087983 */ /* 0x000eb00000300a00 */
[----:B------:R0:W-:Y:S04]  /*33090*/  STL.64 [R1+0x330], R4 ;  /* 0x0003300401007387 */ /* 0x0001e80000100a00 */
[----:B------:R-:W-:Y:S01]  /*330a0*/  STL [R1+0x338], R6 ;  /* 0x0003380601007387 */ /* 0x000fe20000100800 */
[----:B------:R-:W-:-:S03]  /*330b0*/  IMAD.MOV.U32 R28, RZ, RZ, R7 ;  /* 0x000000ffff1c7224 */ /* 0x000fc600078e0007 */
[----:B------:R-:W3:Y:S01]  /*330c0*/  LDL R7, [R1+0x1a60] ;  /* 0x001a600001077983 */ /* 0x000ee20000100800 */
[----:B--2---:R-:W-:Y:S03]  /*330d0*/  HMMA.16816.F32.BF16 R24, R8, R16, R24 ;  /* 0x000000100818723c */ /* 0x004fe60000041818 */
[----:B---3--:R1:W-:Y:S04]  /*330e0*/  STL [R1+0x3ec8], R7 ;  /* 0x003ec80701007387 */ /* 0x0083e80000100800 */
[----:B0-----:R-:W4:Y:S04]  /*330f0*/  LDL.LU.64 R4, [R1+0xd80] ;  /* 0x000d800001047983 */ /* 0x001f280000300a00 */
[----:B-1----:R-:W4:Y:S04]  /*33100*/  LDL.LU.64 R6, [R1+0xd88] ;  /* 0x000d880001067983 */ /* 0x002f280000300a00 */
[----:B------:R-:W-:Y:S08]  /*33110*/  STL [R1+0x38c4], R28 ;  /* 0x0038c41c01007387 */ /* 0x000ff00000100800 */
[----:B------:R-:W-:Y:S04]  /*33120*/  STL.64 [R1+0x1d0], R24 ;  /* 0x0001d01801007387 */ /* 0x000fe80000100a00 */
[----:B------:R0:W-:Y:S04]  /*33130*/  STL.64 [R1+0x1d8], R26 ;  /* 0x0001d81a01007387 */ /* 0x0001e80000100a00 */
[----:B0-----:R-:W2:Y:S04]  /*33140*/  LDL.LU R27, [R1+0x3ee0] ;  /* 0x003ee000011b7983 */ /* 0x001ea80000300800 */
[----:B------:R-:W3:Y:S04]  /*33150*/  LDL.LU.64 R24, [R1+0x3ed8] ;  /* 0x003ed80001187983 */ /* 0x000ee80000300a00 */
[----:B------:R-:W4:Y:S01]  /*33160*/  LDL.64 R12, [R1+0x120] ;  /* 0x00012000010c7983 */ /* 0x000f220000100a00 */
[----:B------:R-:W-:-:S02]  /*33170*/  IMAD.MOV.U32 R26, RZ, RZ, R16 ;  /* 0x000000ffff1a7224 */ /* 0x000fc400078e0010 */
[----:B------:R-:W-:Y:S02]  /*33180*/  IMAD.MOV.U32 R3, RZ, RZ, R17 ;  /* 0x000000ffff037224 */ /* 0x000fe400078e0011 */
[----:B------:R-:W-:Y:S02]  /*33190*/  IMAD.MOV.U32 R16, RZ, RZ, R14 ;  /* 0x000000ffff107224 */ /* 0x000fe400078e000e */
[----:B------:R-:W-:Y:S01]  /*331a0*/  IMAD.MOV.U32 R17, RZ, RZ, R22 ;  /* 0x000000ffff117224 */ /* 0x000fe200078e0016 */
[----:B----4-:R-:W-:Y:S04]  /*331b0*/  STL.64 [R1+0x3e00], R12 ;  /* 0x003e000c01007387 */ /* 0x010fe80000100a00 */
[----:B------:R-:W4:Y:S04]  /*331c0*/  LDL.LU R14, [R1+0x3ed0] ;  /* 0x003ed000010e7983 */ /* 0x000f280000300800 */
[----:B------:R-:W2:Y:S04]  /*331d0*/  LDL.LU R22, [R1+0x3ecc] ;  /* 0x003ecc0001167983 */ /* 0x000ea80000300800 */
[----:B------:R0:W-:Y:S04]  /*331e0*/  STL.64 [R1+0x3de0], R16 ;  /* 0x003de01001007387 */ /* 0x0001e80000100a00 */
[----:B0-----:R-:W3:Y:S01]  /*331f0*/  LDL.64 R16, [R1+0x190] ;  /* 0x0001900001107983 */ /* 0x001ee20000100a00 */
[----:B------:R-:W-:Y:S03]  /*33200*/  HMMA.16816.F32.BF16 R4, R8, R20, R4 ;  /* 0x000000140804723c */ /* 0x000fe60000041804 */
[----:B---3--:R0:W-:Y:S04]  /*33210*/  STL.64 [R1+0x3e90], R16 ;  /* 0x003e901001007387 */ /* 0x0081e80000100a00 */
[----:B0-----:R-:W3:Y:S01]  /*33220*/  LDL.64 R16, [R1+0x10] ;  /* 0x0000100001107983 */ /* 0x001ee20000100a00 */
[----:B------:R-:W-:-:S02]  /*33230*/  IMAD.MOV.U32 R12, RZ, RZ, R24 ;  /* 0x000000ffff0c7224 */ /* 0x000fc400078e0018 */
[----:B------:R-:W-:Y:S01]  /*33240*/  IMAD.MOV.U32 R13, RZ, RZ, R25 ;  /* 0x000000ffff0d7224 */ /* 0x000fe200078e0019 */
[----:B---3--:R0:W-:Y:S04]  /*33250*/  STL.64 [R1+0x3eb0], R16 ;  /* 0x003eb01001007387 */ /* 0x0081e80000100a00 */
[----:B0-----:R-:W3:Y:S04]  /*33260*/  LDL.LU.64 R16, [R1+0xd10] ;  /* 0x000d100001107983 */ /* 0x001ee80000300a00 */
[----:B------:R-:W3:Y:S04]  /*33270*/  LDL.LU.64 R18, [R1+0xd18] ;  /* 0x000d180001127983 */ /* 0x000ee80000300a00 */
[----:B------:R-:W-:Y:S04]  /*33280*/  STL.64 [R1+0x1c0], R4 ;  /* 0x0001c00401007387 */ /* 0x000fe80000100a00 */
[----:B------:R0:W-:Y:S04]  /*33290*/  STL.64 [R1+0x1c8], R6 ;  /* 0x0001c80601007387 */ /* 0x0001e80000100a00 */
[----:B0-----:R-:W4:Y:S04]  /*332a0*/  LDL.LU R7, [R1+0x3ec8] ;  /* 0x003ec80001077983 */ /* 0x001f280000300800 */
[----:B--2---:R-:W-:Y:S04]  /*332b0*/  STL.64 [R1+0x3ea0], R22 ;  /* 0x003ea01601007387 */ /* 0x004fe80000100a00 */
[----:B------:R0:W-:Y:S04]  /*332c0*/  STL.64 [R1+0x3e98], R20 ;  /* 0x003e981401007387 */ /* 0x0001e80000100a00 */
[----:B0-----:R-:W2:Y:S04]  /*332d0*/  LDL.LU.64 R20, [R1+0xc90] ;  /* 0x000c900001147983 */ /* 0x001ea80000300a00 */
[----:B------:R-:W2:Y:S04]  /*332e0*/  LDL.LU.64 R22, [R1+0xc98] ;  /* 0x000c980001167983 */ /* 0x000ea80000300a00 */
[----:B------:R-:W3:Y:S04]  /*332f0*/  LDL.LU R24, [R1+0x3ec4] ;  /* 0x003ec40001187983 */ /* 0x000ee80000300800 */
[----:B------:R-:W3:Y:S04]  /*33300*/  LDL.LU R25, [R1+0x3ec0] ;  /* 0x003ec00001197983 */ /* 0x000ee80000300800 */
[----:B------:R0:W-:Y:S02]  /*33310*/  STL.64 [R1+0x3e18], R12 ;  /* 0x003e180c01007387 */ /* 0x0001e40000100a00 */
[----:B0-----:R-:W-:-:S02]  /*33320*/  IMAD.MOV.U32 R12, RZ, RZ, R15 ;  /* 0x000000ffff0c7224 */ /* 0x001fc400078e000f */
[----:B------:R-:W-:Y:S01]  /*33330*/  IMAD.MOV.U32 R13, RZ, RZ, R0 ;  /* 0x000000ffff0d7224 */ /* 0x000fe200078e0000 */
[----:B------:R-:W2:Y:S04]  /*33340*/  LDL.LU R15, [R1+0x3ebc] ;  /* 0x003ebc00010f7983 */ /* 0x000ea80000300800 */
[----:B------:R-:W2:Y:S04]  /*33350*/  LDL.LU R0, [R1+0x3eb8] ;  /* 0x003eb80001007983 */ /* 0x000ea80000300800 */
[----:B------:R-:W-:Y:S04]  /*33360*/  STL.64 [R1+0x3e30], R12 ;  /* 0x003e300c01007387 */ /* 0x000fe80000100a00 */
[----:B----4-:R-:W0:Y:S01]  /*33370*/  LDSM.16.MT88.4 R4, [R7+UR4+0x8080] ;  /* 0x008080040704783b */ /* 0x010e220008004200 */
[----:B---3--:R-:W-:Y:S03]  /*33380*/  HMMA.16816.F32.BF16 R16, R8, R24, R16 ;  /* 0x000000180810723c */ /* 0x008fe60000041810 */
[----:B0-----:R-:W-:Y:S04]  /*33390*/  STL.64 [R1+0x3d00], R6 ;  /* 0x003d000601007387 */ /* 0x001fe80000100a00 */
[----:B------:R0:W-:Y:S04]  /*333a0*/  STL.64 [R1+0x3cf8], R4 ;  /* 0x003cf80401007387 */ /* 0x0001e80000100a00 */
[----:B0-----:R-:W3:-:S12]  /*333b0*/  LDL.64 R4, [R1+0xe0] ;  /* 0x0000e00001047983 */ /* 0x001ed80000100a00 */
[----:B------:R0:W-:Y:S04]  /*333c0*/  STL.64 [R1+0x5b0], R16 ;  /* 0x0005b01001007387 */ /* 0x0001e80000100a00 */
[----:B------:R-:W-:Y:S04]  /*333d0*/  STL.64 [R1+0x5b8], R18 ;  /* 0x0005b81201007387 */ /* 0x000fe80000100a00 */
[----:B0-----:R-:W2:Y:S01]  /*333e0*/  LDL.LU.64 R16, [R1+0x3eb0] ;  /* 0x003eb00001107983 */ /* 0x001ea20000300a00 */
[----:B------:R-:W-:Y:S02]  /*333f0*/  IMAD.MOV.U32 R12, RZ, RZ, R2 ;  /* 0x000000ffff0c7224 */ /* 0x000fe400078e0002 */
[----:B------:R-:W-:Y:S01]  /*33400*/  IMAD.MOV.U32 R13, RZ, RZ, R29 ;  /* 0x000000ffff0d7224 */ /* 0x000fe200078e001d */
[----:B------:R-:W4:Y:S04]  /*33410*/  LDL.LU R2, [R1+0x3ea8] ;  /* 0x003ea80001027983 */ /* 0x000f280000300800 */
[----:B------:R-:W-:Y:S01]  /*33420*/  STL.64 [R1+0x3e48], R12 ;  /* 0x003e480c01007387 */ /* 0x000fe20000100a00 */
[----:B--2---:R-:W-:-:S15]  /*33430*/  HMMA.16816.F32.BF16 R20, R8, R16, R20 ;  /* 0x000000100814723c */ /* 0x004fde0000041814 */
[----:B------:R-:W-:-:S08]  /*33440*/  NOP ;  /* 0x0000000000007918 */ /* 0x000fd00000000000 */
[----:B------:R-:W-:Y:S04]  /*33450*/  STL.64 [R1+0x5a0], R20 ;  /* 0x0005a01401007387 */ /* 0x000fe80000100a00 */
[----:B------:R0:W-:Y:S04]  /*33460*/  STL.64 [R1+0x5a8], R22 ;  /* 0x0005a81601007387 */ /* 0x0001e80000100a00 */
[----:B0-----:R-:W2:Y:S01]  /*33470*/  LDL.LU.64 R22, [R1+0x3ea0] ;  /* 0x003ea00001167983 */ /* 0x001ea20000300a00 */
[----:B------:R-:W-:-:S03]  /*33480*/  IMAD.MOV.U32 R12, RZ, RZ, R27 ;  /* 0x000000ffff0c7224 */ /* 0x000fc600078e001b */
[----:B------:R-:W4:Y:S01]  /*33490*/  LDL.LU.64 R20, [R1+0x3e98] ;  /* 0x003e980001147983 */ /* 0x000f220000300a00 */
[----:B------:R-:W-:Y:S02]  /*334a0*/  IMAD.MOV.U32 R7, RZ, RZ, R16 ;  /* 0x000000ffff077224 */ /* 0x000fe400078e0010 */
[----:B------:R-:W-:Y:S02]  /*334b0*/  IMAD.MOV.U32 R6, RZ, RZ, R17 ;  /* 0x000000ffff067224 */ /* 0x000fe400078e0011 */
[----:B------:R-:W4:Y:S01]  /*334c0*/  LDL.LU.64 R16, [R1+0x3e90] ;  /* 0x003e900001107983 */ /* 0x000f220000300a00 */
[----:B--2---:R-:W-:-:S05]  /*334d0*/  IMAD.MOV.U32 R13, RZ, RZ, R23 ;  /* 0x000000ffff0d7224 */ /* 0x004fca00078e0017 */
[----:B------:R0:W-:Y:S02]  /*334e0*/  STL.64 [R1+0x3e60], R12 ;  /* 0x003e600c01007387 */ /* 0x0001e40000100a00 */
[----:B0-----:R-:W-:Y:S02]  /*334f0*/  IMAD.MOV.U32 R12, RZ, RZ, R15 ;  /* 0x000000ffff0c7224 */ /* 0x001fe400078e000f */
[----:B------:R-:W-:-:S05]  /*33500*/  IMAD.MOV.U32 R13, RZ, RZ, R14 ;  /* 0x000000ffff0d7224 */ /* 0x000fca00078e000e */
[----:B------:R0:W-:Y:S04]  /*33510*/  STL.64 [R1+0x3e78], R12 ;  /* 0x003e780c01007387 */ /* 0x0001e80000100a00 */
[----:B0-----:R-:W2:Y:S04]  /*33520*/  LDL.LU.64 R12, [R1+0xc10] ;  /* 0x000c1000010c7983 */ /* 0x001ea80000300a00 */
[----:B------:R-:W2:Y:S04]  /*33530*/  LDL.LU.64 R14, [R1+0xc18] ;  /* 0x000c1800010e7983 */ /* 0x000ea80000300a00 */
[----:B------:R-:W-:Y:S04]  /*33540*/  STL.64 [R1+0x3db8], R6 ;  /* 0x003db80601007387 */ /* 0x000fe80000100a00 */
[----:B---3--:R2:W-:Y:S01]  /*33550*/  STL.64 [R1+0x3db0], R4 ;  /* 0x003db00401007387 */ /* 0x0085e20000100a00 */
[----:B----4-:R-:W-:Y:S01]  /*33560*/  IMAD.MOV.U32 R27, RZ, RZ, R17 ;  /* 0x000000ffff1b7224 */ /* 0x010fe200078e0011 */
[----:B--2---:R-:W-:-:S15]  /*33570*/  HMMA.16816.F32.BF16 R4, R8, R16, R12 ;  /* 0x000000100804723c */ /* 0x004fde000004180c */
[----:B------:R-:W-:-:S08]  /*33580*/  NOP ;  /* 0x0000000000007918 */ /* 0x000fd00000000000 */
[----:B------:R-:W-:Y:S04]  /*33590*/  STL.64 [R1+0x590], R4 ;  /* 0x0005900401007387 */ /* 0x000fe80000100a00 */
[----:B------:R-:W-:Y:S04]  /*335a0*/  STL.64 [R1+0x598], R6 ;  /* 0x0005980601007387 */ /* 0x000fe80000100a00 */
[----:B------:R-:W-:Y:S04]  /*335b0*/  STL.64 [R1+0x3df8], R26 ;  /* 0x003df81a01007387 */ /* 0x000fe80000100a00 */
[----:B------:R0:W-:Y:S04]  /*335c0*/  STL.64 [R1+0x3df0], R24 ;  /* 0x003df01801007387 */ /* 0x0001e80000100a00 */
[----:B0-----:R-:W2:Y:S04]  /*335d0*/  LDL.LU.64 R24, [R1+0x640] ;  /* 0x0006400001187983 */ /* 0x001ea80000300a00 */
[----:B------:R-:W3:Y:S04]  /*335e0*/  LDL.LU.64 R26, [R1+0x648] ;  /* 0x00064800011a7983 */ /* 0x000ee80000300a00 */
[----:B---3--:R-:W-:Y:S04]  /*335f0*/  STL.64 [R1+0x3e10], R26 ;  /* 0x003e101a01007387 */ /* 0x008fe80000100a00 */
[----:B--2---:R0:W-:Y:S04]  /*33600*/  STL.64 [R1+0x3e08], R24 ;  /* 0x003e081801007387 */ /* 0x0041e80000100a00 */
        /* <DEDUP_REMOVED lines=17> */
[----:B------:R-:W3:Y:S01]  /*33720*/  LDL.LU.64 R26, [R1+0xb18] ;  /* 0x000b1800011a7983 */ /* 0x000ee20000300a00 */
[----:B------:R-:W-:-:S02]  /*33730*/  IMAD.MOV.U32 R12, RZ, RZ, R2 ;  /* 0x000000ffff0c7224 */ /* 0x000fc400078e0002 */
[----:B------:R-:W-:Y:S01]  /*33740*/  IMAD.MOV.U32 R13, RZ, RZ, R0 ;  /* 0x000000ffff0d7224 */ /* 0x000fe200078e0000 */
[----:B---3--:R-:W-:Y:S04]  /*33750*/  STL.64 [R1+0x3e88], R26 ;  /* 0x003e881a01007387 */ /* 0x008fe80000100a00 */
[----:B--2---:R0:W-:Y:S04]  /*33760*/  STL.64 [R1+0x3e80], R24 ;  /* 0x003e801801007387 */ /* 0x0041e80000100a00 */
[----:B0-----:R-:W2:Y:S04]  /*33770*/  LDL.LU.64 R24, [R1+0xb90] ;  /* 0x000b900001187983 */ /* 0x001ea80000300a00 */
[----:B------:R-:W2:Y:S01]  /*33780*/  LDL.LU.64 R26, [R1+0xb98] ;  /* 0x000b9800011a7983 */ /* 0x000ea20000300a00 */
[----:B------:R-:W-:-:S03]  /*33790*/  IMAD.MOV.U32 R23, RZ, RZ, R16 ;  /* 0x000000ffff177224 */ /* 0x000fc600078e0010 */
[----:B------:R-:W3:Y:S04]  /*337a0*/  LDL.LU.64 R16, [R1+0x630] ;  /* 0x0006300001107983 */ /* 0x000ee80000300a00 */
[----:B------:R-:W3:Y:S04]  /*337b0*/  LDL.LU.64 R18, [R1+0x638] ;  /* 0x0006380001127983 */ /* 0x000ee80000300a00 */
[----:B------:R-:W-:Y:S04]  /*337c0*/  STL.64 [R1+0x3dd8], R22 ;  /* 0x003dd81601007387 */ /* 0x000fe80000100a00 */
[----:B------:R0:W-:Y:S04]  /*337d0*/  STL.64 [R1+0x3dd0], R20 ;  /* 0x003dd01401007387 */ /* 0x0001e80000100a00 */
[----:B0-----:R-:W4:Y:S04]  /*337e0*/  LDL.LU.64 R20, [R1+0x620] ;  /* 0x0006200001147983 */ /* 0x001f280000300a00 */
[----:B------:R-:W4:Y:S04]  /*337f0*/  LDL.LU.64 R22, [R1+0x628] ;  /* 0x0006280001167983 */ /* 0x000f280000300a00 */
[----:B------:R-:W4:Y:S04]  /*33800*/  LDL.LU.64 R4, [R1+0x610] ;  /* 0x0006100001047983 */ /* 0x000f280000300a00 */
[----:B------:R-:W4:Y:S01]  /*33810*/  LDL.LU.64 R6, [R1+0x618] ;  /* 0x0006180001067983 */ /* 0x000f220000300a00 */
[----:B--2---:R-:W-:Y:S03]  /*33820*/  HMMA.16816.F32.BF16 R12, R8, R12, R24 ;  /* 0x0000000c080c723c */ /* 0x004fe60000041818 */
[----:B------:R-:W2:Y:S04]  /*33830*/  LDL.LU.64 R26, [R1+0x3e88] ;  /* 0x003e8800011a7983 */ /* 0x000ea80000300a00 */
[----:B------:R-:W2:-:S15]  /*33840*/  LDL.LU.64 R24, [R1+0x3e80] ;  /* 0x003e800001187983 */ /* 0x000e9e0000300a00 */
[----:B------:R-:W-:-:S01]  /*33850*/  NOP ;  /* 0x0000000000007918 */ /* 0x000fc20000000000 */
[----:B------:R0:W-:Y:S04]  /*33860*/  STL.64 [R1+0x580], R12 ;  /* 0x0005800c01007387 */ /* 0x0001e80000100a00 */
[----:B------:R2:W-:Y:S04]  /*33870*/  STL.64 [R1+0x588], R14 ;  /* 0x0005880e01007387 */ /* 0x0005e80000100a00 */
[----:B0-----:R-:W2:Y:S02]  /*33880*/  LDL.LU.64 R12, [R1+0x3e78] ;  /* 0x003e7800010c7983 */ /* 0x001ea40000300a00 */
[----:B--2---:R-:W-:Y:S02]  /*33890*/  HMMA.16816.F32.BF16 R12, R8, R12, R24 ;  /* 0x0000000c080c723c */ /* 0x004fe40000041818 */
[----:B------:R-:W2:Y:S04]  /*338a0*/  LDL.LU.64 R26, [R1+0x3e70] ;  /* 0x003e7000011a7983 */ /* 0x000ea80000300a00 */
[----:B------:R-:W2:-:S15]  /*338b0*/  LDL.LU.64 R24, [R1+0x3e68] ;  /* 0x003e680001187983 */ /* 0x000e9e0000300a00 */
[----:B------:R-:W-:-:S02]  /*338c0*/  NOP ;  /* 0x0000000000007918 */ /* 0x000fc40000000000 */
        /* <DEDUP_REMOVED lines=29> */
[----:B------:R-:W-:Y:S04]  /*33aa0*/  STL.64 [R1+0x538], R14 ;  /* 0x0005380e01007387 */ /* 0x000fe80000100a00 */
[----:B0-----:R-:W2:Y:S02]  /*33ab0*/  LDL.LU.64 R12, [R1+0x3e00] ;  /* 0x003e0000010c7983 */ /* 0x001ea40000300a00 */
[----:B--2---:R-:W-:Y:S06]  /*33ac0*/  HMMA.16816.F32.BF16 R24, R8, R12, R24 ;  /* 0x0000000c0818723c */ /* 0x004fec0000041818 */
[----:B------:R-:W-:-:S02]  /*33ad0*/  IMAD.MOV.U32 R29, RZ, RZ, R12 ;  /* 0x000000ffff1d7224 */ /* 0x000fc400078e000c */
[----:B------:R-:W-:-:S15]  /*33ae0*/  IMAD.MOV.U32 R28, RZ, RZ, R13 ;  /* 0x000000ffff1c7224 */ /* 0x000fde00078e000d */
[----:B------:R-:W-:Y:S04]  /*33af0*/  STL.64 [R1+0x520], R24 ;  /* 0x0005201801007387 */ /* 0x000fe80000100a00 */
[----:B------:R0:W-:Y:S04]  /*33b00*/  STL.64 [R1+0x528], R26 ;  /* 0x0005281a01007387 */ /* 0x0001e80000100a00 */
[----:B0-----:R-:W2:Y:S04]  /*33b10*/  LDL.LU.64 R26, [R1+0x3df8] ;  /* 0x003df800011a7983 */ /* 0x001ea80000300a00 */
[----:B------:R-:W2:Y:S04]  /*33b20*/  LDL.LU.64 R24, [R1+0x3df0] ;  /* 0x003df00001187983 */ /* 0x000ea80000300a00 */
[----:B------:R-:W3:Y:S02]  /*33b30*/  LDL.LU.64 R12, [R1+0x3de8] ;  /* 0x003de800010c7983 */ /* 0x000ee40000300a00 */
[----:B---3--:R-:W-:-:S15]  /*33b40*/  HMMA.16816.F32.BF16 R16, R8, R12, R16 ;  /* 0x0000000c0810723c */ /* 0x008fde0000041810 */
[----:B------:R-:W-:-:S08]  /*33b50*/  NOP ;  /* 0x0000000000007918 */ /* 0x000fd00000000000 */
[----:B------:R0:W-:Y:S04]  /*33b60*/  STL.64 [R1+0x510], R16 ;  /* 0x0005101001007387 */ /* 0x0001e80000100a00 */
[----:B------:R4:W-:Y:S04]  /*33b70*/  STL.64 [R1+0x518], R18 ;  /* 0x0005181201007387 */ /* 0x0009e80000100a00 */
[----:B0-----:R-:W4:Y:S01]  /*33b80*/  LDL.LU.64 R16, [R1+0x3de0] ;  /* 0x003de00001107983 */ /* 0x001f220000300a00 */
[----:B------:R-:W-:Y:S02]  /*33b90*/  IMAD.MOV.U32 R2, RZ, RZ, R12 ;  /* 0x000000ffff027224 */ /* 0x000fe400078e000c */
[----:B------:R-:W-:-:S02]  /*33ba0*/  IMAD.MOV.U32 R0, RZ, RZ, R13 ;  /* 0x000000ffff007224 */ /* 0x000fc400078e000d */
[----:B------:R-:W3:Y:S04]  /*33bb0*/  LDL.LU.64 R12, [R1+0x270] ;  /* 0x00027000010c7983 */ /* 0x000ee80000300a00 */
[----:B------:R-:W3:Y:S01]  /*33bc0*/  LDL.LU.64 R14, [R1+0x278] ;  /* 0x00027800010e7983 */ /* 0x000ee20000300a00 */
[----:B----4-:R-:W-:Y:S03]  /*33bd0*/  HMMA.16816.F32.BF16 R16, R8, R16, R20 ;  /* 0x000000100810723c */ /* 0x010fe60000041814 */
[----:B------:R-:W4:Y:S04]  /*33be0*/  LDL.LU.64 R22, [R1+0x3dd8] ;  /* 0x003dd80001167983 */ /* 0x000f280000300a00 */
[----:B------:R-:W2:-:S15]  /*33bf0*/  LDL.LU.64 R20, [R1+0x3dd0] ;  /* 0x003dd00001147983 */ /* 0x000e9e0000300a00 */
[----:B------:R-:W-:-:S01]  /*33c00*/  NOP ;  /* 0x0000000000007918 */ /* 0x000fc20000000000 */
[----:B------:R-:W-:Y:S04]  /*33c10*/  STL.64 [R1+0x500], R16 ;  /* 0x0005001001007387 */ /* 0x000fe80000100a00 */
[----:B------:R0:W-:Y:S04]  /*33c20*/  STL.64 [R1+0x508], R18 ;  /* 0x0005081201007387 */ /* 0x0001e80000100a00 */
[----:B0-----:R-:W3:Y:S04]  /*33c30*/  LDL.LU.64 R18, [R1+0x3dc8] ;  /* 0x003dc80001127983 */ /* 0x001ee80000300a00 */
[----:B------:R-:W4:Y:S02]  /*33c40*/  LDL.LU.64 R16, [R1+0x3dc0] ;  /* 0x003dc00001107983 */ /* 0x000f240000300a00 */
[----:B----4-:R-:W-:-:S15]  /*33c50*/  HMMA.16816.F32.BF16 R4, R8, R16, R4 ;  /* 0x000000100804723c */ /* 0x010fde0000041804 */
[----:B------:R-:W-:-:S08]  /*33c60*/  NOP ;  /* 0x0000000000007918 */ /* 0x000fd00000000000 */
[----:B------:R-:W-:Y:S04]  /*33c70*/  STL.64 [R1+0x4e0], R4 ;  /* 0x0004e00401007387 */ /* 0x000fe80000100a00 */
[----:B------:R0:W-:Y:S04]  /*33c80*/  STL.64 [R1+0x4e8], R6 ;  /* 0x0004e80601007387 */ /* 0x0001e80000100a00 */
[----:B0-----:R-:W4:Y:S04]  /*33c90*/  LDL.LU.64 R6, [R1+0x3db8] ;  /* 0x003db80001067983 */ /* 0x001f280000300a00 */
[----:B------:R-:W2:Y:S04]  /*33ca0*/  LDL.LU.64 R4, [R1+0x3db0] ;  /* 0x003db00001047983 */ /* 0x000ea80000300a00 */
[----:B---3--:R-:W-:Y:S04]  /*33cb0*/  STL.64 [R1+0x3d20], R18 ;  /* 0x003d201201007387 */ /* 0x008fe80000100a00 */
[----:B------:R0:W-:Y:S04]  /*33cc0*/  STL.64 [R1+0x3d18], R16 ;  /* 0x003d181001007387 */ /* 0x0001e80000100a00 */
[----:B0-----:R-:W3:Y:S01]  /*33cd0*/  LDL.64 R16, [R1+0x180] ;  /* 0x0001800001107983 */ /* 0x001ee20000100a00 */
[----:B--2---:R-:W-:Y:S03]  /*33ce0*/  HMMA.16816.F32.BF16 R8, R8, R4, R12 ;  /* 0x000000040808723c */ /* 0x004fe6000004180c */
[----:B---3--:R0:W-:Y:S02]  /*33cf0*/  STL.64 [R1+0x3d60], R16 ;  /* 0x003d601001007387 */ /* 0x0081e40000100a00 */
[----:B0-----:R-:W-:-:S02]  /*33d00*/  IMAD.MOV.U32 R16, RZ, RZ, R23 ;  /* 0x000000ffff107224 */ /* 0x001fc400078e0017 */
[----:B------:R-:W-:Y:S01]  /*33d10*/  IMAD.MOV.U32 R17, RZ, RZ, R27 ;  /* 0x000000ffff117224 */ /* 0x000fe200078e001b */
[----:B------:R-:W2:Y:S04]  /*33d20*/  LDL.LU R23, [R1+0x3da8] ;  /* 0x003da80001177983 */ /* 0x000ea80000300800 */
[----:B------:R4:W-:Y:S02]  /*33d30*/  STL.64 [R1+0x3d78], R16 ;  /* 0x003d781001007387 */ /* 0x0009e40000100a00 */
[----:B----4-:R-:W-:Y:S02]  /*33d40*/  IMAD.MOV.U32 R16, RZ, RZ, R7 ;  /* 0x000000ffff107224 */ /* 0x010fe400078e0007 */
[----:B------:R-:W-:-:S05]  /*33d50*/  IMAD.MOV.U32 R17, RZ, RZ, R6 ;  /* 0x000000ffff117224 */ /* 0x000fca00078e0006 */
[----:B------:R-:W-:Y:S04]  /*33d60*/  STL.64 [R1+0x3d90], R16 ;  /* 0x003d901001007387 */ /* 0x000fe80000100a00 */
[----:B------:R-:W3:Y:S04]  /*33d70*/  LDL.LU.64 R14, [R1+0x3da0] ;  /* 0x003da000010e7983 */ /* 0x000ee80000300a00 */
[----:B------:R-:W3:Y:S04]  /*33d80*/  LDL.LU.64 R12, [R1+0x3d98] ;  /* 0x003d9800010c7983 */ /* 0x000ee80000300a00 */
[----:B------:R0:W-:Y:S04]  /*33d90*/  STL.64 [R1+0x1b0], R8 ;  /* 0x0001b00801007387 */ /* 0x0001e80000100a00 */
[----:B------:R1:W-:Y:S04]  /*33da0*/  STL.64 [R1+0x1b8], R10 ;  /* 0x0001b80a01007387 */ /* 0x0003e80000100a00 */
[----:B0-----:R-:W4:Y:S04]  /*33db0*/  LDL.LU.64 R8, [R1+0xd70] ;  /* 0x000d700001087983 */ /* 0x001f280000300a00 */
[----:B-1----:R-:W4:Y:S04]  /*33dc0*/  LDL.LU.64 R10, [R1+0xd78] ;  /* 0x000d7800010a7983 */ /* 0x002f280000300a00 */
[----:B------:R0:W-:Y:S04]  /*33dd0*/  STL.64 [R1+0x3d10], R4 ;  /* 0x003d100401007387 */ /* 0x0001e80000100a00 */
[----:B0-----:R-:W3:Y:S04]  /*33de0*/  LDL.LU.64 R4, [R1+0xdf0] ;  /* 0x000df00001047983 */ /* 0x001ee80000300a00 */
[----:B------:R-:W3:Y:S01]  /*33df0*/  LDL.LU.64 R6, [R1+0xdf8] ;  /* 0x000df80001067983 */ /* 0x000ee20000300a00 */
[----:B------:R-:W-:-:S02]  /*33e00*/  IMAD.MOV.U32 R16, RZ, RZ, R26 ;  /* 0x000000ffff107224 */ /* 0x000fc400078e001a */
[----:B------:R-:W-:Y:S02]  /*33e10*/  IMAD.MOV.U32 R17, RZ, RZ, R3 ;  /* 0x000000ffff117224 */ /* 0x000fe400078e0003 */
[----:B------:R-:W2:Y:S05]  /*33e20*/  LDL R3, [R1+0x1a5c] ;  /* 0x001a5c0001037983 */ /* 0x000eaa0000100800 */
[----:B---3--:R-:W-:Y:S01]  /*33e30*/  HMMA.16816.F32.BF16 R4, R12, R16, R4 ;  /* 0x000000100c04723c */ /* 0x008fe20000041804 */
[----:B------:R-:W3:-:S15]  /*33e40*/  LDL.LU.64 R16, [R1+0xd00] ;  /* 0x000d000001107983 */ /* 0x000ede0000300a00 */
[----:B------:R-:W-:-:S07]  /*33e50*/  NOP ;  /* 0x0000000000007918 */ /* 0x000fce0000000000 */
[----:B------:R0:W-:Y:S04]  /*33e60*/  STL.64 [R1+0x320], R4 ;  /* 0x0003200401007387 */ /* 0x0001e80000100a00 */
[----:B------:R1:W-:Y:S04]  /*33e70*/  STL.64 [R1+0x328], R6 ;  /* 0x0003280601007387 */ /* 0x0003e80000100a00 */
[----:B------:R-:W3:Y:S04]  /*33e80*/  LDL.LU.64 R18, [R1+0xd08] ;  /* 0x000d080001127983 */ /* 0x000ee80000300a00 */
[----:B0-----:R-:W2:Y:S04]  /*33e90*/  LDL.LU.64 R4, [R1+0xb80] ;  /* 0x000b800001047983 */ /* 0x001ea80000300a00 */
[----:B-1----:R-:W3:Y:S01]  /*33ea0*/  LDL.LU.64 R6, [R1+0xb88] ;  /* 0x000b880001067983 */ /* 0x002ee20000300a00 */
[C---:B----4-:R-:W-:Y:S03]  /*33eb0*/  HMMA.16816.F32.BF16 R8, R12.reuse, R20, R8 ;  /* 0x000000140c08723c */ /* 0x050fe60000041808 */
[----:B---3--:R-:W-:Y:S04]  /*33ec0*/  STL.64 [R1+0x3d70], R6 ;  /* 0x003d700601007387 */ /* 0x008fe80000100a00 */
[----:B--2---:R0:W-:Y:S04]  /*33ed0*/  STL.64 [R1+0x3d68], R4 ;  /* 0x003d680401007387 */ /* 0x0041e80000100a00 */
[----:B0-----:R-:W2:Y:S04]  /*33ee0*/  LDL.LU.64 R4, [R1+0xc00] ;  /* 0x000c000001047983 */ /* 0x001ea80000300a00 */
[----:B------:R-:W3:Y:S01]  /*33ef0*/  LDL.LU.64 R6, [R1+0xc08] ;  /* 0x000c080001067983 */ /* 0x000ee20000300a00 */
[C---:B------:R-:W-:Y:S03]  /*33f00*/  HMMA.16816.F32.BF16 R16, R12.reuse, R24, R16 ;  /* 0x000000180c10723c */ /* 0x040fe60000041810 */
[----:B---3--:R-:W-:Y:S04]  /*33f10*/  STL.64 [R1+0x3d88], R6 ;  /* 0x003d880601007387 */ /* 0x008fe80000100a00 */
[----:B--2---:R0:W-:Y:S04]  /*33f20*/  STL.64 [R1+0x3d80], R4 ;  /* 0x003d800401007387 */ /* 0x0041e80000100a00 */
[----:B0-----:R-:W2:Y:S04]  /*33f30*/  LDL.LU.64 R4, [R1+0xc80] ;  /* 0x000c800001047983 */ /* 0x001ea80000300a00 */
[----:B------:R-:W2:Y:S04]  /*33f40*/  LDL.LU.64 R6, [R1+0xc88] ;  /* 0x000c880001067983 */ /* 0x000ea80000300a00 */
[----:B------:R-:W-:Y:S04]  /*33f50*/  STL.64 [R1+0x3cf0], R22 ;  /* 0x003cf01601007387 */ /* 0x000fe80000100a00 */
[----:B------:R0:W-:Y:S04]  /*33f60*/  STL.64 [R1+0x3ce8], R20 ;  /* 0x003ce81401007387 */ /* 0x0001e80000100a00 */
[----:B------:R-:W-:Y:S04]  /*33f70*/  STL.64 [R1+0x310], R8 ;  /* 0x0003100801007387 */ /* 0x000fe80000100a00 */
[----:B------:R-:W-:Y:S04]  /*33f80*/  STL.64 [R1+0x318], R10 ;  /* 0x0003180a01007387 */ /* 0x000fe80000100a00 */
[----:B------:R-:W1:Y:S04]  /*33f90*/  LDSM.16.MT88.4 R8, [R3+UR4+0x8000] ;  /* 0x008000040308783b */ /* 0x000e680008004200 */
[----:B0-----:R-:W3:Y:S04]  /*33fa0*/  LDL.64 R20, [R1+0x170] ;  /* 0x0001700001147983 */ /* 0x001ee80000100a00 */
[----:B-1----:R-:W-:Y:S04]  /*33fb0*/  STL.64 [R1+0x3bb8], R10 ;  /* 0x003bb80a01007387 */ /* 0x002fe80000100a00 */
[----:B------:R-:W-:Y:S04]  /*33fc0*/  STL.64 [R1+0x3bb0], R8 ;  /* 0x003bb00801007387 */ /* 0x000fe80000100a00 */
[----:B------:R0:W-:Y:S04]  /*33fd0*/  STL.64 [R1+0x740], R16 ;  /* 0x0007401001007387 */ /* 0x0001e80000100a00 */
[----:B------:R-:W-:Y:S04]  /*33fe0*/  STL.64 [R1+0x748], R18 ;  /* 0x0007481201007387 */ /* 0x000fe80000100a00 */
[----:B0-----:R-:W2:Y:S04]  /*33ff0*/  LDL.LU.64 R16, [R1+0x3d90] ;  /* 0x003d900001107983 */ /* 0x001ea80000300a00 */
[----:B------:R-:W-:Y:S04]  /*34000*/  STL [R1+0x3cd4], R24 ;  /* 0x003cd41801007387 */ /* 0x000fe80000100800 */
[----:B------:R0:W-:Y:S04]  /*34010*/  STL [R1+0x3cd0], R25 ;  /* 0x003cd01901007387 */ /* 0x0001e80000100800 */
[----:B0-----:R-:W3:Y:S04]  /*34020*/  LDL.LU.64 R24, [R1+0xa80] ;  /* 0x000a800001187983 */ /* 0x001ee80000300a00 */
[----:B------:R-:W3:Y:S01]  /*34030*/  LDL.LU.64 R26, [R1+0xa88] ;  /* 0x000a8800011a7983 */ /* 0x000ee20000300a00 */
        /* <DEDUP_REMOVED lines=14> */
[----:B--2---:R-:W-:-:S15]  /*34120*/  HMMA.16816.F32.BF16 R4, R12, R16, R4 ;  /* 0x000000100c04723c */ /* 0x004fde0000041804 */
[----:B------:R-:W-:-:S08]  /*34130*/  NOP ;  /* 0x0000000000007918 */ /* 0x000fd00000000000 */
[----:B------:R0:W-:Y:S04]  /*34140*/  STL.64 [R1+0x710], R4 ;  /* 0x0007100401007387 */ /* 0x0001e80000100a00 */
[----:B------:R-:W-:Y:S04]  /*34150*/  STL.64 [R1+0x718], R6 ;  /* 0x0007180601007387 */ /* 0x000fe80000100a00 */
[----:B0-----:R-:W2:Y:S01]  /*34160*/  LDL.64 R4, [R1+0x140] ;  /* 0x0001400001047983 */ /* 0x001ea20000100a00 */
[----:B------:R-:W-:Y:S02]  /*34170*/  IMAD.MOV.U32 R8, RZ, RZ, R2 ;  /* 0x000000ffff087224 */ /* 0x000fe400078e0002 */
[----:B------:R-:W-:-:S02]  /*34180*/  IMAD.MOV.U32 R9, RZ, RZ, R0 ;  /* 0x000000ffff097224 */ /* 0x000fc400078e0000 */
[----:B------:R-:W-:Y:S02]  /*34190*/  IMAD.MOV.U32 R2, RZ, RZ, R16 ;  /* 0x000000ffff027224 */ /* 0x000fe400078e0010 */
[----:B------:R-:W-:Y:S01]  /*341a0*/  IMAD.MOV.U32 R0, RZ, RZ, R17 ;  /* 0x000000ffff007224 */ /* 0x000fe200078e0011 */
[----:B--2---:R3:W-:Y:S04]  /*341b0*/  STL.64 [R1+0x3d58], R4 ;  /* 0x003d580401007387 */ /* 0x0047e80000100a00 */
[----:B------:R-:W2:Y:S01]  /*341c0*/  LDL.64 R16, [R1+0x100] ;  /* 0x0001000001107983 */ /* 0x000ea20000100a00 */
[----:B---3--:R-:W-:Y:S06]  /*341d0*/  HMMA.16816.F32.BF16 R4, R12, R20, R24 ;  /* 0x000000140c04723c */ /* 0x008fec0000041818 */
[----:B------:R-:W-:-:S02]  /*341e0*/  IMAD.MOV.U32 R10, RZ, RZ, R20 ;  /* 0x000000ffff0a7224 */ /* 0x000fc400078e0014 */
[----:B------:R-:W-:Y:S01]  /*341f0*/  IMAD.MOV.U32 R3, RZ, RZ, R21 ;  /* 0x000000ffff037224 */ /* 0x000fe200078e0015 */
[----:B--2---:R0:W-:Y:S04]  /*34200*/  STL.64 [R1+0x3d28], R16 ;  /* 0x003d281001007387 */ /* 0x0041e80000100a00 */
[----:B0-----:R-:W2:Y:S04]  /*34210*/  LDL.64 R16, [R1+0x150] ;  /* 0x0001500001107983 */ /* 0x001ea80000100a00 */
[----:B------:R-:W-:Y:S04]  /*34220*/  STL [R1+0x3cc4], R0 ;  /* 0x003cc40001007387 */ /* 0x000fe80000100800 */
[----:B------:R-:W-:Y:S04]  /*34230*/  STL [R1+0x3cc0], R2 ;  /* 0x003cc00201007387 */ /* 0x000fe80000100800 */
[----:B------:R0:W-:Y:S04]  /*34240*/  STL.64 [R1+0x700], R4 ;  /* 0x0007000401007387 */ /* 0x0001e80000100a00 */
[----:B------:R1:W-:Y:S04]  /*34250*/  STL.64 [R1+0x708], R6 ;  /* 0x0007080601007387 */ /* 0x0003e80000100a00 */
[----:B------:R-:W3:Y:S04]  /*34260*/  LDL.LU.64 R24, [R1+0xa70] ;  /* 0x000a700001187983 */ /* 0x000ee80000300a00 */
[----:B------:R-:W3:Y:S04]  /*34270*/  LDL.LU.64 R26, [R1+0xa78] ;  /* 0x000a7800011a7983 */ /* 0x000ee80000300a00 */
[----:B0-----:R-:W2:Y:S04]  /*34280*/  LDL.LU.64 R4, [R1+0xa60] ;  /* 0x000a600001047983 */ /* 0x001ea80000300a00 */
[----:B-1----:R-:W2:Y:S04]  /*34290*/  LDL.LU.64 R6, [R1+0xa68] ;  /* 0x000a680001067983 */ /* 0x002ea80000300a00 */
[----:B------:R-:W4:Y:S04]  /*342a0*/  LDL.64 R20, [R1] ;  /* 0x0000000001147983 */ /* 0x000f280000100a00 */
[----:B----4-:R0:W-:Y:S04]  /*342b0*/  STL.64 [R1+0x3d08], R20 ;  /* 0x003d081401007387 */ /* 0x0101e80000100a00 */
[----:B0-----:R-:W4:Y:S04]  /*342c0*/  LDL.64 R20, [R1+0x130] ;  /* 0x0001300001147983 */ /* 0x001f280000100a00 */
[----:B----4-:R0:W-:Y:S04]  /*342d0*/  STL.64 [R1+0x3d50], R20 ;  /* 0x003d501401007387 */ /* 0x0101e80000100a00 */
[----:B0-----:R-:W4:Y:S04]  /*342e0*/  LDL.LU.64 R20, [R1+0xa50] ;  /* 0x000a500001147983 */ /* 0x001f280000300a00 */
[----:B------:R-:W4:Y:S04]  /*342f0*/  LDL.LU.64 R22, [R1+0xa58] ;  /* 0x000a580001167983 */ /* 0x000f280000300a00 */
[----:B------:R-:W-:Y:S04]  /*34300*/  STL [R1+0x3ccc], R3 ;  /* 0x003ccc0301007387 */ /* 0x000fe80000100800 */
[----:B------:R-:W-:Y:S04]  /*34310*/  STL [R1+0x3cc8], R10 ;  /* 0x003cc80a01007387 */ /* 0x000fe80000100800 */
[----:B------:R0:W-:Y:S02]  /*34320*/  STL.64 [R1+0x3d30], R8 ;  /* 0x003d300801007387 */ /* 0x0001e40000100a00 */
[----:B0-----:R-:W-:-:S02]  /*34330*/  IMAD.MOV.U32 R8, RZ, RZ, R29 ;  /* 0x000000ffff087224 */ /* 0x001fc400078e001d */
[----:B------:R-:W-:-:S05]  /*34340*/  IMAD.MOV.U32 R9, RZ, RZ, R28 ;  /* 0x000000ffff097224 */ /* 0x000fca00078e001c */
[----:B------:R0:W-:Y:S04]  /*34350*/  STL.64 [R1+0x3d48], R8 ;  /* 0x003d480801007387 */ /* 0x0001e80000100a00 */
[----:B0-----:R-:W3:Y:S01]  /*34360*/  LDL.64 R8, [R1+0x160] ;  /* 0x0001600001087983 */ /* 0x001ee20000100a00 */
[----:B--2---:R-:W-:Y:S06]  /*34370*/  HMMA.16816.F32.BF16 R4, R12, R16, R4 ;  /* 0x000000100c04723c */ /* 0x004fec0000041804 */
[----:B------:R-:W-:-:S02]  /*34380*/  IMAD.MOV.U32 R29, RZ, RZ, R16 ;  /* 0x000000ffff1d7224 */ /* 0x000fc400078e0010 */
[----:B------:R-:W-:Y:S01]  /*34390*/  IMAD.MOV.U32 R28, RZ, RZ, R17 ;  /* 0x000000ffff1c7224 */ /* 0x000fe200078e0011 */
[----:B---3--:R-:W-:-:S15]  /*343a0*/  HMMA.16816.F32.BF16 R24, R12, R8, R24 ;  /* 0x000000080c18723c */ /* 0x008fde0000041818 */
[----:B------:R-:W-:-:S08]  /*343b0*/  NOP ;  /* 0x0000000000007918 */ /* 0x000fd00000000000 */
[----:B------:R-:W-:Y:S04]  /*343c0*/  STL.64 [R1+0x6f0], R24 ;  /* 0x0006f01801007387 */ /* 0x000fe80000100a00 */
[----:B------:R0:W-:Y:S02]  /*343d0*/  STL.64 [R1+0x6f8], R26 ;  /* 0x0006f81a01007387 */ /* 0x0001e40000100a00 */
[----:B0-----:R-:W-:Y:S02]  /*343e0*/  IMAD.MOV.U32 R27, RZ, RZ, R8 ;  /* 0x000000ffff1b7224 */ /* 0x001fe400078e0008 */
[----:B------:R-:W-:Y:S02]  /*343f0*/  IMAD.MOV.U32 R26, RZ, RZ, R9 ;  /* 0x000000ffff1a7224 */ /* 0x000fe400078e0009 */
[----:B------:R-:W2:Y:S04]  /*34400*/  LDL.LU.64 R8, [R1+0xa40] ;  /* 0x000a400001087983 */ /* 0x000ea80000300a00 */
[----:B------:R-:W2:Y:S04]  /*34410*/  LDL.LU.64 R10, [R1+0xa48] ;  /* 0x000a4800010a7983 */ /* 0x000ea80000300a00 */
[----:B------:R0:W-:Y:S04]  /*34420*/  STL.64 [R1+0x6e0], R4 ;  /* 0x0006e00401007387 */ /* 0x0001e80000100a00 */
[----:B------:R-:W-:Y:S04]  /*34430*/  STL.64 [R1+0x6e8], R6 ;  /* 0x0006e80601007387 */ /* 0x000fe80000100a00 */
[----:B0-----:R-:W4:Y:S04]  /*34440*/  LDL.LU.64 R4, [R1+0x3d58] ;  /* 0x003d580001047983 */ /* 0x001f280000300a00 */
[----:B------:R-:W3:Y:S04]  /*34450*/  LDL.LU.64 R16, [R1+0xa20] ;  /* 0x000a200001107983 */ /* 0x000ee80000300a00 */
[----:B------:R-:W2:Y:S01]  /*34460*/  LDL.LU.64 R18, [R1+0xa28] ;  /* 0x000a280001127983 */ /* 0x000ea20000300a00 */
[----:B----4-:R-:W-:Y:S03]  /*34470*/  HMMA.16816.F32.BF16 R20, R12, R4, R20 ;  /* 0x000000040c14723c */ /* 0x010fe60000041814 */
[----:B--2---:R-:W-:Y:S04]  /*34480*/  STL.64 [R1+0x3d40], R18 ;  /* 0x003d401201007387 */ /* 0x004fe80000100a00 */
[----:B---3--:R0:W-:Y:S04]  /*34490*/  STL.64 [R1+0x3d38], R16 ;  /* 0x003d381001007387 */ /* 0x0081e80000100a00 */
[----:B0-----:R-:W2:Y:S04]  /*344a0*/  LDL.LU.64 R16, [R1+0xa30] ;  /* 0x000a300001107983 */ /* 0x001ea80000300a00 */
[----:B------:R-:W2:Y:S08]  /*344b0*/  LDL.LU.64 R18, [R1+0xa38] ;  /* 0x000a380001127983 */ /* 0x000eb00000300a00 */
[----:B------:R0:W-:Y:S04]  /*344c0*/  STL.64 [R1+0x6d0], R20 ;  /* 0x0006d01401007387 */ /* 0x0001e80000100a00 */
[----:B------:R-:W-:Y:S04]  /*344d0*/  STL.64 [R1+0x6d8], R22 ;  /* 0x0006d81601007387 */ /* 0x000fe80000100a00 */
[----:B0-----:R-:W3:Y:S01]  /*344e0*/  LDL.LU.64 R20, [R1+0x3d50] ;  /* 0x003d500001147983 */ /* 0x001ee20000300a00 */
[----:B------:R-:W-:-:S02]  /*344f0*/  IMAD.MOV.U32 R0, RZ, RZ, R4 ;  /* 0x000000ffff007224 */ /* 0x000fc400078e0004 */
[----:B------:R-:W-:Y:S02]  /*34500*/  IMAD.MOV.U32 R2, RZ, RZ, R5 ;  /* 0x000000ffff027224 */ /* 0x000fe400078e0005 */
[----:B------:R-:W4:Y:S04]  /*34510*/  LDL.LU.64 R4, [R1+0xa00] ;  /* 0x000a000001047983 */ /* 0x000f280000300a00 */
[----:B------:R-:W4:Y:S01]  /*34520*/  LDL.LU.64 R6, [R1+0xa08] ;  /* 0x000a080001067983 */ /* 0x000f220000300a00 */
[----:B---3--:R-:W-:-:S15]  /*34530*/  HMMA.16816.F32.BF16 R8, R12, R20, R8 ;  /* 0x000000140c08723c */ /* 0x008fde0000041808 */
[----:B------:R-:W-:-:S08]  /*34540*/  NOP ;  /* 0x0000000000007918 */ /* 0x000fd00000000000 */
[----:B------:R0:W-:Y:S04]  /*34550*/  STL.64 [R1+0x6c0], R8 ;  /* 0x0006c00801007387 */ /* 0x0001e80000100a00 */
[----:B------:R-:W-:Y:S04]  /*34560*/  STL.64 [R1+0x6c8], R10 ;  /* 0x0006c80a01007387 */ /* 0x000fe80000100a00 */
[----:B0-----:R-:W2:Y:S01]  /*34570*/  LDL.LU.64 R8, [R1+0x3d48] ;  /* 0x003d480001087983 */ /* 0x001ea20000300a00 */
[----:B------:R-:W-:Y:S02]  /*34580*/  IMAD.MOV.U32 R24, RZ, RZ, R20 ;  /* 0x000000ffff187224 */ /* 0x000fe400078e0014 */
[----:B------:R-:W-:-:S02]  /*34590*/  IMAD.MOV.U32 R25, RZ, RZ, R21 ;  /* 0x000000ffff197224 */ /* 0x000fc400078e0015 */
[----:B------:R-:W3:Y:S04]  /*345a0*/  LDL.LU.64 R20, [R1+0x280] ;  /* 0x0002800001147983 */ /* 0x000ee80000300a00 */
[----:B------:R-:W3:Y:S04]  /*345b0*/  LDL.LU.64 R22, [R1+0x288] ;  /* 0x0002880001167983 */ /* 0x000ee80000300a00 */
[----:B------:R-:W-:Y:S04]  /*345c0*/  STL.64 [R1+0x3ce0], R26 ;  /* 0x003ce01a01007387 */ /* 0x000fe80000100a00 */
[----:B------:R0:W-:Y:S04]  /*345d0*/  STL.64 [R1+0x3cd8], R24 ;  /* 0x003cd81801007387 */ /* 0x0001e80000100a00 */
[----:B0-----:R-:W3:Y:S04]  /*345e0*/  LDL.LU.64 R24, [R1+0xd50] ;  /* 0x000d500001187983 */ /* 0x001ee80000300a00 */
[----:B------:R-:W3:Y:S01]  /*345f0*/  LDL.LU.64 R26, [R1+0xd58] ;  /* 0x000d5800011a7983 */ /* 0x000ee20000300a00 */
[----:B--2---:R-:W-:Y:S03]  /*34600*/  HMMA.16816.F32.BF16 R8, R12, R8, R16 ;  /* 0x000000080c08723c */ /* 0x004fe60000041810 */
[----:B------:R-:W2:Y:S04]  /*34610*/  LDL.LU.64 R18, [R1+0x3d40] ;  /* 0x003d400001127983 */ /* 0x000ea80000300a00 */
[----:B------:R-:W2:-:S15]  /*34620*/  LDL.LU.64 R16, [R1+0x3d38] ;  /* 0x003d380001107983 */ /* 0x000e9e0000300a00 */
[----:B------:R-:W-:-:S01]  /*34630*/  NOP ;  /* 0x0000000000007918 */ /* 0x000fc20000000000 */
[----:B------:R0:W-:Y:S04]  /*34640*/  STL.64 [R1+0x6b0], R8 ;  /* 0x0006b00801007387 */ /* 0x0001e80000100a00 */
[----:B------:R-:W-:Y:S04]  /*34650*/  STL.64 [R1+0x6b8], R10 ;  /* 0x0006b80a01007387 */ /* 0x000fe80000100a00 */
[----:B0-----:R-:W2:Y:S02]  /*34660*/  LDL.LU.64 R8, [R1+0x3d30] ;  /* 0x003d300001087983 */ /* 0x001ea40000300a00 */
[----:B--2---:R-:W-:-:S15]  /*34670*/  HMMA.16816.F32.BF16 R16, R12, R8, R16 ;  /* 0x000000080c10723c */ /* 0x004fde0000041810 */
[----:B------:R-:W-:-:S08]  /*34680*/  NOP ;  /* 0x0000000000007918 */ /* 0x000fd00000000000 */
[----:B------:R0:W-:Y:S04]  /*34690*/  STL.64 [R1+0x6a0], R16 ;  /* 0x0006a01001007387 */ /* 0x0001e80000100a00 */
[----:B------:R-:W-:Y:S04]  /*346a0*/  STL.64 [R1+0x6a8], R18 ;  /* 0x0006a81201007387 */ /* 0x000fe80000100a00 */
[----:B0-----:R-:W2:Y:S04]  /*346b0*/  LDL.LU.64 R16, [R1+0x3d28] ;  /* 0x003d280001107983 */ /* 0x001ea80000300a00 */
[----:B------:R0:W-:Y:S04]  /*346c0*/  STL.64 [R1+0x3bf0], R8 ;  /* 0x003bf00801007387 */ /* 0x0001e80000100a00 */
[----:B0-----:R-:W2:Y:S04]  /*346d0*/  LDL.LU.64 R8, [R1+0xa10] ;  /* 0x000a100001087983 */ /* 0x001ea80000300a00 */
[----:B------:R-:W2:Y:S02]  /*346e0*/  LDL.LU.64 R10, [R1+0xa18] ;  /* 0x000a1800010a7983 */ /* 0x000ea40000300a00 */
[----:B--2---:R-:W-:-:S15]  /*346f0*/  HMMA.16816.F32.BF16 R8, R12, R16, R8 ;  /* 0x000000100c08723c */ /* 0x004fde0000041808 */
[----:B------:R-:W-:-:S08]  /*34700*/  NOP ;  /* 0x0000000000007918 */ /* 0x000fd00000000000 */
[----:B------:R0:W-:Y:S04]  /*34710*/  STL.64 [R1+0x690], R8 ;  /* 0x0006900801007387 */ /* 0x0001e80000100a00 */
[----:B------:R-:W-:Y:S04]  /*34720*/  STL.64 [R1+0x698], R10 ;  /* 0x0006980a01007387 */ /* 0x000fe80000100a00 */
[----:B------:R-:W2:Y:S01]  /*34730*/  LDL.LU.64 R18, [R1+0x3d20] ;  /* 0x003d200001127983 */ /* 0x000ea20000300a00 */
[----:B0-----:R-:W-:Y:S02]  /*34740*/  IMAD.MOV.U32 R9, RZ, RZ, R16 ;  /* 0x000000ffff097224 */ /* 0x001fe400078e0010 */
[----:B------:R-:W-:-:S02]  /*34750*/  IMAD.MOV.U32 R8, RZ, RZ, R17 ;  /* 0x000000ffff087224 */ /* 0x000fc400078e0011 */
[----:B------:R-:W4:Y:S02]  /*34760*/  LDL.LU.64 R16, [R1+0x3d18] ;  /* 0x003d180001107983 */ /* 0x000f240000300a00 */
[----:B----4-:R-:W-:-:S15]  /*34770*/  HMMA.16816.F32.BF16 R4, R12, R16, R4 ;  /* 0x000000100c04723c */ /* 0x010fde0000041804 */
[----:B------:R-:W-:-:S08]  /*34780*/  NOP ;  /* 0x0000000000007918 */ /* 0x000fd00000000000 */
[----:B------:R0:W-:Y:S04]  /*34790*/  STL.64 [R1+0x680], R4 ;  /* 0x0006800401007387 */ /* 0x0001e80000100a00 */
[----:B------:R-:W-:Y:S04]  /*347a0*/  STL.64 [R1+0x688], R6 ;  /* 0x0006880601007387 */ /* 0x000fe80000100a00 */
[----:B0-----:R-:W3:Y:S04]  /*347b0*/  LDL.LU.64 R4, [R1+0x3d10] ;  /* 0x003d100001047983 */ /* 0x001ee80000300a00 */
[----:B--2---:R-:W-:Y:S04]  /*347c0*/  STL.64 [R1+0x3bd0], R18 ;  /* 0x003bd01201007387 */ /* 0x004fe80000100a00 */
[----:B------:R0:W-:Y:S04]  /*347d0*/  STL.64 [R1+0x3bc8], R16 ;  /* 0x003bc81001007387 */ /* 0x0001e80000100a00 */
[----:B0-----:R-:W2:Y:S04]  /*347e0*/  LDL.LU.64 R16, [R1+0xdd0] ;  /* 0x000dd00001107983 */ /* 0x001ea80000300a00 */
[----:B------:R-:W2:Y:S01]  /*347f0*/  LDL.LU.64 R18, [R1+0xdd8] ;  /* 0x000dd80001127983 */ /* 0x000ea20000300a00 */
[----:B---3--:R-:W-:Y:S03]  /*34800*/  HMMA.16816.F32.BF16 R12, R12, R4, R20 ;  /* 0x000000040c0c723c */ /* 0x008fe60000041814 */
[----:B------:R-:W3:Y:S03]  /*34810*/  LDL.LU.64 R20, [R1+0x3d08] ;  /* 0x003d080001147983 */ /* 0x000ee60000300a00 */
[----:B------:R-:W-:-:S02]  /*34820*/  IMAD.MOV.U32 R3, RZ, RZ, R4 ;  /* 0x000000ffff037224 */ /* 0x000fc400078e0004 */
[----:B------:R-:W-:-:S15]  /*34830*/  IMAD.MOV.U32 R10, RZ, RZ, R5 ;  /* 0x000000ffff0a7224 */ /* 0x000fde00078e0005 */
[----:B------:R-:W-:Y:S04]  /*34840*/  STL.64 [R1+0x300], R12 ;  /* 0x0003000c01007387 */ /* 0x000fe80000100a00 */
[----:B------:R0:W-:Y:S04]  /*34850*/  STL.64 [R1+0x308], R14 ;  /* 0x0003080e01007387 */ /* 0x0001e80000100a00 */
[----:B------:R-:W2:Y:S04]  /*34860*/  LDL.LU.64 R6, [R1+0x3d00] ;  /* 0x003d000001067983 */ /* 0x000ea80000300a00 */
[----:B------:R-:W2:Y:S04]  /*34870*/  LDL.LU.64 R4, [R1+0x3cf8] ;  /* 0x003cf80001047983 */ /* 0x000ea80000300a00 */
[----:B0-----:R-:W4:Y:S01]  /*34880*/  LDL R15, [R1+0x1a5c] ;  /* 0x001a5c00010f7983 */ /* 0x001f220000100800 */
[----:B---3--:R-:W-:Y:S01]  /*34890*/  IMAD.MOV.U32 R11, RZ, RZ, R21 ;  /* 0x000000ffff0b7224 */ /* 0x008fe200078e0015 */
[----:B--2---:R-:W-:Y:S02]  /*348a0*/  HMMA.16816.F32.BF16 R16, R4, R20, R16 ;  /* 0x000000140410723c */ /* 0x004fe40000041810 */
[----:B----4-:R-:W0:-:S15]  /*348b0*/  LDSM.16.MT88.4 R12, [R15+UR4+0x8080] ;  /* 0x008080040f0c783b */ /* 0x010e1e0008004200 */
[----:B------:R-:W-:-:S06]  /*348c0*/  NOP ;  /* 0x0000000000007918 */ /* 0x000fcc0000000000 */
[----:B------:R-:W-:Y:S04]  /*348d0*/  STL.64 [R1+0x1a0], R16 ;  /* 0x0001a01001007387 */ /* 0x000fe80000100a00 */
[----:B------:R1:W-:Y:S04]  /*348e0*/  STL.64 [R1+0x1a8], R18 ;  /* 0x0001a81201007387 */ /* 0x0003e80000100a00 */
[----:B------:R-:W2:Y:S01]  /*348f0*/  LDL.LU.64 R22, [R1+0x3cf0] ;  /* 0x003cf00001167983 */ /* 0x000ea20000300a00 */
[----:B-1----:R-:W-:-:S03]  /*34900*/  IMAD.MOV.U32 R18, RZ, RZ, R20 ;  /* 0x000000ffff127224 */ /* 0x002fc600078e0014 */
[----:B------:R-:W3:Y:S01]  /*34910*/  LDL.LU.64 R20, [R1+0x3ce8] ;  /* 0x003ce80001147983 */ /* 0x000ee20000300a00 */
[----:B------:R-:W-:Y:S02]  /*34920*/  IMAD.MOV.U32 R16, RZ, RZ, R9 ;  /* 0x000000ffff107224 */ /* 0x000fe400078e0009 */
[----:B------:R-:W-:Y:S01]  /*34930*/  IMAD.MOV.U32 R17, RZ, RZ, R8 ;  /* 0x000000ffff117224 */ /* 0x000fe200078e0008 */
[----:B---3--:R-:W-:-:S15]  /*34940*/  HMMA.16816.F32.BF16 R24, R4, R20, R24 ;  /* 0x000000140418723c */ /* 0x008fde0000041818 */
[----:B------:R-:W-:-:S08]  /*34950*/  NOP ;  /* 0x0000000000007918 */ /* 0x000fd00000000000 */
[----:B------:R-:W-:Y:S04]  /*34960*/  STL.64 [R1+0xd0], R24 ;  /* 0x0000d01801007387 */ /* 0x000fe80000100a00 */
[----:B------:R1:W-:Y:S04]  /*34970*/  STL.64 [R1+0xd8], R26 ;  /* 0x0000d81a01007387 */ /* 0x0003e80000100a00 */
[----:B-1----:R-:W3:Y:S04]  /*34980*/  LDL.LU.64 R26, [R1+0x3ce0] ;  /* 0x003ce000011a7983 */ /* 0x002ee80000300a00 */
[----:B------:R-:W4:Y:S04]  /*34990*/  LDL.LU.64 R24, [R1+0x3cd8] ;  /* 0x003cd80001187983 */ /* 0x000f280000300a00 */
[----:B------:R-:W2:Y:S04]  /*349a0*/  LDL.64 R8, [R1+0x120] ;  /* 0x0001200001087983 */ /* 0x000ea80000100a00 */
[----:B--2---:R-:W-:Y:S04]  /*349b0*/  STL.64 [R1+0x3c08], R8 ;  /* 0x003c080801007387 */ /* 0x004fe80000100a00 */
[----:B------:R1:W-:Y:S04]  /*349c0*/  STL.64 [R1+0x3be8], R16 ;  /* 0x003be81001007387 */ /* 0x0003e80000100a00 */
[----:B------:R-:W-:Y:S04]  /*349d0*/  STL [R1+0x3cb0], R18 ;  /* 0x003cb01201007387 */ /* 0x000fe80000100800 */
[----:B-1----:R-:W2:Y:S01]  /*349e0*/  LDL.64 R16, [R1+0x10] ;  /* 0x0000100001107983 */ /* 0x002ea20000100a00 */
[----:B----4-:R-:W-:-:S02]  /*349f0*/  IMAD.MOV.U32 R8, RZ, RZ, R24 ;  /* 0x000000ffff087224 */ /* 0x010fc400078e0018 */
[----:B------:R-:W-:Y:S01]  /*34a00*/  IMAD.MOV.U32 R9, RZ, RZ, R25 ;  /* 0x000000ffff097224 */ /* 0x000fe200078e0019 */
[----:B--2---:R1:W-:Y:S04]  /*34a10*/  STL.64 [R1+0x3cb8], R16 ;  /* 0x003cb81001007387 */ /* 0x0043e80000100a00 */
[----:B-1----:R-:W2:Y:S04]  /*34a20*/  LDL.LU.64 R16, [R1+0xce0] ;  /* 0x000ce00001107983 */ /* 0x002ea80000300a00 */
[----:B------:R-:W2:Y:S04]  /*34a30*/  LDL.LU.64 R18, [R1+0xce8] ;  /* 0x000ce80001127983 */ /* 0x000ea80000300a00 */
[----:B------:R-:W-:Y:S04]  /*34a40*/  STL.64 [R1+0x3b98], R22 ;  /* 0x003b981601007387 */ /* 0x000fe80000100a00 */
[----:B------:R1:W-:Y:S04]  /*34a50*/  STL.64 [R1+0x3b90], R20 ;  /* 0x003b901401007387 */ /* 0x0003e80000100a00 */
[----:B-1----:R-:W4:Y:S04]  /*34a60*/  LDL.LU.64 R20, [R1+0xc60] ;  /* 0x000c600001147983 */ /* 0x002f280000300a00 */
[----:B------:R-:W4:Y:S04]  /*34a70*/  LDL.LU.64 R22, [R1+0xc68] ;  /* 0x000c680001167983 */ /* 0x000f280000300a00 */
[----:B------:R-:W2:Y:S04]  /*34a80*/  LDL.LU R24, [R1+0x3cd4] ;  /* 0x003cd40001187983 */ /* 0x000ea80000300800 */
[----:B------:R-:W2:Y:S04]  /*34a90*/  LDL.LU R25, [R1+0x3cd0] ;  /* 0x003cd00001197983 */ /* 0x000ea80000300800 */
[----:B------:R1:W-:Y:S04]  /*34aa0*/  STL.64 [R1+0x3c20], R8 ;  /* 0x003c200801007387 */ /* 0x0003e80000100a00 */
[----:B0-----:R-:W-:Y:S04]  /*34ab0*/  STL.64 [R1+0x3ae8], R14 ;  /* 0x003ae80e01007387 */ /* 0x001fe80000100a00 */
[----:B------:R0:W-:Y:S01]  /*34ac0*/  STL.64 [R1+0x3ae0], R12 ;  /* 0x003ae00c01007387 */ /* 0x0001e20000100a00 */
[----:B-1----:R-:W-:-:S02]  /*34ad0*/  IMAD.MOV.U32 R8, RZ, RZ, R0 ;  /* 0x000000ffff087224 */ /* 0x002fc400078e0000 */
[----:B------:R-:W-:Y:S02]  /*34ae0*/  IMAD.MOV.U32 R9, RZ, RZ, R2 ;  /* 0x000000ffff097224 */ /* 0x000fe400078e0002 */
[----:B0-----:R-:W-:Y:S02]  /*34af0*/  IMAD.MOV.U32 R12, RZ, RZ, R3 ;  /* 0x000000ffff0c7224 */ /* 0x001fe400078e0003 */
[----:B------:R-:W-:Y:S01]  /*34b00*/  IMAD.MOV.U32 R13, RZ, RZ, R10 ;  /* 0x000000ffff0d7224 */ /* 0x000fe200078e000a */
[----:B------:R-:W4:Y:S04]  /*34b10*/  LDL.LU R3, [R1+0x3ccc] ;  /* 0x003ccc0001037983 */ /* 0x000f280000300800 */
[----:B------:R-:W4:Y:S04]  /*34b20*/  LDL.LU R10, [R1+0x3cc8] ;  /* 0x003cc800010a7983 */ /* 0x000f280000300800 */
[----:B------:R-:W4:Y:S04]  /*34b30*/  LDL.LU R0, [R1+0x3cc4] ;  /* 0x003cc40001007983 */ /* 0x000f280000300800 */
[----:B------:R-:W4:Y:S04]  /*34b40*/  LDL.LU R2, [R1+0x3cc0] ;  /* 0x003cc00001027983 */ /* 0x000f280000300800 */
[----:B------:R-:W-:Y:S01]  /*34b50*/  STL.64 [R1+0x3c38], R8 ;  /* 0x003c380801007387 */ /* 0x000fe20000100a00 */
[----:B--2---:R-:W-:-:S15]  /*34b60*/  HMMA.16816.F32.BF16 R16, R4, R24, R16 ;  /* 0x000000180410723c */ /* 0x004fde0000041810 */
[----:B------:R-:W-:-:S08]  /*34b70*/  NOP ;  /* 0x0000000000007918 */ /* 0x000fd00000000000 */
[----:B------:R0:W-:Y:S04]  /*34b80*/  STL.64 [R1+0xc0], R16 ;  /* 0x0000c01001007387 */ /* 0x0001e80000100a00 */
[----:B------:R-:W-:Y:S04]  /*34b90*/  STL.64 [R1+0xc8], R18 ;  /* 0x0000c81201007387 */ /* 0x000fe80000100a00 */
[----:B0-----:R-:W4:Y:S01]  /*34ba0*/  LDL.LU.64 R16, [R1+0x3cb8] ;  /* 0x003cb80001107983 */ /* 0x001f220000300a00 */
[----:B------:R-:W-:Y:S02]  /*34bb0*/  IMAD.MOV.U32 R8, RZ, RZ, R29 ;  /* 0x000000ffff087224 */ /* 0x000fe400078e001d */
[----:B------:R-:W-:-:S05]  /*34bc0*/  IMAD.MOV.U32 R9, RZ, RZ, R28 ;  /* 0x000000ffff097224 */ /* 0x000fca00078e001c */
[----:B------:R3:W-:Y:S04]  /*34bd0*/  STL.64 [R1+0x3c50], R8 ;  /* 0x003c500801007387 */ /* 0x0007e80000100a00 */
[----:B------:R-:W-:Y:S01]  /*34be0*/  STL.64 [R1+0x3bc0], R24 ;  /* 0x003bc01801007387 */ /* 0x000fe20000100a00 */
[----:B---3--:R-:W-:Y:S02]  /*34bf0*/  IMAD.MOV.U32 R8, RZ, RZ, R27 ;  /* 0x000000ffff087224 */ /* 0x008fe400078e001b */
[----:B------:R-:W-:Y:S01]  /*34c00*/  IMAD.MOV.U32 R9, RZ, RZ, R26 ;  /* 0x000000ffff097224 */ /* 0x000fe200078e001a */
[----:B----4-:R-:W-:Y:S06]  /*34c10*/  HMMA.16816.F32.BF16 R20, R4, R16, R20 ;  /* 0x000000100414723c */ /* 0x010fec0000041814 */
[----:B------:R-:W-:-:S15]  /*34c20*/  IMAD.MOV.U32 R15, RZ, RZ, R17 ;  /* 0x000000ffff0f7224 */ /* 0x000fde00078e0011 */
[----:B------:R-:W-:-:S02]  /*34c30*/  NOP ;  /* 0x0000000000007918 */ /* 0x000fc40000000000 */
[----:B------:R-:W-:Y:S04]  /*34c40*/  STL.64 [R1+0xb0], R20 ;  /* 0x0000b01401007387 */ /* 0x000fe80000100a00 */
[----:B------:R-:W-:Y:S04]  /*34c50*/  STL.64 [R1+0xb8], R22 ;  /* 0x0000b81601007387 */ /* 0x000fe80000100a00 */
[----:B------:R-:W2:Y:S04]  /*34c60*/  LDL.LU R18, [R1+0x3cb0] ;  /* 0x003cb00001127983 */ /* 0x000ea80000300800 */
[----:B------:R0:W-:Y:S04]  /*34c70*/  STL.64 [R1+0x3c68], R8 ;  /* 0x003c680801007387 */ /* 0x0001e80000100a00 */
[----:B------:R-:W-:Y:S04]  /*34c80*/  STL [R1+0x3c00], R15 ;  /* 0x003c000f01007387 */ /* 0x000fe80000100800 */
[----:B------:R-:W-:Y:S01]  /*34c90*/  STL.64 [R1+0x3bf8], R12 ;  /* 0x003bf80c01007387 */ /* 0x000fe20000100a00 */
[----:B0-----:R-:W-:-:S02]  /*34ca0*/  IMAD.MOV.U32 R8, RZ, RZ, R10 ;  /* 0x000000ffff087224 */ /* 0x001fc400078e000a */
[----:B------:R-:W-:-:S05]  /*34cb0*/  IMAD.MOV.U32 R9, RZ, RZ, R3 ;  /* 0x000000ffff097224 */ /* 0x000fca00078e0003 */
[----:B------:R0:W-:Y:S02]  /*34cc0*/  STL.64 [R1+0x3c80], R8 ;  /* 0x003c800801007387 */ /* 0x0001e40000100a00 */
[----:B0-----:R-:W-:Y:S02]  /*34cd0*/  IMAD.MOV.U32 R8, RZ, RZ, R2 ;  /* 0x000000ffff087224 */ /* 0x001fe400078e0002 */
[----:B------:R-:W-:-:S05]  /*34ce0*/  IMAD.MOV.U32 R9, RZ, RZ, R0 ;  /* 0x000000ffff097224 */ /* 0x000fca00078e0000 */
[----:B------:R0:W-:Y:S04]  /*34cf0*/  STL.64 [R1+0x3c98], R8 ;  /* 0x003c980801007387 */ /* 0x0001e80000100a00 */
[----:B0-----:R-:W3:Y:S04]  /*34d00*/  LDL.64 R8, [R1+0x190] ;  /* 0x0001900001087983 */ /* 0x001ee80000100a00 */
[----:B------:R-:W4:Y:S04]  /*34d10*/  LDL.LU.64 R12, [R1+0x400] ;  /* 0x00040000010c7983 */ /* 0x000f280000300a00 */
[----:B------:R-:W2:Y:S04]  /*34d20*/  LDL.LU.64 R14, [R1+0x408] ;  /* 0x00040800010e7983 */ /* 0x000ea80000300a00 */
[----:B--2---:R-:W-:Y:S04]  /*34d30*/  STL.64 [R1+0x3c18], R14 ;  /* 0x003c180e01007387 */ /* 0x004fe80000100a00 */
[----:B----4-:R0:W-:Y:S04]  /*34d40*/  STL.64 [R1+0x3c10], R12 ;  /* 0x003c100c01007387 */ /* 0x0101e80000100a00 */
[----:B0-----:R-:W2:Y:S04]  /*34d50*/  LDL.LU.64 R12, [R1+0x5c0] ;  /* 0x0005c000010c7983 */ /* 0x001ea80000300a00 */
[----:B------:R-:W4:Y:S04]  /*34d60*/  LDL.LU.64 R14, [R1+0x5c8] ;  /* 0x0005c800010e7983 */ /* 0x000f280000300a00 */
[----:B----4-:R-:W-:Y:S04]  /*34d70*/  STL.64 [R1+0x3c30], R14 ;  /* 0x003c300e01007387 */ /* 0x010fe80000100a00 */
[----:B--2---:R0:W-:Y:S04]  /*34d80*/  STL.64 [R1+0x3c28], R12 ;  /* 0x003c280c01007387 */ /* 0x0041e80000100a00 */
        /* <DEDUP_REMOVED lines=21> */
[----:B------:R-:W2:Y:S01]  /*34ee0*/  LDL.LU.64 R14, [R1+0xbe8] ;  /* 0x000be800010e7983 */ /* 0x000ea20000300a00 */
[----:B------:R-:W-:-:S02]  /*34ef0*/  IMAD.MOV.U32 R22, RZ, RZ, R16 ;  /* 0x000000ffff167224 */ /* 0x000fc400078e0010 */
[----:B------:R-:W-:Y:S02]  /*34f00*/  IMAD.MOV.U32 R20, RZ, RZ, R18 ;  /* 0x000000ffff147224 */ /* 0x000fe400078e0012 */
[----:B------:R-:W-:Y:S01]  /*34f10*/  IMAD.MOV.U32 R21, RZ, RZ, R11 ;  /* 0x000000ffff157224 */ /* 0x000fe200078e000b */
[----:B------:R-:W4:Y:S04]  /*34f20*/  LDL.LU.64 R16, [R1+0x3f0] ;  /* 0x0003f00001107983 */ /* 0x000f280000300a00 */
[----:B------:R-:W4:Y:S04]  /*34f30*/  LDL.LU.64 R18, [R1+0x3f8] ;  /* 0x0003f80001127983 */ /* 0x000f280000300a00 */
[----:B------:R-:W-:Y:S04]  /*34f40*/  STL [R1+0x3be0], R22 ;  /* 0x003be01601007387 */ /* 0x000fe80000100800 */
[----:B------:R0:W-:Y:S01]  /*34f50*/  STL.64 [R1+0x3bd8], R20 ;  /* 0x003bd81401007387 */ /* 0x0001e20000100a00 */
[----:B---3--:R-:W-:-:S02]  /*34f60*/  IMAD.MOV.U32 R2, RZ, RZ, R8 ;  /* 0x000000ffff027224 */ /* 0x008fc400078e0008 */
[----:B------:R-:W-:Y:S01]  /*34f70*/  IMAD.MOV.U32 R0, RZ, RZ, R9 ;  /* 0x000000ffff007224 */ /* 0x000fe200078e0009 */
[----:B0-----:R-:W3:Y:S04]  /*34f80*/  LDL.LU.64 R20, [R1+0x3d0] ;  /* 0x0003d00001147983 */ /* 0x001ee80000300a00 */
[----:B------:R-:W3:Y:S04]  /*34f90*/  LDL.LU.64 R22, [R1+0x3d8] ;  /* 0x0003d80001167983 */ /* 0x000ee80000300a00 */
[----:B------:R-:W3:Y:S04]  /*34fa0*/  LDL.LU.64 R24, [R1+0x3c0] ;  /* 0x0003c00001187983 */ /* 0x000ee80000300a00 */
[----:B------:R-:W3:Y:S01]  /*34fb0*/  LDL.LU.64 R26, [R1+0x3c8] ;  /* 0x0003c800011a7983 */ /* 0x000ee20000300a00 */
[----:B--2---:R-:W-:-:S15]  /*34fc0*/  HMMA.16816.F32.BF16 R12, R4, R8, R12 ;  /* 0x00000008040c723c */ /* 0x004fde000004180c */
[----:B------:R-:W-:-:S08]  /*34fd0*/  NOP ;  /* 0x0000000000007918 */ /* 0x000fd00000000000 */
[----:B------:R-:W-:Y:S04]  /*34fe0*/  STL.64 [R1+0xa0], R12 ;  /* 0x0000a00c01007387 */ /* 0x000fe80000100a00 */
[----:B------:R0:W-:Y:S04]  /*34ff0*/  STL.64 [R1+0xa8], R14 ;  /* 0x0000a80e01007387 */ /* 0x0001e80000100a00 */
[----:B0-----:R-:W2:Y:S04]  /*35000*/  LDL.LU.64 R14, [R1+0x3ca8] ;  /* 0x003ca800010e7983 */ /* 0x001ea80000300a00 */
[----:B------:R-:W2:Y:S04]  /*35010*/  LDL.LU.64 R12, [R1+0x3ca0] ;  /* 0x003ca000010c7983 */ /* 0x000ea80000300a00 */
[----:B------:R-:W2:Y:S02]  /*35020*/  LDL.LU.64 R8, [R1+0x3c98] ;  /* 0x003c980001087983 */ /* 0x000ea40000300a00 */
        /* <DEDUP_REMOVED lines=43> */
[----:B------:R-:W-:-:S15]  /*352e0*/  IMAD.MOV.U32 R3, RZ, RZ, R9 ;  /* 0x000000ffff037224 */ /* 0x000fde00078e0009 */
[----:B------:R-:W-:-:S02]  /*352f0*/  NOP ;  /* 0x0000000000007918 */ /* 0x000fc40000000000 */
[----:B------:R-:W-:Y:S04]  /*35300*/  STL.64 [R1+0x490], R12 ;  /* 0x0004900c01007387 */ /* 0x000fe80000100a00 */
[----:B------:R0:W-:Y:S04]  /*35310*/  STL.64 [R1+0x498], R14 ;  /* 0x0004980e01007387 */ /* 0x0001e80000100a00 */
[----:B0-----:R-:W2:Y:S04]  /*35320*/  LDL.LU R15, [R1+0x3c00] ;  /* 0x003c0000010f7983 */ /* 0x001ea80000300800 */
[----:B------:R-:W2:Y:S01]  /*35330*/  LDL.LU.64 R12, [R1+0x3bf8] ;  /* 0x003bf800010c7983 */ /* 0x000ea20000300a00 */
[----:B------:R-:W-:-:S03]  /*35340*/  IMAD.MOV.U32 R14, RZ, RZ, R8 ;  /* 0x000000ffff0e7224 */ /* 0x000fc600078e0008 */
[----:B------:R-:W4:Y:S02]  /*35350*/  LDL.LU.64 R8, [R1+0x3bf0] ;  /* 0x003bf00001087983 */ /* 0x000f240000300a00 */
[----:B----4-:R-:W-:Y:S02]  /*35360*/  HMMA.16816.F32.BF16 R8, R4, R8, R16 ;  /* 0x000000080408723c */ /* 0x010fe40000041810 */
[----:B------:R-:W3:-:S15]  /*35370*/  LDL.LU.64 R16, [R1+0x3be8] ;  /* 0x003be80001107983 */ /* 0x000ede0000300a00 */
[----:B------:R-:W-:-:S06]  /*35380*/  NOP ;  /* 0x0000000000007918 */ /* 0x000fcc0000000000 */
[----:B------:R0:W-:Y:S04]  /*35390*/  STL.64 [R1+0x480], R8 ;  /* 0x0004800801007387 */ /* 0x0001e80000100a00 */
[----:B------:R1:W-:Y:S04]  /*353a0*/  STL.64 [R1+0x488], R10 ;  /* 0x0004880a01007387 */ /* 0x0003e80000100a00 */
[----:B0-----:R-:W2:Y:S04]  /*353b0*/  LDL.LU.64 R8, [R1+0x200] ;  /* 0x0002000001087983 */ /* 0x001ea80000300a00 */
[----:B-1----:R-:W2:Y:S01]  /*353c0*/  LDL.LU.64 R10, [R1+0x208] ;  /* 0x00020800010a7983 */ /* 0x002ea20000300a00 */
[----:B---3--:R-:W-:Y:S03]  /*353d0*/  HMMA.16816.F32.BF16 R16, R4, R16, R20 ;  /* 0x000000100410723c */ /* 0x008fe60000041814 */
[----:B------:R-:W3:Y:S04]  /*353e0*/  LDL.LU R22, [R1+0x3be0] ;  /* 0x003be00001167983 */ /* 0x000ee80000300800 */
[----:B------:R-:W4:-:S15]  /*353f0*/  LDL.LU.64 R20, [R1+0x3bd8] ;  /* 0x003bd80001147983 */ /* 0x000f1e0000300a00 */
[----:B------:R-:W-:-:S01]  /*35400*/  NOP ;  /* 0x0000000000007918 */ /* 0x000fc20000000000 */
[----:B------:R-:W-:Y:S04]  /*35410*/  STL.64 [R1+0x470], R16 ;  /* 0x0004701001007387 */ /* 0x000fe80000100a00 */
[----:B------:R0:W-:Y:S04]  /*35420*/  STL.64 [R1+0x478], R18 ;  /* 0x0004781201007387 */ /* 0x0001e80000100a00 */
[----:B0-----:R-:W2:Y:S04]  /*35430*/  LDL.LU.64 R18, [R1+0x3bd0] ;  /* 0x003bd00001127983 */ /* 0x001ea80000300a00 */
[----:B------:R-:W3:Y:S02]  /*35440*/  LDL.LU.64 R16, [R1+0x3bc8] ;  /* 0x003bc80001107983 */ /* 0x000ee40000300a00 */
[----:B---3--:R-:W-:-:S15]  /*35450*/  HMMA.16816.F32.BF16 R24, R4, R16, R24 ;  /* 0x000000100418723c */ /* 0x008fde0000041818 */
[----:B------:R-:W-:-:S08]  /*35460*/  NOP ;  /* 0x0000000000007918 */ /* 0x000fd00000000000 */
[----:B------:R0:W-:Y:S04]  /*35470*/  STL.64 [R1+0x460], R24 ;  /* 0x0004601801007387 */ /* 0x0001e80000100a00 */
[----:B------:R1:W-:Y:S04]  /*35480*/  STL.64 [R1+0x468], R26 ;  /* 0x0004681a01007387 */ /* 0x0003e80000100a00 */
[----:B0-----:R-:W3:Y:S04]  /*35490*/  LDL.LU.64 R24, [R1+0x3bc0] ;  /* 0x003bc00001187983 */ /* 0x001ee80000300a00 */
[----:B-1----:R-:W4:Y:S04]  /*354a0*/  LDL R26, [R1+0x1a58] ;  /* 0x001a5800011a7983 */ /* 0x002f280000100800 */
[----:B----4-:R-:W-:Y:S04]  /*354b0*/  STL [R1+0x3ba8], R26 ;  /* 0x003ba81a01007387 */ /* 0x010fe80000100800 */
[----:B---3--:R0:W-:Y:S04]  /*354c0*/  STL.64 [R1+0x3ba0], R24 ;  /* 0x003ba01801007387 */ /* 0x0081e80000100a00 */
[----:B0-----:R-:W3:Y:S04]  /*354d0*/  LDL.LU.64 R24, [R1+0xde0] ;  /* 0x000de00001187983 */ /* 0x001ee80000300a00 */
[----:B------:R-:W3:Y:S04]  /*354e0*/  LDL.LU.64 R26, [R1+0xde8] ;  /* 0x000de800011a7983 */ /* 0x000ee80000300a00 */
[----:B--2---:R-:W-:Y:S04]  /*354f0*/  STL.64 [R1+0x3b10], R18 ;  /* 0x003b101201007387 */ /* 0x004fe80000100a00 */
[----:B------:R0:W-:Y:S04]  /*35500*/  STL.64 [R1+0x3b08], R16 ;  /* 0x003b081001007387 */ /* 0x0001e80000100a00 */
[----:B0-----:R-:W2:Y:S01]  /*35510*/  LDL.64 R16, [R1+0x180] ;  /* 0x0001800001107983 */ /* 0x001ea20000100a00 */
[----:B------:R-:W-:Y:S03]  /*35520*/  HMMA.16816.F32.BF16 R4, R4, R12, R8 ;  /* 0x0000000c0404723c */ /* 0x000fe60000041808 */
[----:B--2---:R0:W-:Y:S02]  /*35530*/  STL.64 [R1+0x3b78], R16 ;  /* 0x003b781001007387 */ /* 0x0041e40000100a00 */
[----:B0-----:R-:W-:-:S02]  /*35540*/  IMAD.MOV.U32 R16, RZ, RZ, R22 ;  /* 0x000000ffff107224 */ /* 0x001fc400078e0016 */
[----:B------:R-:W-:-:S05]  /*35550*/  IMAD.MOV.U32 R17, RZ, RZ, R15 ;  /* 0x000000ffff117224 */ /* 0x000fca00078e000f */
[----:B------:R0:W-:Y:S04]  /*35560*/  STL.64 [R1+0x3b88], R16 ;  /* 0x003b881001007387 */ /* 0x0001e80000100a00 */
[----:B0-----:R-:W2:Y:S04]  /*35570*/  LDL.LU.64 R16, [R1+0xcf0] ;  /* 0x000cf00001107983 */ /* 0x001ea80000300a00 */
[----:B------:R-:W2:Y:S04]  /*35580*/  LDL.LU.64 R18, [R1+0xcf8] ;  /* 0x000cf80001127983 */ /* 0x000ea80000300a00 */
[----:B------:R-:W3:Y:S04]  /*35590*/  LDL.LU.64 R10, [R1+0x3bb8] ;  /* 0x003bb800010a7983 */ /* 0x000ee80000300a00 */
[----:B------:R-:W3:Y:S04]  /*355a0*/  LDL.LU.64 R8, [R1+0x3bb0] ;  /* 0x003bb00001087983 */ /* 0x000ee80000300a00 */
[----:B------:R0:W-:Y:S04]  /*355b0*/  STL.64 [R1+0x70], R4 ;  /* 0x0000700401007387 */ /* 0x0001e80000100a00 */
[----:B------:R1:W-:Y:S04]  /*355c0*/  STL.64 [R1+0x78], R6 ;  /* 0x0000780601007387 */ /* 0x0003e80000100a00 */
[----:B0-----:R-:W4:Y:S04]  /*355d0*/  LDL.LU.64 R4, [R1+0xd60] ;  /* 0x000d600001047983 */ /* 0x001f280000300a00 */
[----:B-1----:R-:W4:Y:S04]  /*355e0*/  LDL.LU.64 R6, [R1+0xd68] ;  /* 0x000d680001067983 */ /* 0x002f280000300a00 */
[----:B------:R0:W-:Y:S04]  /*355f0*/  STL.64 [R1+0x3b00], R12 ;  /* 0x003b000c01007387 */ /* 0x0001e80000100a00 */
[----:B------:R1:W-:Y:S04]  /*35600*/  STL [R1+0x3b80], R14 ;  /* 0x003b800e01007387 */ /* 0x0003e80000100800 */
[----:B0-----:R-:W2:Y:S04]  /*35610*/  LDL.LU.64 R12, [R1+0xc70] ;  /* 0x000c7000010c7983 */ /* 0x001ea80000300a00 */
[----:B-1----:R-:W2:Y:S01]  /*35620*/  LDL.LU.64 R14, [R1+0xc78] ;  /* 0x000c7800010e7983 */ /* 0x002ea20000300a00 */
[----:B---3--:R-:W-:Y:S03]  /*35630*/  HMMA.16816.F32.BF16 R20, R8, R20, R24 ;  /* 0x000000140814723c */ /* 0x008fe60000041818 */
[----:B------:R-:W3:Y:S04]  /*35640*/  LDL.LU R26, [R1+0x3ba8] ;  /* 0x003ba800011a7983 */ /* 0x000ee80000300800 */
[----:B------:R-:W2:-:S15]  /*35650*/  LDL.LU.64 R24, [R1+0x3ba0] ;  /* 0x003ba00001187983 */ /* 0x000e9e0000300a00 */
[----:B------:R-:W-:-:S01]  /*35660*/  NOP ;  /* 0x0000000000007918 */ /* 0x000fc20000000000 */
[----:B------:R-:W-:Y:S04]  /*35670*/  STL.64 [R1+0x2f0], R20 ;  /* 0x0002f01401007387 */ /* 0x000fe80000100a00 */
[----:B------:R0:W-:Y:S04]  /*35680*/  STL.64 [R1+0x2f8], R22 ;  /* 0x0002f81601007387 */ /* 0x0001e80000100a00 */
[----:B0-----:R-:W3:Y:S04]  /*35690*/  LDL.LU.64 R22, [R1+0x3b98] ;  /* 0x003b980001167983 */ /* 0x001ee80000300a00 */
[----:B------:R-:W4:Y:S02]  /*356a0*/  LDL.LU.64 R20, [R1+0x3b90] ;  /* 0x003b900001147983 */ /* 0x000f240000300a00 */
[----:B----4-:R-:W-:Y:S02]  /*356b0*/  HMMA.16816.F32.BF16 R4, R8, R20, R4 ;  /* 0x000000140804723c */ /* 0x010fe40000041804 */
[----:B---3--:R-:W-:Y:S04]  /*356c0*/  STL.64 [R1+0x3ad8], R22 ;  /* 0x003ad81601007387 */ /* 0x008fe80000100a00 */
[----:B------:R0:W-:-:S15]  /*356d0*/  STL.64 [R1+0x3ad0], R20 ;  /* 0x003ad01401007387 */ /* 0x0001de0000100a00 */
[----:B------:R-:W-:-:S02]  /*356e0*/  NOP ;  /* 0x0000000000007918 */ /* 0x000fc40000000000 */
[----:B------:R-:W-:Y:S04]  /*356f0*/  STL.64 [R1+0x2e0], R4 ;  /* 0x0002e00401007387 */ /* 0x000fe80000100a00 */
[----:B------:R-:W-:Y:S04]  /*35700*/  STL.64 [R1+0x2e8], R6 ;  /* 0x0002e80601007387 */ /* 0x000fe80000100a00 */
[----:B------:R-:W1:Y:S01]  /*35710*/  LDSM.16.MT88.4 R4, [R26+UR4+0x8000] ;  /* 0x008000041a04783b */ /* 0x000e620008004200 */
[C---:B--2---:R-:W-:Y:S03]  /*35720*/  HMMA.16816.F32.BF16 R16, R8.reuse, R24, R16 ;  /* 0x000000180810723c */ /* 0x044fe60000041810 */
[----:B0-----:R-:W2:Y:S04]  /*35730*/  LDL.LU.64 R20, [R1+0xb70] ;  /* 0x000b700001147983 */ /* 0x001ea80000300a00 */
[----:B------:R-:W2:Y:S04]  /*35740*/  LDL.LU.64 R22, [R1+0xb78] ;  /* 0x000b780001167983 */ /* 0x000ea80000300a00 */
[----:B-1----:R-:W-:Y:S04]  /*35750*/  STL.64 [R1+0x39d0], R6 ;  /* 0x0039d00601007387 */ /* 0x002fe80000100a00 */
[----:B------:R-:W-:Y:S08]  /*35760*/  STL.64 [R1+0x39c8], R4 ;  /* 0x0039c80401007387 */ /* 0x000ff00000100a00 */
[----:B------:R0:W-:Y:S04]  /*35770*/  STL.64 [R1+0x670], R16 ;  /* 0x0006701001007387 */ /* 0x0001e80000100a00 */
[----:B------:R-:W-:Y:S04]  /*35780*/  STL.64 [R1+0x678], R18 ;  /* 0x0006781201007387 */ /* 0x000fe80000100a00 */
[----:B0-----:R-:W3:Y:S04]  /*35790*/  LDL.LU.64 R16, [R1+0x3b88] ;  /* 0x003b880001107983 */ /* 0x001ee80000300a00 */
[----:B------:R-:W-:Y:S04]  /*357a0*/  STL [R1+0x3ac8], R25 ;  /* 0x003ac81901007387 */ /* 0x000fe80000100800 */
[----:B------:R0:W-:Y:S04]  /*357b0*/  STL [R1+0x3b58], R24 ;  /* 0x003b581801007387 */ /* 0x0001e80000100800 */
[----:B0-----:R-:W4:Y:S04]  /*357c0*/  LDL.LU.64 R24, [R1+0xbf0] ;  /* 0x000bf00001187983 */ /* 0x001f280000300a00 */
[----:B------:R-:W4:Y:S01]  /*357d0*/  LDL.LU.64 R26, [R1+0xbf8] ;  /* 0x000bf800011a7983 */ /* 0x000f220000300a00 */
[----:B---3--:R-:W-:Y:S03]  /*357e0*/  HMMA.16816.F32.BF16 R16, R8, R16, R12 ;  /* 0x000000100810723c */ /* 0x008fe6000004180c */
[----:B------:R-:W3:-:S15]  /*357f0*/  LDL.LU R14, [R1+0x3b80] ;  /* 0x003b8000010e7983 */ /* 0x000ede0000300800 */
[----:B------:R-:W-:-:S05]  /*35800*/  NOP ;  /* 0x0000000000007918 */ /* 0x000fca0000000000 */
[----:B------:R0:W-:Y:S04]  /*35810*/  STL.64 [R1+0x660], R16 ;  /* 0x0006601001007387 */ /* 0x0001e80000100a00 */
[----:B------:R-:W-:Y:S04]  /*35820*/  STL.64 [R1+0x668], R18 ;  /* 0x0006681201007387 */ /* 0x000fe80000100a00 */
[----:B0-----:R-:W2:Y:S04]  /*35830*/  LDL.LU.64 R16, [R1+0x3b78] ;  /* 0x003b780001107983 */ /* 0x001ea80000300a00 */
[----:B------:R-:W3:Y:S01]  /*35840*/  LDL.64 R12, [R1+0x140] ;  /* 0x00014000010c7983 */ /* 0x000ee20000100a00 */
[----:B------:R-:W-:-:S02]  /*35850*/  IMAD.MOV.U32 R4, RZ, RZ, R2 ;  /* 0x000000ffff047224 */ /* 0x000fc400078e0002 */
[----:B------:R-:W-:-:S07]  /*35860*/  IMAD.MOV.U32 R5, RZ, RZ, R0 ;  /* 0x000000ffff057224 */ /* 0x000fce00078e0000 */
[----:B----4-:R-:W-:Y:S01]  /*35870*/  HMMA.16816.F32.BF16 R4, R8, R4, R24 ;  /* 0x000000040804723c */ /* 0x010fe20000041818 */
[----:B---3--:R0:W-:-:S15]  /*35880*/  STL.64 [R1+0x3b60], R12 ;  /* 0x003b600c01007387 */ /* 0x0081de0000100a00 */
[----:B------:R-:W-:-:S07]  /*35890*/  NOP ;  /* 0x0000000000007918 */ /* 0x000fce0000000000 */
[----:B------:R-:W-:Y:S04]  /*358a0*/  STL.64 [R1+0x650], R4 ;  /* 0x0006500401007387 */ /* 0x000fe80000100a00 */
[----:B------:R2:W-:Y:S04]  /*358b0*/  STL.64 [R1+0x658], R6 ;  /* 0x0006580601007387 */ /* 0x0005e80000100a00 */
[----:B0-----:R-:W3:Y:S01]  /*358c0*/  LDL.64 R12, [R1+0x160] ;  /* 0x00016000010c7983 */ /* 0x001ee20000100a00 */
[----:B--2---:R-:W-:-:S15]  /*358d0*/  HMMA.16816.F32.BF16 R4, R8, R16, R20 ;  /* 0x000000100804723c */ /* 0x004fde0000041814 */
[----:B------:R-:W-:-:S08]  /*358e0*/  NOP ;  /* 0x0000000000007918 */ /* 0x000fd00000000000 */
[----:B------:R0:W-:Y:S04]  /*358f0*/  STL.64 [R1+0x640], R4 ;  /* 0x0006400401007387 */ /* 0x0001e80000100a00 */
[----:B------:R1:W-:Y:S04]  /*35900*/  STL.64 [R1+0x648], R6 ;  /* 0x0006480601007387 */ /* 0x0003e80000100a00 */
[----:B0-----:R-:W2:Y:S04]  /*35910*/  LDL.LU.64 R4, [R1+0x9f0] ;  /* 0x0009f00001047983 */ /* 0x001ea80000300a00 */
[----:B-1----:R-:W2:Y:S04]  /*35920*/  LDL.LU.64 R6, [R1+0x9f8] ;  /* 0x0009f80001067983 */ /* 0x002ea80000300a00 */
[----:B------:R-:W4:Y:S04]  /*35930*/  LDL.LU.64 R24, [R1+0x9d0] ;  /* 0x0009d00001187983 */ /* 0x000f280000300a00 */
[----:B------:R-:W3:Y:S01]  /*35940*/  LDL.LU.64 R26, [R1+0x9d8] ;  /* 0x0009d800011a7983 */ /* 0x000ee20000300a00 */
[----:B------:R-:W-:-:S02]  /*35950*/  IMAD.MOV.U32 R2, RZ, RZ, R16 ;  /* 0x000000ffff027224 */ /* 0x000fc400078e0010 */
[----:B------:R-:W-:Y:S01]  /*35960*/  IMAD.MOV.U32 R0, RZ, RZ, R17 ;  /* 0x000000ffff007224 */ /* 0x000fe200078e0011 */
[----:B---3--:R-:W-:Y:S04]  /*35970*/  STL.64 [R1+0x3b70], R26 ;  /* 0x003b701a01007387 */ /* 0x008fe80000100a00 */
[----:B----4-:R0:W-:Y:S04]  /*35980*/  STL.64 [R1+0x3b68], R24 ;  /* 0x003b681801007387 */ /* 0x0101e80000100a00 */
[----:B0-----:R-:W3:Y:S04]  /*35990*/  LDL.LU.64 R24, [R1+0x9e0] ;  /* 0x0009e00001187983 */ /* 0x001ee80000300a00 */
[----:B------:R-:W3:Y:S04]  /*359a0*/  LDL.LU.64 R26, [R1+0x9e8] ;  /* 0x0009e800011a7983 */ /* 0x000ee80000300a00 */
[----:B------:R-:W4:Y:S04]  /*359b0*/  LDL.64 R16, [R1+0x100] ;  /* 0x0001000001107983 */ /* 0x000f280000100a00 */
[----:B------:R-:W2:Y:S04]  /*359c0*/  LDL.64 R20, [R1+0x130] ;  /* 0x0001300001147983 */ /* 0x000ea80000100a00 */
[----:B----4-:R0:W-:Y:S04]  /*359d0*/  STL.64 [R1+0x3b28], R16 ;  /* 0x003b281001007387 */ /* 0x0101e80000100a00 */
[----:B0-----:R-:W4:Y:S04]  /*359e0*/  LDL.64 R16, [R1+0x110] ;  /* 0x0001100001107983 */ /* 0x001f280000100a00 */
[----:B----4-:R0:W-:Y:S04]  /*359f0*/  STL.64 [R1+0x3b38], R16 ;  /* 0x003b381001007387 */ /* 0x0101e80000100a00 */
[----:B0-----:R-:W2:Y:S01]  /*35a00*/  LDL.64 R16, [R1+0x170] ;  /* 0x0001700001107983 */ /* 0x001ea20000100a00 */
[C---:B---3--:R-:W-:Y:S03]  /*35a10*/  HMMA.16816.F32.BF16 R24, R8.reuse, R12, R24 ;  /* 0x0000000c0818723c */ /* 0x048fe60000041818 */
[----:B------:R-:W-:Y:S04]  /*35a20*/  STL [R1+0x3ac4], R0 ;  /* 0x003ac40001007387 */ /* 0x000fe80000100800 */
[----:B------:R-:W-:Y:S01]  /*35a30*/  STL [R1+0x3ac0], R2 ;  /* 0x003ac00201007387 */ /* 0x000fe20000100800 */
[----:B--2---:R-:W-:-:S15]  /*35a40*/  HMMA.16816.F32.BF16 R4, R8, R16, R4 ;  /* 0x000000100804723c */ /* 0x004fde0000041804 */
[----:B------:R-:W-:-:S08]  /*35a50*/  NOP ;  /* 0x0000000000007918 */ /* 0x000fd00000000000 */
[----:B------:R0:W-:Y:S04]  /*35a60*/  STL.64 [R1+0x630], R4 ;  /* 0x0006300401007387 */ /* 0x0001e80000100a00 */
[----:B------:R1:W-:Y:S01]  /*35a70*/  STL.64 [R1+0x638], R6 ;  /* 0x0006380601007387 */ /* 0x0003e20000100a00 */
[----:B0-----:R-:W-:Y:S02]  /*35a80*/  IMAD.MOV.U32 R5, RZ, RZ, R16 ;  /* 0x000000ffff057224 */ /* 0x001fe400078e0010 */
[----:B------:R-:W-:Y:S02]  /*35a90*/  IMAD.MOV.U32 R4, RZ, RZ, R17 ;  /* 0x000000ffff047224 */ /* 0x000fe400078e0011 */
[----:B------:R-:W-:Y:S02]  /*35aa0*/  IMAD.MOV.U32 R16, RZ, RZ, R14 ;  /* 0x000000ffff107224 */ /* 0x000fe400078e000e */
[----:B------:R-:W-:-:S05]  /*35ab0*/  IMAD.MOV.U32 R17, RZ, RZ, R3 ;  /* 0x000000ffff117224 */ /* 0x000fca00078e0003 */
[----:B------:R0:W-:Y:S04]  /*35ac0*/  STL.64 [R1+0x3b50], R16 ;  /* 0x003b501001007387 */ /* 0x0001e80000100a00 */
[----:B-1----:R-:W2:Y:S04]  /*35ad0*/  LDL R7, [R1+0x1a58] ;  /* 0x001a580001077983 */ /* 0x002ea80000100800 */
[----:B0-----:R-:W3:Y:S04]  /*35ae0*/  LDL.64 R16, [R1+0x150] ;  /* 0x0001500001107983 */ /* 0x001ee80000100a00 */
        /* <DEDUP_REMOVED lines=9> */
[----:B--2---:R1:W-:Y:S04]  /*35b80*/  STL [R1+0x3b30], R7 ;  /* 0x003b300701007387 */ /* 0x0043e80000100800 */
[----:B0-----:R-:W4:Y:S04]  /*35b90*/  LDL.LU.64 R4, [R1+0x9c0] ;  /* 0x0009c00001047983 */ /* 0x001f280000300a00 */
[----:B-1----:R-:W4:Y:S01]  /*35ba0*/  LDL.LU.64 R6, [R1+0x9c8] ;  /* 0x0009c80001067983 */ /* 0x002f220000300a00 */
[----:B---3--:R-:W-:-:S15]  /*35bb0*/  HMMA.16816.F32.BF16 R24, R8, R16, R24 ;  /* 0x000000100818723c */ /* 0x008fde0000041818 */
[----:B------:R-:W-:-:S08]  /*35bc0*/  NOP ;  /* 0x0000000000007918 */ /* 0x000fd00000000000 */
[----:B------:R0:W-:Y:S04]  /*35bd0*/  STL.64 [R1+0x610], R24 ;  /* 0x0006101801007387 */ /* 0x0001e80000100a00 */
[----:B------:R1:W-:Y:S04]  /*35be0*/  STL.64 [R1+0x618], R26 ;  /* 0x0006181a01007387 */ /* 0x0003e80000100a00 */
[----:B0-----:R-:W2:Y:S01]  /*35bf0*/  LDL.LU R24, [R1+0x3b58] ;  /* 0x003b580001187983 */ /* 0x001ea20000300800 */
[----:B-1----:R-:W-:Y:S02]  /*35c00*/  IMAD.MOV.U32 R27, RZ, RZ, R16 ;  /* 0x000000ffff1b7224 */ /* 0x002fe400078e0010 */
[----:B------:R-:W-:-:S02]  /*35c10*/  IMAD.MOV.U32 R26, RZ, RZ, R17 ;  /* 0x000000ffff1a7224 */ /* 0x000fc400078e0011 */
[----:B------:R-:W3:Y:S04]  /*35c20*/  LDL.LU.64 R16, [R1+0x9b0] ;  /* 0x0009b00001107983 */ /* 0x000ee80000300a00 */
[----:B------:R-:W3:Y:S04]  /*35c30*/  LDL.LU.64 R18, [R1+0x9b8] ;  /* 0x0009b80001127983 */ /* 0x000ee80000300a00 */
[----:B------:R-:W-:Y:S01]  /*35c40*/  STL.64 [R1+0x3b20], R26 ;  /* 0x003b201a01007387 */ /* 0x000fe20000100a00 */
[----:B----4-:R-:W-:Y:S03]  /*35c50*/  HMMA.16816.F32.BF16 R4, R8, R12, R4 ;  /* 0x0000000c0804723c */ /* 0x010fe60000041804 */
[----:B--2---:R-:W-:-:S15]  /*35c60*/  STL [R1+0x3b18], R24 ;  /* 0x003b181801007387 */ /* 0x004fde0000100800 */
[----:B------:R-:W-:-:S05]  /*35c70*/  NOP ;  /* 0x0000000000007918 */ /* 0x000fca0000000000 */
[----:B------:R0:W-:Y:S04]  /*35c80*/  STL.64 [R1+0x600], R4 ;  /* 0x0006000401007387 */ /* 0x0001e80000100a00 */
[----:B------:R1:W-:Y:S04]  /*35c90*/  STL.64 [R1+0x608], R6 ;  /* 0x0006080601007387 */ /* 0x0003e80000100a00 */
[----:B0-----:R-:W2:Y:S04]  /*35ca0*/  LDL.LU.64 R4, [R1+0x990] ;  /* 0x0009900001047983 */ /* 0x001ea80000300a00 */
[----:B-1----:R-:W4:Y:S01]  /*35cb0*/  LDL.LU.64 R6, [R1+0x998] ;  /* 0x0009980001067983 */ /* 0x002f220000300a00 */
[----:B---3--:R-:W-:Y:S01]  /*35cc0*/  HMMA.16816.F32.BF16 R16, R8, R20, R16 ;  /* 0x000000140810723c */ /* 0x008fe20000041810 */
[----:B------:R-:W-:-:S02]  /*35cd0*/  IMAD.MOV.U32 R29, RZ, RZ, R12 ;  /* 0x000000ffff1d7224 */ /* 0x000fc400078e000c */
[----:B------:R-:W-:-:S03]  /*35ce0*/  IMAD.MOV.U32 R28, RZ, RZ, R13 ;  /* 0x000000ffff1c7224 */ /* 0x000fc600078e000d */
[----:B------:R-:W-:Y:S02]  /*35cf0*/  IMAD.MOV.U32 R0, RZ, RZ, R20 ;  /* 0x000000ffff007224 */ /* 0x000fe400078e0014 */
[----:B------:R-:W-:Y:S01]  /*35d00*/  IMAD.MOV.U32 R2, RZ, RZ, R21 ;  /* 0x000000ffff027224 */ /* 0x000fe200078e0015 */
[----:B----4-:R-:W-:Y:S04]  /*35d10*/  STL.64 [R1+0x3b48], R6 ;  /* 0x003b480601007387 */ /* 0x010fe80000100a00 */
[----:B--2---:R0:W-:Y:S04]  /*35d20*/  STL.64 [R1+0x3b40], R4 ;  /* 0x003b400401007387 */ /* 0x0041e80000100a00 */
[----:B0-----:R-:W2:Y:S04]  /*35d30*/  LDL.LU.64 R4, [R1+0x9a0] ;  /* 0x0009a00001047983 */ /* 0x001ea80000300a00 */
[----:B------:R-:W2:Y:S04]  /*35d40*/  LDL.LU.64 R6, [R1+0x9a8] ;  /* 0x0009a80001067983 */ /* 0x000ea80000300a00 */
[----:B------:R-:W3:Y:S04]  /*35d50*/  LDL.LU.64 R24, [R1+0x980] ;  /* 0x0009800001187983 */ /* 0x000ee80000300a00 */
[----:B------:R-:W3:Y:S04]  /*35d60*/  LDL.LU.64 R26, [R1+0x988] ;  /* 0x00098800011a7983 */ /* 0x000ee80000300a00 */
[----:B------:R-:W4:Y:S04]  /*35d70*/  LDL.LU.64 R12, [R1+0x970] ;  /* 0x00097000010c7983 */ /* 0x000f280000300a00 */
[----:B------:R-:W4:Y:S04]  /*35d80*/  LDL.LU.64 R14, [R1+0x978] ;  /* 0x00097800010e7983 */ /* 0x000f280000300a00 */
[----:B------:R0:W-:Y:S04]  /*35d90*/  STL.64 [R1+0x5f0], R16 ;  /* 0x0005f01001007387 */ /* 0x0001e80000100a00 */
[----:B------:R2:W-:Y:S04]  /*35da0*/  STL.64 [R1+0x5f8], R18 ;  /* 0x0005f81201007387 */ /* 0x0005e80000100a00 */
[----:B0-----:R-:W2:Y:S04]  /*35db0*/  LDL.LU.64 R16, [R1+0x3b50] ;  /* 0x003b500001107983 */ /* 0x001ea80000300a00 */
[----:B------:R-:W3:Y:S04]  /*35dc0*/  LDL.LU.64 R20, [R1+0xdc0] ;  /* 0x000dc00001147983 */ /* 0x000ee80000300a00 */
[----:B------:R-:W4:Y:S01]  /*35dd0*/  LDL.LU.64 R22, [R1+0xdc8] ;  /* 0x000dc80001167983 */ /* 0x000f220000300a00 */
[C---:B--2---:R-:W-:Y:S03]  /*35de0*/  HMMA.16816.F32.BF16 R16, R8.reuse, R16, R4 ;  /* 0x000000100810723c */ /* 0x044fe60000041804 */
[----:B----4-:R-:W-:Y:S04]  /*35df0*/  STL.64 [R1+0x3af8], R22 ;  /* 0x003af81601007387 */ /* 0x010fe80000100a00 */
[----:B---3--:R0:W-:Y:S04]  /*35e00*/  STL.64 [R1+0x3af0], R20 ;  /* 0x003af01401007387 */ /* 0x0081e80000100a00 */
[----:B0-----:R-:W2:Y:S04]  /*35e10*/  LDL.LU.64 R20, [R1+0x210] ;  /* 0x0002100001147983 */ /* 0x001ea80000300a00 */
[----:B------:R-:W2:Y:S04]  /*35e20*/  LDL.LU.64 R22, [R1+0x218] ;  /* 0x0002180001167983 */ /* 0x000ea80000300a00 */
[----:B------:R-:W3:Y:S04]  /*35e30*/  LDL.LU.64 R6, [R1+0x3b48] ;  /* 0x003b480001067983 */ /* 0x000ee80000300a00 */
[----:B------:R-:W3:Y:S04]  /*35e40*/  LDL.LU.64 R4, [R1+0x3b40] ;  /* 0x003b400001047983 */ /* 0x000ee80000300a00 */
[----:B------:R0:W-:Y:S04]  /*35e50*/  STL.64 [R1+0x5e0], R16 ;  /* 0x0005e01001007387 */ /* 0x0001e80000100a00 */
[----:B------:R-:W-:Y:S04]  /*35e60*/  STL.64 [R1+0x5e8], R18 ;  /* 0x0005e81201007387 */ /* 0x000fe80000100a00 */
[----:B0-----:R-:W3:Y:S02]  /*35e70*/  LDL.LU.64 R16, [R1+0x3b38] ;  /* 0x003b380001107983 */ /* 0x001ee40000300a00 */
[----:B---3--:R-:W-:-:S15]  /*35e80*/  HMMA.16816.F32.BF16 R4, R8, R16, R4 ;  /* 0x000000100804723c */ /* 0x008fde0000041804 */
[----:B------:R-:W-:-:S08]  /*35e90*/  NOP ;  /* 0x0000000000007918 */ /* 0x000fd00000000000 */
[----:B------:R0:W-:Y:S04]  /*35ea0*/  STL.64 [R1+0x5d0], R4 ;  /* 0x0005d00401007387 */ /* 0x0001e80000100a00 */
[----:B------:R1:W-:Y:S01]  /*35eb0*/  STL.64 [R1+0x5d8], R6 ;  /* 0x0005d80601007387 */ /* 0x0003e20000100a00 */
[----:B0-----:R-:W-:-:S03]  /*35ec0*/  IMAD.MOV.U32 R5, RZ, RZ, R16 ;  /* 0x000000ffff057224 */ /* 0x001fc600078e0010 */
[----:B-1----:R-:W3:Y:S01]  /*35ed0*/  LDL.LU R7, [R1+0x3b30] ;  /* 0x003b300001077983 */ /* 0x002ee20000300800 */
[----:B------:R-:W-:-:S03]  /*35ee0*/  IMAD.MOV.U32 R4, RZ, RZ, R17 ;  /* 0x000000ffff047224 */ /* 0x000fc600078e0011 */
[----:B------:R-:W4:Y:S02]  /*35ef0*/  LDL.LU.64 R16, [R1+0x3b28] ;  /* 0x003b280001107983 */ /* 0x000f240000300a00 */
[----:B----4-:R-:W-:Y:S06]  /*35f00*/  HMMA.16816.F32.BF16 R24, R8, R16, R24 ;  /* 0x000000100818723c */ /* 0x010fec0000041818 */
[----:B------:R-:W-:-:S15]  /*35f10*/  IMAD.MOV.U32 R6, RZ, RZ, R17 ;  /* 0x000000ffff067224 */ /* 0x000fde00078e0011 */
[----:B------:R-:W-:-:S02]  /*35f20*/  NOP ;  /* 0x0000000000007918 */ /* 0x000fc40000000000 */
[----:B------:R-:W-:Y:S04]  /*35f30*/  STL.64 [R1+0x840], R24 ;  /* 0x0008401801007387 */ /* 0x000fe80000100a00 */
[----:B------:R0:W-:Y:S04]  /*35f40*/  STL.64 [R1+0x848], R26 ;  /* 0x0008481a01007387 */ /* 0x0001e80000100a00 */
[----:B0-----:R-:W4:Y:S04]  /*35f50*/  LDL.LU.64 R26, [R1+0x3b20] ;  /* 0x003b2000011a7983 */ /* 0x001f280000300a00 */
[----:B------:R-:W4:Y:S01]  /*35f60*/  LDL.LU R24, [R1+0x3b18] ;  /* 0x003b180001187983 */ /* 0x000f220000300800 */
        /* <DEDUP_REMOVED lines=13> */
[----:B------:R-:W3:Y:S04]  /*36040*/  LDL.LU.64 R22, [R1+0x3af8] ;  /* 0x003af80001167983 */ /* 0x000ee80000300a00 */
[----:B------:R-:W3:Y:S04]  /*36050*/  LDL.LU.64 R20, [R1+0x3af0] ;  /* 0x003af00001147983 */ /* 0x000ee80000300a00 */
[----:B------:R-:W3:Y:S04]  /*36060*/  LDL.LU.64 R14, [R1+0x3ae8] ;  /* 0x003ae800010e7983 */ /* 0x000ee80000300a00 */
[----:B------:R-:W3:Y:S08]  /*36070*/  LDL.LU.64 R12, [R1+0x3ae0] ;  /* 0x003ae000010c7983 */ /* 0x000ef00000300a00 */
[----:B------:R0:W-:Y:S04]  /*36080*/  STL.64 [R1+0x5c0], R8 ;  /* 0x0005c00801007387 */ /* 0x0001e80000100a00 */
[----:B------:R3:W-:Y:S04]  /*36090*/  STL.64 [R1+0x5c8], R10 ;  /* 0x0005c80a01007387 */ /* 0x0007e80000100a00 */
[----:B0-----:R-:W3:Y:S04]  /*360a0*/  LDL R8, [R1] ;  /* 0x0000000001087983 */ /* 0x001ee80000100800 */
[----:B------:R-:W3:Y:S02]  /*360b0*/  LDL R9, [R1+0x4] ;  /* 0x0000040001097983 */ /* 0x000ee40000100800 */
[----:B---3--:R-:W-:Y:S02]  /*360c0*/  HMMA.16816.F32.BF16 R8, R12, R8, R20 ;  /* 0x000000080c08723c */ /* 0x008fe40000041814 */
[----:B------:R-:W3:Y:S04]  /*360d0*/  LDL.LU.64 R22, [R1+0x3ad8] ;  /* 0x003ad80001167983 */ /* 0x000ee80000300a00 */
[----:B------:R-:W2:-:S15]  /*360e0*/  LDL.LU.64 R20, [R1+0x3ad0] ;  /* 0x003ad00001147983 */ /* 0x000e9e0000300a00 */
[----:B------:R-:W-:-:S02]  /*360f0*/  NOP ;  /* 0x0000000000007918 */ /* 0x000fc40000000000 */
[----:B------:R-:W-:Y:S04]  /*36100*/  STL.64 [R1+0x450], R8 ;  /* 0x0004500801007387 */ /* 0x000fe80000100a00 */
[----:B------:R2:W-:Y:S02]  /*36110*/  STL.64 [R1+0x458], R10 ;  /* 0x0004580a01007387 */ /* 0x0005e40000100a00 */
[----:B--2---:R-:W-:Y:S07]  /*36120*/  HMMA.16816.F32.BF16 R8, R12, R20, R16 ;  /* 0x000000140c08723c */ /* 0x004fee0000041810 */
[----:B------:R-:W-:-:S02]  /*36130*/  IMAD.MOV.U32 R16, RZ, RZ, R25 ;  /* 0x000000ffff107224 */ /* 0x000fc400078e0019 */
[----:B------:R-:W-:Y:S01]  /*36140*/  IMAD.MOV.U32 R17, RZ, RZ, R6 ;  /* 0x000000ffff117224 */ /* 0x000fe200078e0006 */
[----:B------:R-:W4:-:S13]  /*36150*/  LDL.LU R25, [R1+0x3ac8] ;  /* 0x003ac80001197983 */ /* 0x000f1a0000300800 */
[----:B------:R-:W-:Y:S04]  /*36160*/  STL.64 [R1+0x440], R8 ;  /* 0x0004400801007387 */ /* 0x000fe80000100a00 */
[----:B------:R-:W-:Y:S04]  /*36170*/  STL.64 [R1+0x448], R10 ;  /* 0x0004480a01007387 */ /* 0x000fe80000100a00 */
[----:B------:R0:W-:Y:S04]  /*36180*/  STL.64 [R1+0x3a00], R16 ;  /* 0x003a001001007387 */ /* 0x0001e80000100a00 */
[----:B---3--:R-:W-:Y:S04]  /*36190*/  STL.64 [R1+0x39c0], R22 ;  /* 0x0039c01601007387 */ /* 0x008fe80000100a00 */
[----:B------:R-:W-:Y:S04]  /*361a0*/  STL.64 [R1+0x39b8], R20 ;  /* 0x0039b81401007387 */ /* 0x000fe80000100a00 */
[----:B------:R1:W2:Y:S01]  /*361b0*/  LDSM.16.MT88.4 R8, [R7+UR4+0x8080] ;  /* 0x008080040708783b */ /* 0x0002a20008004200 */
[----:B0-----:R-:W-:-:S02]  /*361c0*/  IMAD.MOV.U32 R16, RZ, RZ, R5 ;  /* 0x000000ffff107224 */ /* 0x001fc400078e0005 */
[----:B------:R-:W-:Y:S02]  /*361d0*/  IMAD.MOV.U32 R17, RZ, RZ, R4 ;  /* 0x000000ffff117224 */ /* 0x000fe400078e0004 */
[----:B------:R-:W3:Y:S04]  /*361e0*/  LDL.LU.64 R4, [R1+0xc50] ;  /* 0x000c500001047983 */ /* 0x000ee80000300a00 */
[----:B-1----:R-:W3:Y:S04]  /*361f0*/  LDL.LU.64 R6, [R1+0xc58] ;  /* 0x000c580001067983 */ /* 0x002ee80000300a00 */
[----:B------:R0:W-:Y:S04]  /*36200*/  STL.64 [R1+0x3a18], R16 ;  /* 0x003a181001007387 */ /* 0x0001e80000100a00 */
[----:B0-----:R-:W3:Y:S04]  /*36210*/  LDL.64 R16, [R1+0x190] ;  /* 0x0001900001107983 */ /* 0x001ee80000100a00 */
[----:B------:R-:W2:Y:S04]  /*36220*/  LDL.LU.64 R20, [R1] ;  /* 0x0000000001147983 */ /* 0x000ea80000300a00 */
[----:B--2---:R0:W-:Y:S04]  /*36230*/  STL.64 [R1+0x39d8], R20 ;  /* 0x0039d81401007387 */ /* 0x0041e80000100a00 */
[----:B0-----:R-:W2:Y:S04]  /*36240*/  LDL.LU.64 R20, [R1+0xbd0] ;  /* 0x000bd00001147983 */ /* 0x001ea80000300a00 */
[----:B------:R-:W2:Y:S04]  /*36250*/  LDL.LU.64 R22, [R1+0xbd8] ;  /* 0x000bd80001167983 */ /* 0x000ea80000300a00 */
[----:B------:R-:W-:Y:S04]  /*36260*/  STL.64 [R1+0x3928], R10 ;  /* 0x0039280a01007387 */ /* 0x000fe80000100a00 */
[----:B------:R0:W-:Y:S04]  /*36270*/  STL.64 [R1+0x3920], R8 ;  /* 0x0039200801007387 */ /* 0x0001e80000100a00 */
[----:B0-----:R-:W4:Y:S04]  /*36280*/  LDL.LU.64 R8, [R1+0x120] ;  /* 0x0001200001087983 */ /* 0x001f280000300a00 */
[----:B----4-:R0:W-:Y:S02]  /*36290*/  STL.64 [R1+0x3a20], R8 ;  /* 0x003a200801007387 */ /* 0x0101e40000100a00 */
[----:B0-----:R-:W-:-:S02]  /*362a0*/  IMAD.MOV.U32 R8, RZ, RZ, R0 ;  /* 0x000000ffff087224 */ /* 0x001fc400078e0000 */
[----:B------:R-:W-:Y:S01]  /*362b0*/  IMAD.MOV.U32 R9, RZ, RZ, R2 ;  /* 0x000000ffff097224 */ /* 0x000fe200078e0002 */
[----:B------:R-:W4:Y:S04]  /*362c0*/  LDL.LU R0, [R1+0x3ac4] ;  /* 0x003ac40001007983 */ /* 0x000f280000300800 */
[----:B------:R-:W4:Y:S04]  /*362d0*/  LDL.LU R2, [R1+0x3ac0] ;  /* 0x003ac00001027983 */ /* 0x000f280000300800 */
[----:B------:R0:W-:Y:S02]  /*362e0*/  STL.64 [R1+0x3a38], R8 ;  /* 0x003a380801007387 */ /* 0x0001e40000100a00 */
[----:B0-----:R-:W-:-:S02]  /*362f0*/  IMAD.MOV.U32 R8, RZ, RZ, R29 ;  /* 0x000000ffff087224 */ /* 0x001fc400078e001d */
[----:B------:R-:W-:Y:S01]  /*36300*/  IMAD.MOV.U32 R9, RZ, RZ, R28 ;  /* 0x000000ffff097224 */ /* 0x000fe200078e001c */
[----:B------:R-:W4:Y:S04]  /*36310*/  LDL.LU R29, [R1+0x3abc] ;  /* 0x003abc00011d7983 */ /* 0x000f280000300800 */
[----:B------:R0:W-:Y:S04]  /*36320*/  STL.64 [R1+0x3a50], R8 ;  /* 0x003a500801007387 */ /* 0x0001e80000100a00 */
[----:B0-----:R-:W3:Y:S04]  /*36330*/  LDL.LU.64 R8, [R1+0xcd0] ;  /* 0x000cd00001087983 */ /* 0x001ee80000300a00 */
[----:B------:R-:W3:Y:S02]  /*36340*/  LDL.LU.64 R10, [R1+0xcd8] ;  /* 0x000cd800010a7983 */ /* 0x000ee40000300a00 */
[----:B---3--:R-:W-:-:S15]  /*36350*/  HMMA.16816.F32.BF16 R8, R12, R24, R8 ;  /* 0x000000180c08723c */ /* 0x008fde0000041808 */
[----:B------:R-:W-:-:S08]  /*36360*/  NOP ;  /* 0x0000000000007918 */ /* 0x000fd00000000000 */
[----:B------:R0:W-:Y:S04]  /*36370*/  STL.64 [R1+0x430], R8 ;  /* 0x0004300801007387 */ /* 0x0001e80000100a00 */
[----:B------:R-:W-:Y:S01]  /*36380*/  STL.64 [R1+0x438], R10 ;  /* 0x0004380a01007387 */ /* 0x000fe20000100a00 */
[----:B0-----:R-:W-:Y:S02]  /*36390*/  IMAD.MOV.U32 R8, RZ, RZ, R27 ;  /* 0x000000ffff087224 */ /* 0x001fe400078e001b */
[----:B------:R-:W-:-:S05]  /*363a0*/  IMAD.MOV.U32 R9, RZ, RZ, R26 ;  /* 0x000000ffff097224 */ /* 0x000fca00078e001a */
[----:B------:R0:W-:Y:S04]  /*363b0*/  STL.64 [R1+0x3a68], R8 ;  /* 0x003a680801007387 */ /* 0x0001e80000100a00 */
[----:B0-----:R-:W3:Y:S02]  /*363c0*/  LDL.64 R8, [R1+0x10] ;  /* 0x0000100001087983 */ /* 0x001ee40000100a00 */
[----:B---3--:R-:W-:-:S15]  /*363d0*/  HMMA.16816.F32.BF16 R4, R12, R8, R4 ;  /* 0x000000080c04723c */ /* 0x008fde0000041804 */
[----:B------:R-:W-:-:S08]  /*363e0*/  NOP ;  /* 0x0000000000007918 */ /* 0x000fd00000000000 */
[----:B------:R-:W-:Y:S04]  /*363f0*/  STL.64 [R1+0x420], R4 ;  /* 0x0004200401007387 */ /* 0x000fe80000100a00 */
[----:B------:R0:W-:Y:S04]  /*36400*/  STL.64 [R1+0x428], R6 ;  /* 0x0004280601007387 */ /* 0x0001e80000100a00 */
[----:B0-----:R-:W3:Y:S04]  /*36410*/  LDL.LU R6, [R1+0x3ab8] ;  /* 0x003ab80001067983 */ /* 0x001ee80000300800 */
[----:B------:R-:W4:Y:S01]  /*36420*/  LDL.LU.64 R4, [R1+0x3ab0] ;  /* 0x003ab00001047983 */ /* 0x000f220000300a00 */
[----:B------:R-:W-:-:S02]  /*36430*/  IMAD.MOV.U32 R28, RZ, RZ, R8 ;  /* 0x000000ffff1c7224 */ /* 0x000fc400078e0008 */
[----:B------:R-:W-:Y:S02]  /*36440*/  IMAD.MOV.U32 R27, RZ, RZ, R9 ;  /* 0x000000ffff1b7224 */ /* 0x000fe400078e0009 */
[----:B------:R-:W-:Y:S02]  /*36450*/  IMAD.MOV.U32 R9, RZ, RZ, R3 ;  /* 0x000000ffff097224 */ /* 0x000fe400078e0003 */
[----:B------:R-:W-:Y:S02]  /*36460*/  IMAD.MOV.U32 R26, RZ, RZ, R16 ;  /* 0x000000ffff1a7224 */ /* 0x000fe400078e0010 */
[----:B------:R-:W-:Y:S02]  /*36470*/  IMAD.MOV.U32 R3, RZ, RZ, R17 ;  /* 0x000000ffff037224 */ /* 0x000fe400078e0011 */
[----:B---3--:R-:W-:-:S05]  /*36480*/  IMAD.MOV.U32 R8, RZ, RZ, R6 ;  /* 0x000000ffff087224 */ /* 0x008fca00078e0006 */
[----:B------:R2:W-:Y:S02]  /*36490*/  STL.64 [R1+0x3a80], R8 ;  /* 0x003a800801007387 */ /* 0x0005e40000100a00 */
[----:B--2---:R-:W-:-:S15]  /*364a0*/  HMMA.16816.F32.BF16 R8, R12, R16, R20 ;  /* 0x000000100c08723c */ /* 0x004fde0000041814 */
[----:B------:R-:W-:-:S08]  /*364b0*/  NOP ;  /* 0x0000000000007918 */ /* 0x000fd00000000000 */
[----:B------:R4:W-:Y:S04]  /*364c0*/  STL.64 [R1+0x410], R8 ;  /* 0x0004100801007387 */ /* 0x0009e80000100a00 */
[----:B------:R-:W-:Y:S01]  /*364d0*/  STL.64 [R1+0x418], R10 ;  /* 0x0004180a01007387 */ /* 0x000fe20000100a00 */
[----:B----4-:R-:W-:Y:S02]  /*364e0*/  IMAD.MOV.U32 R8, RZ, RZ, R5 ;  /* 0x000000ffff087224 */ /* 0x010fe400078e0005 */
[----:B------:R-:W-:-:S05]  /*364f0*/  IMAD.MOV.U32 R9, RZ, RZ, R4 ;  /* 0x000000ffff097224 */ /* 0x000fca00078e0004 */
[----:B------:R-:W-:Y:S04]  /*36500*/  STL.64 [R1+0x3a98], R8 ;  /* 0x003a980801007387 */ /* 0x000fe80000100a00 */
[----:B------:R-:W2:Y:S04]  /*36510*/  LDL.LU.64 R16, [R1+0x250] ;  /* 0x0002500001107983 */ /* 0x000ea80000300a00 */
        /* <DEDUP_REMOVED lines=26> */
[----:B------:R-:W2:Y:S04]  /*366c0*/  LDL.LU.64 R18, [R1+0xb58] ;  /* 0x000b580001127983 */ /* 0x000ea80000300a00 */
[----:B------:R-:W-:Y:S04]  /*366d0*/  STL.64 [R1+0x39f8], R26 ;  /* 0x0039f81a01007387 */ /* 0x000fe80000100a00 */
[----:B------:R0:W-:Y:S04]  /*366e0*/  STL.64 [R1+0x39f0], R24 ;  /* 0x0039f01801007387 */ /* 0x0001e80000100a00 */
[----:B0-----:R-:W3:Y:S04]  /*366f0*/  LDL.LU.64 R24, [R1+0x230] ;  /* 0x0002300001187983 */ /* 0x001ee80000300a00 */
        /* <DEDUP_REMOVED lines=8> */
[----:B------:R-:W4:Y:S04]  /*36780*/  LDL.LU.64 R4, [R1+0x1f0] ;  /* 0x0001f00001047983 */ /* 0x000f280000300a00 */
[----:B------:R-:W4:Y:S04]  /*36790*/  LDL.LU.64 R6, [R1+0x1f8] ;  /* 0x0001f80001067983 */ /* 0x000f280000300a00 */
[----:B------:R-:W2:Y:S04]  /*367a0*/  LDL.LU.64 R18, [R1+0x3aa8] ;  /* 0x003aa80001127983 */ /* 0x000ea80000300a00 */
[----:B------:R-:W2:Y:S04]  /*367b0*/  LDL.LU.64 R16, [R1+0x3aa0] ;  /* 0x003aa00001107983 */ /* 0x000ea80000300a00 */
        /* <DEDUP_REMOVED lines=44> */
[----:B0-----:R-:W4:Y:S04]  /*36a80*/  LDL.LU.64 R8, [R1+0xdb0] ;  /* 0x000db00001087983 */ /* 0x001f280000300a00 */
        /* <DEDUP_REMOVED lines=12> */
[----:B------:R-:W-:Y:S04]  /*36b50*/  STL.64 [R1+0x380], R16 ;  /* 0x0003801001007387 */ /* 0x000fe80000100a00 */
[----:B------:R0:W-:Y:S04]  /*36b60*/  STL.64 [R1+0x388], R18 ;  /* 0x0003881201007387 */ /* 0x0001e80000100a00 */
[----:B0-----:R-:W4:Y:S04]  /*36b70*/  LDL.LU.64 R18, [R1+0x39e8] ;  /* 0x0039e80001127983 */ /* 0x001f280000300a00 */
[----:B------:R-:W3:Y:S02]  /*36b80*/  LDL.LU.64 R16, [R1+0x39e0] ;  /* 0x0039e00001107983 */ /* 0x000ee40000300a00 */
[----:B---3--:R-:W-:-:S15]  /*36b90*/  HMMA.16816.F32.BF16 R20, R12, R16, R20 ;  /* 0x000000100c14723c */ /* 0x008fde0000041814 */
[----:B------:R-:W-:-:S08]  /*36ba0*/  NOP ;  /* 0x0000000000007918 */ /* 0x000fd00000000000 */
[----:B------:R0:W-:Y:S04]  /*36bb0*/  STL.64 [R1+0x370], R20 ;  /* 0x0003701401007387 */ /* 0x0001e80000100a00 */
[----:B------:R-:W-:Y:S04]  /*36bc0*/  STL.64 [R1+0x378], R22 ;  /* 0x0003781601007387 */ /* 0x000fe80000100a00 */
[----:B0-----:R-:W3:Y:S04]  /*36bd0*/  LDL.LU.64 R20, [R1+0x39d8] ;  /* 0x0039d80001147983 */ /* 0x001ee80000300a00 */
[----:B----4-:R-:W-:Y:S04]  /*36be0*/  STL.64 [R1+0x3940], R18 ;  /* 0x0039401201007387 */ /* 0x010fe80000100a00 */
[----:B------:R0:W-:Y:S04]  /*36bf0*/  STL.64 [R1+0x3938], R16 ;  /* 0x0039381001007387 */ /* 0x0001e80000100a00 */
[----:B0-----:R-:W4:Y:S02]  /*36c00*/  LDL.LU.64 R16, [R1+0xe0] ;  /* 0x0000e00001107983 */ /* 0x001f240000300a00 */
[----:B----4-:R-:W-:Y:S02]  /*36c10*/  HMMA.16816.F32.BF16 R12, R12, R16, R4 ;  /* 0x000000100c0c723c */ /* 0x010fe40000041804 */
[----:B------:R-:W3:Y:S04]  /*36c20*/  LDL.LU.64 R6, [R1+0x39d0] ;  /* 0x0039d00001067983 */ /* 0x000ee80000300a00 */
[----:B------:R-:W3:Y:S01]  /*36c30*/  LDL.LU.64 R4, [R1+0x39c8] ;  /* 0x0039c80001047983 */ /* 0x000ee20000300a00 */
[----:B------:R-:W-:-:S02]  /*36c40*/  IMAD.MOV.U32 R2, RZ, RZ, R16 ;  /* 0x000000ffff027224 */ /* 0x000fc400078e0010 */
[----:B------:R-:W-:-:S14]  /*36c50*/  IMAD.MOV.U32 R0, RZ, RZ, R17 ;  /* 0x000000ffff007224 */ /* 0x000fdc00078e0011 */
[----:B------:R0:W-:Y:S04]  /*36c60*/  STL.64 [R1+0x60], R12 ;  /* 0x0000600c01007387 */ /* 0x0001e80000100a00 */
[----:B------:R1:W-:Y:S04]  /*36c70*/  STL.64 [R1+0x68], R14 ;  /* 0x0000680e01007387 */ /* 0x0003e80000100a00 */
[----:B0-----:R-:W2:Y:S04]  /*36c80*/  LDL.LU.64 R12, [R1+0xcb0] ;  /* 0x000cb000010c7983 */ /* 0x001ea80000300a00 */
[----:B-1----:R-:W2:Y:S04]  /*36c90*/  LDL.LU.64 R14, [R1+0xcb8] ;  /* 0x000cb800010e7983 */ /* 0x002ea80000300a00 */
[----:B------:R-:W4:Y:S01]  /*36ca0*/  LDL.LU.64 R16, [R1+0x160] ;  /* 0x0001600001107983 */ /* 0x000f220000300a00 */
[----:B---3--:R-:W-:Y:S03]  /*36cb0*/  HMMA.16816.F32.BF16 R8, R4, R20, R8 ;  /* 0x000000140408723c */ /* 0x008fe60000041808 */
[----:B----4-:R0:W-:Y:S04]  /*36cc0*/  STL.64 [R1+0x3990], R16 ;  /* 0x0039901001007387 */ /* 0x0101e80000100a00 */
[----:B0-----:R-:W3:Y:S04]  /*36cd0*/  LDL.LU.64 R16, [R1+0xd30] ;  /* 0x000d300001107983 */ /* 0x001ee80000300a00 */
[----:B------:R-:W3:-:S12]  /*36ce0*/  LDL.LU.64 R18, [R1+0xd38] ;  /* 0x000d380001127983 */ /* 0x000ed80000300a00 */
[----:B------:R-:W-:Y:S04]  /*36cf0*/  STL.64 [R1+0x2d0], R8 ;  /* 0x0002d00801007387 */ /* 0x000fe80000100a00 */
[----:B------:R0:W-:Y:S04]  /*36d00*/  STL.64 [R1+0x2d8], R10 ;  /* 0x0002d80a01007387 */ /* 0x0001e80000100a00 */
[----:B------:R-:W4:Y:S01]  /*36d10*/  LDL.LU.64 R22, [R1+0x39c0] ;  /* 0x0039c00001167983 */ /* 0x000f220000300a00 */
[----:B0-----:R-:W-:Y:S02]  /*36d20*/  IMAD.MOV.U32 R11, RZ, RZ, R20 ;  /* 0x000000ffff0b7224 */ /* 0x001fe400078e0014 */
[----:B------:R-:W-:-:S02]  /*36d30*/  IMAD.MOV.U32 R10, RZ, RZ, R21 ;  /* 0x000000ffff0a7224 */ /* 0x000fc400078e0015 */
[----:B------:R-:W3:Y:S04]  /*36d40*/  LDL.LU.64 R20, [R1+0x39b8] ;  /* 0x0039b80001147983 */ /* 0x000ee80000300a00 */
[----:B------:R-:W-:Y:S04]  /*36d50*/  STL.64 [R1+0x3998], R10 ;  /* 0x0039980a01007387 */ /* 0x000fe80000100a00 */
[----:B------:R-:W4:Y:S01]  /*36d60*/  LDL.LU.64 R8, [R1+0x180] ;  /* 0x0001800001087983 */ /* 0x000f220000300a00 */
[C---:B--2---:R-:W-:Y:S06]  /*36d70*/  HMMA.16816.F32.BF16 R12, R4.reuse, R24, R12 ;  /* 0x00000018040c723c */ /* 0x044fec000004180c */
[----:B---3--:R-:W-:Y:S01]  /*36d80*/  HMMA.16816.F32.BF16 R16, R4, R20, R16 ;  /* 0x000000140410723c */ /* 0x008fe20000041810 */
[----:B----4-:R-:W-:Y:S04]  /*36d90*/  STL.64 [R1+0x39a8], R8 ;  /* 0x0039a80801007387 */ /* 0x010fe80000100a00 */
[----:B------:R-:W-:Y:S04]  /*36da0*/  STL.64 [R1+0x3908], R22 ;  /* 0x0039081601007387 */ /* 0x000fe80000100a00 */
[----:B------:R0:W-:Y:S02]  /*36db0*/  STL.64 [R1+0x3900], R20 ;  /* 0x0039001401007387 */ /* 0x0001e40000100a00 */
[----:B0-----:R-:W-:-:S02]  /*36dc0*/  IMAD.MOV.U32 R20, RZ, RZ, R26 ;  /* 0x000000ffff147224 */ /* 0x001fc400078e001a */
[----:B------:R-:W-:-:S10]  /*36dd0*/  IMAD.MOV.U32 R21, RZ, RZ, R3 ;  /* 0x000000ffff157224 */ /* 0x000fd400078e0003 */
[----:B------:R-:W-:Y:S04]  /*36de0*/  STL.64 [R1+0x2c0], R16 ;  /* 0x0002c01001007387 */ /* 0x000fe80000100a00 */
[----:B------:R-:W-:Y:S04]  /*36df0*/  STL.64 [R1+0x2c8], R18 ;  /* 0x0002c81201007387 */ /* 0x000fe80000100a00 */
[----:B------:R0:W-:Y:S04]  /*36e00*/  STL.64 [R1+0x39b0], R20 ;  /* 0x0039b01401007387 */ /* 0x0001e80000100a00 */
[----:B0-----:R-:W2:Y:S04]  /*36e10*/  LDL.LU.64 R20, [R1+0xc40] ;  /* 0x000c400001147983 */ /* 0x001ea80000300a00 */
[----:B------:R-:W2:Y:S04]  /*36e20*/  LDL.LU.64 R22, [R1+0xc48] ;  /* 0x000c480001167983 */ /* 0x000ea80000300a00 */
[----:B------:R0:W-:Y:S04]  /*36e30*/  STL.64 [R1+0x3960], R24 ;  /* 0x0039601801007387 */ /* 0x0001e80000100a00 */
[----:B0-----:R-:W3:Y:S04]  /*36e40*/  LDL.LU.64 R24, [R1+0xbc0] ;  /* 0x000bc00001187983 */ /* 0x001ee80000300a00 */
[----:B------:R-:W-:Y:S04]  /*36e50*/  STL.64 [R1+0x2a0], R12 ;  /* 0x0002a00c01007387 */ /* 0x000fe80000100a00 */
[----:B------:R-:W-:Y:S04]  /*36e60*/  STL.64 [R1+0x2a8], R14 ;  /* 0x0002a80e01007387 */ /* 0x000fe80000100a00 */
[----:B------:R-:W0:Y:S01]  /*36e70*/  LDSM.16.MT88.4 R12, [R29+UR4+0x9000] ;  /* 0x009000041d0c783b */ /* 0x000e220008004200 */
[----:B------:R-:W-:-:S03]  /*36e80*/  IMAD.MOV.U32 R9, RZ, RZ, R27 ;  /* 0x000000ffff097224 */ /* 0x000fc600078e001b */
[----:B------:R-:W3:Y:S01]  /*36e90*/  LDL.LU.64 R26, [R1+0xbc8] ;  /* 0x000bc800011a7983 */ /* 0x000ee20000300a00 */
[----:B------:R-:W-:-:S03]  /*36ea0*/  IMAD.MOV.U32 R8, RZ, RZ, R28 ;  /* 0x000000ffff087224 */ /* 0x000fc600078e001c */
[----:B0-----:R-:W-:Y:S04]  /*36eb0*/  STL.64 [R1+0x37a8], R14 ;  /* 0x0037a80e01007387 */ /* 0x001fe80000100a00 */
[----:B------:R0:W-:Y:S02]  /*36ec0*/  STL.64 [R1+0x37a0], R12 ;  /* 0x0037a00c01007387 */ /* 0x0001e40000100a00 */
[----:B0-----:R-:W-:Y:S02]  /*36ed0*/  IMAD.MOV.U32 R12, RZ, RZ, R2 ;  /* 0x000000ffff0c7224 */ /* 0x001fe400078e0002 */
[----:B------:R-:W-:-:S05]  /*36ee0*/  IMAD.MOV.U32 R13, RZ, RZ, R0 ;  /* 0x000000ffff0d7224 */ /* 0x000fca00078e0000 */
[----:B------:R0:W-:Y:S04]  /*36ef0*/  STL.64 [R1+0x39a0], R12 ;  /* 0x0039a00c01007387 */ /* 0x0001e80000100a00 */
[----:B0-----:R-:W4:Y:S04]  /*36f00*/  LDL.LU.64 R12, [R1+0xb40] ;  /* 0x000b4000010c7983 */ /* 0x001f280000300a00 */
[----:B------:R-:W4:Y:S04]  /*36f10*/  LDL.LU.64 R14, [R1+0xb48] ;  /* 0x000b4800010e7983 */ /* 0x000f280000300a00 */
[----:B------:R-:W4:Y:S04]  /*36f20*/  LDL.LU.64 R16, [R1+0x960] ;  /* 0x0009600001107983 */ /* 0x000f280000300a00 */
[----:B------:R-:W4:Y:S01]  /*36f30*/  LDL.LU.64 R18, [R1+0x968] ;  /* 0x0009680001127983 */ /* 0x000f220000300a00 */
[----:B--2---:R-:W-:Y:S03]  /*36f40*/  HMMA.16816.F32.BF16 R8, R4, R8, R20 ;  /* 0x000000080408723c */ /* 0x004fe60000041814 */
[----:B------:R-:W3:-:S15]  /*36f50*/  LDL.LU.64 R20, [R1+0x39b0] ;  /* 0x0039b00001147983 */ /* 0x000ede0000300a00 */
[----:B------:R-:W-:-:S05]  /*36f60*/  NOP ;  /* 0x0000000000007918 */ /* 0x000fca0000000000 */
[----:B------:R0:W-:Y:S04]  /*36f70*/  STL.64 [R1+0x290], R8 ;  /* 0x0002900801007387 */ /* 0x0001e80000100a00 */
[----:B------:R-:W-:Y:S04]  /*36f80*/  STL.64 [R1+0x298], R10 ;  /* 0x0002980a01007387 */ /* 0x000fe80000100a00 */
[----:B0-----:R-:W4:Y:S01]  /*36f90*/  LDL.LU.64 R8, [R1+0x39a8] ;  /* 0x0039a80001087983 */ /* 0x001f220000300a00 */
[----:B---3--:R-:W-:Y:S03]  /*36fa0*/  HMMA.16816.F32.BF16 R24, R4, R20, R24 ;  /* 0x000000140418723c */ /* 0x008fe60000041818 */
[----:B------:R-:W2:Y:S04]  /*36fb0*/  LDL.LU.64 R20, [R1+0x950] ;  /* 0x0009500001147983 */ /* 0x000ea80000300a00 */
[----:B------:R-:W2:-:S15]  /*36fc0*/  LDL.LU.64 R22, [R1+0x958] ;  /* 0x0009580001167983 */ /* 0x000e9e0000300a00 */
[----:B------:R-:W-:-:S01]  /*36fd0*/  NOP ;  /* 0x0000000000007918 */ /* 0x000fc20000000000 */
[----:B------:R0:W-:Y:S04]  /*36fe0*/  STL.64 [R1+0x280], R24 ;  /* 0x0002801801007387 */ /* 0x0001e80000100a00 */
[----:B------:R-:W-:Y:S04]  /*36ff0*/  STL.64 [R1+0x288], R26 ;  /* 0x0002881a01007387 */ /* 0x000fe80000100a00 */
[----:B0-----:R-:W3:Y:S01]  /*37000*/  LDL.LU.64 R24, [R1+0x140] ;  /* 0x0001400001187983 */ /* 0x001ee20000300a00 */
[----:B----4-:R-:W-:Y:S03]  /*37010*/  HMMA.16816.F32.BF16 R12, R4, R8, R12 ;  /* 0x00000008040c723c */ /* 0x010fe6000004180c */
[----:B---3--:R0:W-:Y:S04]  /*37020*/  STL.64 [R1+0x3980], R24 ;  /* 0x0039801801007387 */ /* 0x0081e80000100a00 */
[----:B0-----:R-:W3:-:S15]  /*37030*/  LDL.LU.64 R24, [R1+0x150] ;  /* 0x0001500001187983 */ /* 0x001ede0000300a00 */
[----:B------:R-:W-:-:S01]  /*37040*/  NOP ;  /* 0x0000000000007918 */ /* 0x000fc20000000000 */
[----:B------:R0:W-:Y:S04]  /*37050*/  STL.64 [R1+0x270], R12 ;  /* 0x0002700c01007387 */ /* 0x0001e80000100a00 */
[----:B------:R1:W-:Y:S04]  /*37060*/  STL.64 [R1+0x278], R14 ;  /* 0x0002780e01007387 */ /* 0x0003e80000100a00 */
[----:B0-----:R-:W4:Y:S01]  /*37070*/  LDL.LU.64 R12, [R1+0x39a0] ;  /* 0x0039a000010c7983 */ /* 0x001f220000300a00 */
[----:B-1----:R-:W-:Y:S02]  /*37080*/  IMAD.MOV.U32 R15, RZ, RZ, R8 ;  /* 0x000000ffff0f7224 */ /* 0x002fe400078e0008 */
[----:B------:R-:W-:Y:S01]  /*37090*/  IMAD.MOV.U32 R14, RZ, RZ, R9 ;  /* 0x000000ffff0e7224 */ /* 0x000fe200078e0009 */
[----:B------:R-:W3:Y:S04]  /*370a0*/  LDL.LU.64 R10, [R1+0x3998] ;  /* 0x00399800010a7983 */ /* 0x000ee80000300a00 */
[----:B------:R-:W2:Y:S04]  /*370b0*/  LDL.LU.64 R8, [R1+0x130] ;  /* 0x0001300001087983 */ /* 0x000ea80000300a00 */
[----:B--2---:R-:W-:Y:S04]  /*370c0*/  STL.64 [R1+0x3978], R8 ;  /* 0x0039780801007387 */ /* 0x004fe80000100a00 */
[----:B------:R-:W-:Y:S04]  /*370d0*/  STL [R1+0x38cc], R14 ;  /* 0x0038cc0e01007387 */ /* 0x000fe80000100800 */
[----:B------:R-:W-:Y:S04]  /*370e0*/  STL [R1+0x38c8], R15 ;  /* 0x0038c80f01007387 */ /* 0x000fe80000100800 */
[----:B----4-:R0:W-:Y:S04]  /*370f0*/  STL.64 [R1+0x3988], R12 ;  /* 0x0039880c01007387 */ /* 0x0101e80000100a00 */
[----:B0-----:R-:W2:Y:S02]  /*37100*/  LDL.LU.64 R12, [R1+0x170] ;  /* 0x00017000010c7983 */ /* 0x001ea40000300a00 */
[----:B--2---:R-:W-:-:S15]  /*37110*/  HMMA.16816.F32.BF16 R16, R4, R12, R16 ;  /* 0x0000000c0410723c */ /* 0x004fde0000041810 */
[----:B------:R-:W-:-:S08]  /*37120*/  NOP ;  /* 0x0000000000007918 */ /* 0x000fd00000000000 */
[----:B------:R0:W-:Y:S04]  /*37130*/  STL.64 [R1+0x260], R16 ;  /* 0x0002601001007387 */ /* 0x0001e80000100a00 */
[----:B------:R-:W-:Y:S04]  /*37140*/  STL.64 [R1+0x268], R18 ;  /* 0x0002681201007387 */ /* 0x000fe80000100a00 */
[----:B0-----:R-:W2:Y:S01]  /*37150*/  LDL.LU.64 R16, [R1+0x3990] ;  /* 0x0039900001107983 */ /* 0x001ea20000300a00 */
[----:B------:R-:W-:Y:S02]  /*37160*/  IMAD.MOV.U32 R2, RZ, RZ, R12 ;  /* 0x000000ffff027224 */ /* 0x000fe400078e000c */
[----:B------:R-:W-:-:S05]  /*37170*/  IMAD.MOV.U32 R3, RZ, RZ, R13 ;  /* 0x000000ffff037224 */ /* 0x000fca00078e000d */
[----:B------:R-:W-:Y:S04]  /*37180*/  STL [R1+0x38d4], R3 ;  /* 0x0038d40301007387 */ /* 0x000fe80000100800 */
[----:B------:R-:W-:Y:S01]  /*37190*/  STL [R1+0x38d0], R2 ;  /* 0x0038d00201007387 */ /* 0x000fe20000100800 */
[----:B--2---:R-:W-:Y:S06]  /*371a0*/  HMMA.16816.F32.BF16 R12, R4, R16, R20 ;  /* 0x00000010040c723c */ /* 0x004fec0000041814 */
[----:B------:R-:W-:-:S02]  /*371b0*/  IMAD.MOV.U32 R28, RZ, RZ, R16 ;  /* 0x000000ffff1c7224 */ /* 0x000fc400078e0010 */
[----:B------:R-:W-:Y:S02]  /*371c0*/  IMAD.MOV.U32 R0, RZ, RZ, R17 ;  /* 0x000000ffff007224 */ /* 0x000fe400078e0011 */
[----:B---3--:R-:W-:Y:S02]  /*371d0*/  IMAD.MOV.U32 R20, RZ, RZ, R11 ;  /* 0x000000ffff147224 */ /* 0x008fe400078e000b */
[----:B------:R-:W-:-:S11]  /*371e0*/  IMAD.MOV.U32 R21, RZ, RZ, R10 ;  /* 0x000000ffff157224 */ /* 0x000fd600078e000a */
[----:B------:R0:W-:Y:S04]  /*371f0*/  STL.64 [R1+0x250], R12 ;  /* 0x0002500c01007387 */ /* 0x0001e80000100a00 */
[----:B------:R1:W-:Y:S04]  /*37200*/  STL.64 [R1+0x258], R14 ;  /* 0x0002580e01007387 */ /* 0x0003e80000100a00 */
[----:B0-----:R-:W2:Y:S04]  /*37210*/  LDL.LU.64 R12, [R1+0x940] ;  /* 0x00094000010c7983 */ /* 0x001ea80000300a00 */
[----:B-1----:R-:W2:Y:S04]  /*37220*/  LDL.LU.64 R14, [R1+0x948] ;  /* 0x00094800010e7983 */ /* 0x002ea80000300a00 */
[----:B------:R-:W3:Y:S04]  /*37230*/  LDL.LU.64 R8, [R1+0x930] ;  /* 0x0009300001087983 */ /* 0x000ee80000300a00 */
[----:B------:R-:W3:Y:S04]  /*37240*/  LDL.LU.64 R10, [R1+0x938] ;  /* 0x00093800010a7983 */ /* 0x000ee80000300a00 */
[----:B------:R-:W4:Y:S04]  /*37250*/  LDL.LU.64 R16, [R1+0x100] ;  /* 0x0001000001107983 */ /* 0x000f280000300a00 */
[----:B----4-:R0:W-:Y:S04]  /*37260*/  STL.64 [R1+0x3958], R16 ;  /* 0x0039581001007387 */ /* 0x0101e80000100a00 */
[----:B0-----:R-:W4:Y:S01]  /*37270*/  LDL.LU.64 R16, [R1+0x110] ;  /* 0x0001100001107983 */ /* 0x001f220000300a00 */
[----:B--2---:R-:W-:Y:S03]  /*37280*/  HMMA.16816.F32.BF16 R12, R4, R24, R12 ;  /* 0x00000018040c723c */ /* 0x004fe6000004180c */
[----:B----4-:R0:W-:Y:S04]  /*37290*/  STL.64 [R1+0x3970], R16 ;  /* 0x0039701001007387 */ /* 0x0101e80000100a00 */
[----:B0-----:R-:W2:Y:S04]  /*372a0*/  LDL.LU.64 R16, [R1+0x920] ;  /* 0x0009200001107983 */ /* 0x001ea80000300a00 */
[----:B------:R-:W2:Y:S04]  /*372b0*/  LDL.LU.64 R18, [R1+0x928] ;  /* 0x0009280001127983 */ /* 0x000ea80000300a00 */
[----:B------:R0:W-:Y:S04]  /*372c0*/  STL.64 [R1+0x3930], R20 ;  /* 0x0039301401007387 */ /* 0x0001e80000100a00 */
[----:B0-----:R-:W4:Y:S04]  /*372d0*/  LDL.LU.64 R20, [R1+0x910] ;  /* 0x0009100001147983 */ /* 0x001f280000300a00 */
[----:B------:R-:W4:Y:S04]  /*372e0*/  LDL.LU.64 R22, [R1+0x918] ;  /* 0x0009180001167983 */ /* 0x000f280000300a00 */
[----:B------:R-:W-:Y:S04]  /*372f0*/  STL [R1+0x38dc], R0 ;  /* 0x0038dc0001007387 */ /* 0x000fe80000100800 */
[----:B------:R-:W-:Y:S04]  /*37300*/  STL [R1+0x38d8], R28 ;  /* 0x0038d81c01007387 */ /* 0x000fe80000100800 */
[----:B------:R0:W-:Y:S04]  /*37310*/  STL.64 [R1+0x240], R12 ;  /* 0x0002400c01007387 */ /* 0x0001e80000100a00 */
[----:B------:R1:W-:Y:S04]  /*37320*/  STL.64 [R1+0x248], R14 ;  /* 0x0002480e01007387 */ /* 0x0003e80000100a00 */
[----:B0-----:R-:W4:Y:S01]  /*37330*/  LDL.LU.64 R12, [R1+0x3988] ;  /* 0x00398800010c7983 */ /* 0x001f220000300a00 */
[----:B-1----:R-:W-:-:S02]  /*37340*/  IMAD.MOV.U32 R14, RZ, RZ, R24 ;  /* 0x000000ffff0e7224 */ /* 0x002fc400078e0018 */
[----:B------:R-:W-:Y:S02]  /*37350*/  IMAD.MOV.U32 R15, RZ, RZ, R25 ;  /* 0x000000ffff0f7224 */ /* 0x000fe400078e0019 */
[----:B------:R-:W3:Y:S04]  /*37360*/  LDL.LU.64 R24, [R1+0x3980] ;  /* 0x0039800001187983 */ /* 0x000ee80000300a00 */
[----:B------:R-:W-:Y:S04]  /*37370*/  STL [R1+0x38e4], R15 ;  /* 0x0038e40f01007387 */ /* 0x000fe80000100800 */
[----:B------:R-:W-:Y:S01]  /*37380*/  STL [R1+0x38e0], R14 ;  /* 0x0038e00e01007387 */ /* 0x000fe20000100800 */
        /* <DEDUP_REMOVED lines=9> */
[----:B------:R-:W-:Y:S04]  /*37420*/  STL [R1+0x38ec], R2 ;  /* 0x0038ec0201007387 */ /* 0x000fe80000100800 */
[----:B------:R-:W-:Y:S01]  /*37430*/  STL [R1+0x38e8], R3 ;  /* 0x0038e80301007387 */ /* 0x000fe20000100800 */
[----:B--2---:R-:W-:Y:S06]  /*37440*/  HMMA.16816.F32.BF16 R16, R4, R8, R16 ;  /* 0x000000080410723c */ /* 0x004fec0000041810 */
[----:B------:R-:W-:-:S02]  /*37450*/  IMAD.MOV.U32 R0, RZ, RZ, R8 ;  /* 0x000000ffff007224 */ /* 0x000fc400078e0008 */
[----:B------:R-:W-:-:S15]  /*37460*/  IMAD.MOV.U32 R28, RZ, RZ, R9 ;  /* 0x000000ffff1c7224 */ /* 0x000fde00078e0009 */
[----:B------:R0:W-:Y:S04]  /*37470*/  STL.64 [R1+0x220], R16 ;  /* 0x0002201001007387 */ /* 0x0001e80000100a00 */
[----:B------:R-:W-:Y:S04]  /*37480*/  STL.64 [R1+0x228], R18 ;  /* 0x0002281201007387 */ /* 0x000fe80000100a00 */
[----:B0-----:R-:W3:Y:S04]  /*37490*/  LDL.LU.64 R16, [R1+0x3970] ;  /* 0x0039700001107983 */ /* 0x001ee80000300a00 */
[----:B------:R-:W4:Y:S02]  /*374a0*/  LDL.LU.64 R8, [R1+0x3968] ;  /* 0x0039680001087983 */ /* 0x000f240000300a00 */
[C---:B----4-:R-:W-:Y:S06]  /*374b0*/  HMMA.16816.F32.BF16 R20, R4.reuse, R8, R20 ;  /* 0x000000080414723c */ /* 0x050fec0000041814 */
[----:B---3--:R-:W-:Y:S01]  /*374c0*/  HMMA.16816.F32.BF16 R24, R4, R16, R24 ;  /* 0x000000100418723c */ /* 0x008fe20000041818 */
[----:B------:R-:W-:-:S02]  /*374d0*/  IMAD.MOV.U32 R15, RZ, RZ, R8 ;  /* 0x000000ffff0f7224 */ /* 0x000fc400078e0008 */
[----:B------:R-:W-:-:S14]  /*374e0*/  IMAD.MOV.U32 R14, RZ, RZ, R9 ;  /* 0x000000ffff0e7224 */ /* 0x000fdc00078e0009 */
[----:B------:R-:W-:Y:S04]  /*374f0*/  STL.64 [R1+0x210], R20 ;  /* 0x0002101401007387 */ /* 0x000fe80000100a00 */
[----:B------:R-:W-:Y:S04]  /*37500*/  STL.64 [R1+0x218], R22 ;  /* 0x0002181601007387 */ /* 0x000fe80000100a00 */
[----:B------:R-:W-:Y:S04]  /*37510*/  STL.64 [R1+0x3950], R14 ;  /* 0x0039500e01007387 */ /* 0x000fe80000100a00 */
[----:B------:R0:W-:Y:S04]  /*37520*/  STL.64 [R1+0x3948], R12 ;  /* 0x0039480c01007387 */ /* 0x0001e80000100a00 */
        /* <DEDUP_REMOVED lines=8> */
[----:B0-----:R-:W2:Y:S01]  /*375b0*/  LDL.LU.64 R24, [R1+0x3960] ;  /* 0x0039600001187983 */ /* 0x001ea20000300a00 */
[----:B-1----:R-:W-:-:S02]  /*375c0*/  IMAD.MOV.U32 R27, RZ, RZ, R16 ;  /* 0x000000ffff1b7224 */ /* 0x002fc400078e0010 */
[----:B------:R-:W-:Y:S02]  /*375d0*/  IMAD.MOV.U32 R26, RZ, RZ, R17 ;  /* 0x000000ffff1a7224 */ /* 0x000fe400078e0011 */
[----:B------:R-:W3:Y:S04]  /*375e0*/  LDL.LU.64 R16, [R1+0x3958] ;  /* 0x0039580001107983 */ /* 0x000ee80000300a00 */
[----:B------:R-:W-:Y:S04]  /*375f0*/  STL.64 [R1+0x38f8], R26 ;  /* 0x0038f81a01007387 */ /* 0x000fe80000100a00 */
[----:B--2---:R0:W-:Y:S04]  /*37600*/  STL.64 [R1+0x38f0], R24 ;  /* 0x0038f01801007387 */ /* 0x0041e80000100a00 */
[----:B0-----:R-:W2:Y:S04]  /*37610*/  LDL.LU.64 R24, [R1+0xcc0] ;  /* 0x000cc00001187983 */ /* 0x001ea80000300a00 */
[----:B------:R-:W4:Y:S01]  /*37620*/  LDL.LU.64 R26, [R1+0xcc8] ;  /* 0x000cc800011a7983 */ /* 0x000f220000300a00 */
[----:B---3--:R-:W-:Y:S06]  /*37630*/  HMMA.16816.F32.BF16 R12, R4, R16, R12 ;  /* 0x00000010040c723c */ /* 0x008fec000004180c */
[----:B------:R-:W-:-:S02]  /*37640*/  IMAD.MOV.U32 R2, RZ, RZ, R16 ;  /* 0x000000ffff027224 */ /* 0x000fc400078e0010 */
[----:B------:R-:W-:Y:S01]  /*37650*/  IMAD.MOV.U32 R3, RZ, RZ, R17 ;  /* 0x000000ffff037224 */ /* 0x000fe200078e0011 */
[----:B----4-:R-:W-:Y:S04]  /*37660*/  STL.64 [R1+0x3918], R26 ;  /* 0x0039181a01007387 */ /* 0x010fe80000100a00 */
[----:B--2---:R0:W-:Y:S04]  /*37670*/  STL.64 [R1+0x3910], R24 ;  /* 0x0039101801007387 */ /* 0x0041e80000100a00 */
[----:B0-----:R-:W2:Y:S04]  /*37680*/  LDL.LU.64 R24, [R1+0xda0] ;  /* 0x000da00001187983 */ /* 0x001ea80000300a00 */
[----:B------:R-:W2:Y:S04]  /*37690*/  LDL.LU.64 R26, [R1+0xda8] ;  /* 0x000da800011a7983 */ /* 0x000ea80000300a00 */
[----:B------:R-:W-:Y:S04]  /*376a0*/  STL.64 [R1+0x1f0], R12 ;  /* 0x0001f00c01007387 */ /* 0x000fe80000100a00 */
[----:B------:R0:W-:Y:S04]  /*376b0*/  STL.64 [R1+0x1f8], R14 ;  /* 0x0001f80e01007387 */ /* 0x0001e80000100a00 */
[----:B0-----:R-:W3:Y:S04]  /*376c0*/  LDL.LU.64 R14, [R1+0x3950] ;  /* 0x00395000010e7983 */ /* 0x001ee80000300a00 */
[----:B------:R-:W4:Y:S04]  /*376d0*/  LDL.LU.64 R12, [R1+0x3948] ;  /* 0x00394800010c7983 */ /* 0x000f280000300a00 */
[----:B------:R-:W3:Y:S04]  /*376e0*/  LDL.LU.64 R18, [R1+0x3940] ;  /* 0x0039400001127983 */ /* 0x000ee80000300a00 */
[----:B------:R-:W2:Y:S02]  /*376f0*/  LDL.LU.64 R16, [R1+0x3938] ;  /* 0x0039380001107983 */ /* 0x000ea40000300a00 */
[C---:B--2---:R-:W-:Y:S06]  /*37700*/  HMMA.16816.F32.BF16 R20, R4.reuse, R16, R20 ;  /* 0x000000100414723c */ /* 0x044fec0000041814 */
[----:B----4-:R-:W-:-:S15]  /*37710*/  HMMA.16816.F32.BF16 R4, R4, R12, R8 ;  /* 0x0000000c0404723c */ /* 0x010fde0000041808 */
[----:B------:R-:W-:-:S02]  /*37720*/  NOP ;  /* 0x0000000000007918 */ /* 0x000fc40000000000 */
[----:B------:R0:W-:Y:S04]  /*37730*/  STL.64 [R1+0x1e0], R20 ;  /* 0x0001e01401007387 */ /* 0x0001e80000100a00 */
[----:B------:R-:W-:Y:S04]  /*37740*/  STL.64 [R1+0x1e8], R22 ;  /* 0x0001e81601007387 */ /* 0x000fe80000100a00 */
[----:B0-----:R-:W2:Y:S04]  /*37750*/  LDL.LU.64 R20, [R1+0x3930] ;  /* 0x0039300001147983 */ /* 0x001ea80000300a00 */
[----:B------:R-:W-:Y:S04]  /*37760*/  STL.64 [R1+0x37c8], R16 ;  /* 0x0037c81001007387 */ /* 0x000fe80000100a00 */
[----:B------:R-:W2:Y:S04]  /*37770*/  LDL.LU.64 R10, [R1+0x3928] ;  /* 0x00392800010a7983 */ /* 0x000ea80000300a00 */
[----:B------:R-:W2:Y:S04]  /*37780*/  LDL.LU.64 R8, [R1+0x3920] ;  /* 0x0039200001087983 */ /* 0x000ea80000300a00 */
[----:B------:R0:W-:Y:S04]  /*37790*/  STL.64 [R1+0x50], R4 ;  /* 0x0000500401007387 */ /* 0x0001e80000100a00 */
[----:B------:R1:W-:Y:S04]  /*377a0*/  STL.64 [R1+0x58], R6 ;  /* 0x0000580601007387 */ /* 0x0003e80000100a00 */
[----:B0-----:R-:W4:Y:S04]  /*377b0*/  LDL.LU.64 R4, [R1+0xc30] ;  /* 0x000c300001047983 */ /* 0x001f280000300a00 */
[----:B-1----:R-:W4:Y:S04]  /*377c0*/  LDL.LU.64 R6, [R1+0xc38] ;  /* 0x000c380001067983 */ /* 0x002f280000300a00 */
[----:B------:R-:W-:Y:S01]  /*377d0*/  STL.64 [R1+0x37c0], R12 ;  /* 0x0037c00c01007387 */ /* 0x000fe20000100a00 */
[----:B--2---:R-:W-:Y:S03]  /*377e0*/  HMMA.16816.F32.BF16 R20, R8, R20, R24 ;  /* 0x000000140814723c */ /* 0x004fe60000041818 */
[----:B------:R-:W2:Y:S04]  /*377f0*/  LDL.LU.64 R26, [R1+0x3918] ;  /* 0x00391800011a7983 */ /* 0x000ea80000300a00 */
[----:B------:R-:W2:-:S15]  /*37800*/  LDL.LU.64 R24, [R1+0x3910] ;  /* 0x0039100001187983 */ /* 0x000e9e0000300a00 */
[----:B------:R-:W-:-:S01]  /*37810*/  NOP ;  /* 0x0000000000007918 */ /* 0x000fc20000000000 */
[----:B------:R-:W-:Y:S04]  /*37820*/  STL.64 [R1+0x40], R20 ;  /* 0x0000401401007387 */ /* 0x000fe80000100a00 */
[----:B------:R0:W-:Y:S04]  /*37830*/  STL.64 [R1+0x48], R22 ;  /* 0x0000481601007387 */ /* 0x0001e80000100a00 */
[----:B0-----:R-:W3:Y:S04]  /*37840*/  LDL.LU.64 R22, [R1+0x3908] ;  /* 0x0039080001167983 */ /* 0x001ee80000300a00 */
[----:B------:R-:W2:Y:S02]  /*37850*/  LDL.LU.64 R20, [R1+0x3900] ;  /* 0x0039000001147983 */ /* 0x000ea40000300a00 */
[----:B--2---:R-:W-:-:S15]  /*37860*/  HMMA.16816.F32.BF16 R24, R8, R20, R24 ;  /* 0x000000140818723c */ /* 0x004fde0000041818 */
[----:B------:R-:W-:-:S08]  /*37870*/  NOP ;  /* 0x0000000000007918 */ /* 0x000fd00000000000 */
[----:B------:R-:W-:Y:S04]  /*37880*/  STL.64 [R1+0x30], R24 ;  /* 0x0000301801007387 */ /* 0x000fe80000100a00 */
[----:B------:R0:W-:Y:S04]  /*37890*/  STL.64 [R1+0x38], R26 ;  /* 0x0000381a01007387 */ /* 0x0001e80000100a00 */
[----:B0-----:R-:W2:Y:S04]  /*378a0*/  LDL.LU.64 R26, [R1+0x38f8] ;  /* 0x0038f800011a7983 */ /* 0x001ea80000300a00 */
[----:B------:R-:W4:Y:S04]  /*378b0*/  LDL.LU.64 R24, [R1+0x38f0] ;  /* 0x0038f00001187983 */ /* 0x000f280000300a00 */
[----:B---3--:R0:W-:Y:S04]  /*378c0*/  STL.64 [R1+0x3790], R22 ;  /* 0x0037901601007387 */ /* 0x0081e80000100a00 */
[----:B------:R-:W3:Y:S01]  /*378d0*/  LDL.LU R20, [R1+0x360] ;  /* 0x0003600001147983 */ /* 0x000ee20000300800 */
[----:B----4-:R-:W-:-:S15]  /*378e0*/  HMMA.16816.F32.BF16 R4, R8, R24, R4 ;  /* 0x000000180804723c */ /* 0x010fde0000041804 */
[----:B------:R-:W-:-:S08]  /*378f0*/  NOP ;  /* 0x0000000000007918 */ /* 0x000fd00000000000 */
[----:B------:R-:W-:Y:S04]  /*37900*/  STL.64 [R1+0x20], R4 ;  /* 0x0000200401007387 */ /* 0x000fe80000100a00 */
[----:B------:R-:W-:Y:S04]  /*37910*/  STL.64 [R1+0x28], R6 ;  /* 0x0000280601007387 */ /* 0x000fe80000100a00 */
[----:B------:R-:W3:Y:S04]  /*37920*/  LDL.LU R21, [R1+0x364] ;  /* 0x0003640001157983 */ /* 0x000ee80000300800 */
[----:B0-----:R-:W4:Y:S04]  /*37930*/  LDL.LU R22, [R1+0x368] ;  /* 0x0003680001167983 */ /* 0x001f280000300800 */
[----:B------:R-:W4:Y:S01]  /*37940*/  LDL.LU R23, [R1+0x36c] ;  /* 0x00036c0001177983 */ /* 0x000f220000300800 */
[----:B------:R-:W-:-:S02]  /*37950*/  IMAD.MOV.U32 R16, RZ, RZ, R2 ;  /* 0x000000ffff107224 */ /* 0x000fc400078e0002 */
[----:B------:R-:W-:Y:S01]  /*37960*/  IMAD.MOV.U32 R17, RZ, RZ, R3 ;  /* 0x000000ffff117224 */ /* 0x000fe200078e0003 */
[----:B------:R-:W0:Y:S04]  /*37970*/  LDSM.16.MT88.4 R4, [R29+UR4+0x9080] ;  /* 0x009080041d04783b */ /* 0x000e280008004200 */
[----:B----4-:R-:W-:Y:S04]  /*37980*/  STL.64 [R1+0x37d8], R22 ;  /* 0x0037d81601007387 */ /* 0x010fe80000100a00 */
[----:B---3--:R1:W-:Y:S04]  /*37990*/  STL.64 [R1+0x37d0], R20 ;  /* 0x0037d01401007387 */ /* 0x0083e80000100a00 */
[----:B-1----:R-:W3:Y:S04]  /*379a0*/  LDL.LU R20, [R1+0x10] ;  /* 0x0000100001147983 */ /* 0x002ee80000300800 */
[----:B------:R-:W3:Y:S04]  /*379b0*/  LDL.LU R21, [R1+0x14] ;  /* 0x0000140001157983 */ /* 0x000ee80000300800 */
[----:B------:R-:W4:Y:S04]  /*379c0*/  LDL.LU R2, [R1+0x38ec] ;  /* 0x0038ec0001027983 */ /* 0x000f280000300800 */
[----:B------:R-:W2:Y:S04]  /*379d0*/  LDL.LU R3, [R1+0x38e8] ;  /* 0x0038e80001037983 */ /* 0x000ea80000300800 */
[----:B------:R-:W-:Y:S04]  /*379e0*/  STL.64 [R1+0x37f0], R18 ;  /* 0x0037f01201007387 */ /* 0x000fe80000100a00 */
[----:B------:R1:W-:Y:S04]  /*379f0*/  STL.64 [R1+0x37e8], R16 ;  /* 0x0037e81001007387 */ /* 0x0003e80000100a00 */
[----:B-1----:R-:W3:Y:S04]  /*37a00*/  LDL.LU.64 R16, [R1+0xbb0] ;  /* 0x000bb00001107983 */ /* 0x002ee80000300a00 */
[----:B------:R-:W3:Y:S04]  /*37a10*/  LDL.LU.64 R18, [R1+0xbb8] ;  /* 0x000bb80001127983 */ /* 0x000ee80000300a00 */
[----:B0-----:R-:W-:Y:S04]  /*37a20*/  STL.64 [R1+0x36a8], R6 ;  /* 0x0036a80601007387 */ /* 0x001fe80000100a00 */
[----:B------:R0:W-:Y:S04]  /*37a30*/  STL.64 [R1+0x36a0], R4 ;  /* 0x0036a00401007387 */ /* 0x0001e80000100a00 */
[----:B0-----:R-:W4:Y:S04]  /*37a40*/  LDL.LU R4, [R1+0x190] ;  /* 0x0001900001047983 */ /* 0x001f280000300800 */
[----:B------:R-:W4:Y:S04]  /*37a50*/  LDL.LU R5, [R1+0x194] ;  /* 0x0001940001057983 */ /* 0x000f280000300800 */
[----:B------:R-:W4:Y:S04]  /*37a60*/  LDL R6, [R1+0x198] ;  /* 0x0001980001067983 */ /* 0x000f280000100800 */
[----:B------:R-:W4:Y:S04]  /*37a70*/  LDL R7, [R1+0x19c] ;  /* 0x00019c0001077983 */ /* 0x000f280000100800 */
[----:B------:R-:W-:Y:S01]  /*37a80*/  STL [R1+0x31d8], R29 ;  /* 0x0031d81d01007387 */ /* 0x000fe20000100800 */
[----:B---3--:R-:W-:-:S15]  /*37a90*/  HMMA.16816.F32.BF16 R16, R8, R20, R16 ;  /* 0x000000140810723c */ /* 0x008fde0000041810 */
[----:B------:R-:W-:-:S08]  /*37aa0*/  NOP ;  /* 0x0000000000007918 */ /* 0x000fd00000000000 */
[----:B------:R0:W-:Y:S01]  /*37ab0*/  STL.64 [R1+0x820], R16 ;  /* 0x0008201001007387 */ /* 0x0001e20000100a00 */
[----:B------:R-:W-:Y:S02]  /*37ac0*/  IMAD.MOV.U32 R25, RZ, RZ, R18 ;  /* 0x000000ffff197224 */ /* 0x000fe400078e0012 */
[----:B------:R-:W-:Y:S01]  /*37ad0*/  IMAD.MOV.U32 R24, RZ, RZ, R19 ;  /* 0x000000ffff187224 */ /* 0x000fe200078e0013 */
[----:B0-----:R-:W3:Y:S04]  /*37ae0*/  LDL.LU.64 R16, [R1+0x4f0] ;  /* 0x0004f00001107983 */ /* 0x001ee80000300a00 */
[----:B------:R-:W2:Y:S04]  /*37af0*/  LDL.LU.64 R18, [R1+0x4f8] ;  /* 0x0004f80001127983 */ /* 0x000ea80000300a00 */
[----:B--2---:R-:W-:Y:S04]  /*37b00*/  STL.64 [R1+0x3800], R18 ;  /* 0x0038001201007387 */ /* 0x004fe80000100a00 */
[----:B---3--:R0:W-:Y:S02]  /*37b10*/  STL.64 [R1+0x37f8], R16 ;  /* 0x0037f81001007387 */ /* 0x0081e40000100a00 */
[----:B0-----:R-:W-:-:S02]  /*37b20*/  IMAD.MOV.U32 R16, RZ, RZ, R15 ;  /* 0x000000ffff107224 */ /* 0x001fc400078e000f */
[----:B------:R-:W-:Y:S01]  /*37b30*/  IMAD.MOV.U32 R17, RZ, RZ, R14 ;  /* 0x000000ffff117224 */ /* 0x000fe200078e000e */
[----:B------:R-:W2:Y:S04]  /*37b40*/  LDL.LU R15, [R1+0x38e4] ;  /* 0x0038e400010f7983 */ /* 0x000ea80000300800 */
[----:B------:R-:W3:Y:S04]  /*37b50*/  LDL.LU R14, [R1+0x38e0] ;  /* 0x0038e000010e7983 */ /* 0x000ee80000300800 */
[----:B------:R0:W-:Y:S02]  /*37b60*/  STL.64 [R1+0x3818], R16 ;  /* 0x0038181001007387 */ /* 0x0001e40000100a00 */
[----:B0-----:R-:W-:-:S02]  /*37b70*/  IMAD.MOV.U32 R16, RZ, RZ, R0 ;  /* 0x000000ffff107224 */ /* 0x001fc400078e0000 */
[----:B------:R-:W-:Y:S01]  /*37b80*/  IMAD.MOV.U32 R17, RZ, RZ, R28 ;  /* 0x000000ffff117224 */ /* 0x000fe200078e001c */
[----:B------:R-:W3:Y:S04]  /*37b90*/  LDL.LU R0, [R1+0x38dc] ;  /* 0x0038dc0001007983 */ /* 0x000ee80000300800 */
[----:B------:R-:W3:Y:S04]  /*37ba0*/  LDL.LU R28, [R1+0x38d8] ;  /* 0x0038d800011c7983 */ /* 0x000ee80000300800 */
[----:B------:R0:W-:Y:S02]  /*37bb0*/  STL.64 [R1+0x3830], R16 ;  /* 0x0038301001007387 */ /* 0x0001e40000100a00 */
[----:B0-----:R-:W-:-:S02]  /*37bc0*/  IMAD.MOV.U32 R16, RZ, RZ, R3 ;  /* 0x000000ffff107224 */ /* 0x001fc400078e0003 */
[----:B----4-:R-:W-:Y:S01]  /*37bd0*/  IMAD.MOV.U32 R17, RZ, RZ, R2 ;  /* 0x000000ffff117224 */ /* 0x010fe200078e0002 */
[----:B------:R-:W4:Y:S04]  /*37be0*/  LDL.LU R3, [R1+0x38d4] ;  /* 0x0038d40001037983 */ /* 0x000f280000300800 */
[----:B------:R-:W4:Y:S04]  /*37bf0*/  LDL.LU R2, [R1+0x38d0] ;  /* 0x0038d00001027983 */ /* 0x000f280000300800 */
[----:B------:R2:W-:Y:S02]  /*37c00*/  STL.64 [R1+0x3848], R16 ;  /* 0x0038481001007387 */ /* 0x0005e40000100a00 */
[----:B--2---:R-:W-:-:S02]  /*37c10*/  IMAD.MOV.U32 R17, RZ, RZ, R15 ;  /* 0x000000ffff117224 */ /* 0x004fc400078e000f */
[----:B---3--:R-:W-:Y:S02]  /*37c20*/  IMAD.MOV.U32 R16, RZ, RZ, R14 ;  /* 0x000000ffff107224 */ /* 0x008fe400078e000e */
[----:B------:R-:W2:Y:S04]  /*37c30*/  LDL.LU R14, [R1+0x38cc] ;  /* 0x0038cc00010e7983 */ /* 0x000ea80000300800 */
[----:B------:R-:W3:Y:S04]  /*37c40*/  LDL.LU R15, [R1+0x38c8] ;  /* 0x0038c800010f7983 */ /* 0x000ee80000300800 */
[----:B------:R0:W-:Y:S02]  /*37c50*/  STL.64 [R1+0x3860], R16 ;  /* 0x0038601001007387 */ /* 0x0001e40000100a00 */
[----:B0-----:R-:W-:-:S02]  /*37c60*/  IMAD.MOV.U32 R17, RZ, RZ, R0 ;  /* 0x000000ffff117224 */ /* 0x001fc400078e0000 */
[----:B------:R-:W-:Y:S02]  /*37c70*/  IMAD.MOV.U32 R16, RZ, RZ, R28 ;  /* 0x000000ffff107224 */ /* 0x000fe400078e001c */
[----:B------:R-:W3:Y:S04]  /*37c80*/  LDL.LU R28, [R1+0x38c4] ;  /* 0x0038c400011c7983 */ /* 0x000ee80000300800 */
[----:B------:R-:W3:Y:S04]  /*37c90*/  LDL.LU R0, [R1+0x38c0] ;  /* 0x0038c00001007983 */ /* 0x000ee80000300800 */
[----:B------:R4:W-:Y:S02]  /*37ca0*/  STL.64 [R1+0x3878], R16 ;  /* 0x0038781001007387 */ /* 0x0009e40000100a00 */
[----:B----4-:R-:W-:-:S02]  /*37cb0*/  IMAD.MOV.U32 R17, RZ, RZ, R3 ;  /* 0x000000ffff117224 */ /* 0x010fc400078e0003 */
[----:B------:R-:W-:Y:S02]  /*37cc0*/  IMAD.MOV.U32 R16, RZ, RZ, R2 ;  /* 0x000000ffff107224 */ /* 0x000fe400078e0002 */
[----:B------:R-:W4:Y:S04]  /*37cd0*/  LDL.LU R2, [R1+0x38bc] ;  /* 0x0038bc0001027983 */ /* 0x000f280000300800 */
[----:B------:R-:W4:Y:S04]  /*37ce0*/  LDL.LU R3, [R1+0x38b8] ;  /* 0x0038b80001037983 */ /* 0x000f280000300800 */
[----:B------:R2:W-:Y:S02]  /*37cf0*/  STL.64 [R1+0x3890], R16 ;  /* 0x0038901001007387 */ /* 0x0005e40000100a00 */
[----:B--2---:R-:W-:-:S02]  /*37d00*/  IMAD.MOV.U32 R17, RZ, RZ, R14 ;  /* 0x000000ffff117224 */ /* 0x004fc400078e000e */
[----:B---3--:R-:W-:-:S05]  /*37d10*/  IMAD.MOV.U32 R16, RZ, RZ, R15 ;  /* 0x000000ffff107224 */ /* 0x008fca00078e000f */
[----:B------:R0:W-:Y:S04]  /*37d20*/  STL.64 [R1+0x38b0], R16 ;  /* 0x0038b01001007387 */ /* 0x0001e80000100a00 */
[----:B0-----:R-:W2:Y:S04]  /*37d30*/  LDL.LU.64 R16, [R1+0xb30] ;  /* 0x000b300001107983 */ /* 0x001ea80000300a00 */
[----:B------:R-:W2:Y:S04]  /*37d40*/  LDL.LU.64 R18, [R1+0xb38] ;  /* 0x000b380001127983 */ /* 0x000ea80000300a00 */
[----:B------:R-:W3:Y:S04]  /*37d50*/  LDL.LU.64 R20, [R1+0x350] ;  /* 0x0003500001147983 */ /* 0x000ee80000300a00 */
[----:B------:R-:W4:Y:S04]  /*37d60*/  LDL.LU.64 R22, [R1+0x358] ;  /* 0x0003580001167983 */ /* 0x000f280000300a00 */
[----:B----4-:R-:W-:Y:S04]  /*37d70*/  STL.64 [R1+0x3810], R22 ;  /* 0x0038101601007387 */ /* 0x010fe80000100a00 */
[----:B---3--:R0:W-:Y:S04]  /*37d80*/  STL.64 [R1+0x3808], R20 ;  /* 0x0038081401007387 */ /* 0x0081e80000100a00 */
[----:B0-----:R-:W3:Y:S04]  /*37d90*/  LDL.LU.64 R20, [R1+0x8b0] ;  /* 0x0008b00001147983 */ /* 0x001ee80000300a00 */
        /* <DEDUP_REMOVED lines=16> */
[----:B------:R-:W4:Y:S01]  /*37ea0*/  LDL.LU.64 R22, [R1+0x888] ;  /* 0x0008880001167983 */ /* 0x000f220000300a00 */
[----:B--2---:R-:W-:Y:S03]  /*37eb0*/  HMMA.16816.F32.BF16 R16, R8, R4, R16 ;  /* 0x000000040810723c */ /* 0x004fe60000041810 */
[----:B----4-:R-:W-:Y:S04]  /*37ec0*/  STL.64 [R1+0x3888], R22 ;  /* 0x0038881601007387 */ /* 0x010fe80000100a00 */
[----:B---3--:R0:W-:Y:S04]  /*37ed0*/  STL.64 [R1+0x3880], R20 ;  /* 0x0038801401007387 */ /* 0x0081e80000100a00 */
[----:B0-----:R-:W2:Y:S04]  /*37ee0*/  LDL.LU.64 R20, [R1+0x870] ;  /* 0x0008700001147983 */ /* 0x001ea80000300a00 */
[----:B------:R-:W3:Y:S04]  /*37ef0*/  LDL.LU.64 R22, [R1+0x878] ;  /* 0x0008780001167983 */ /* 0x000ee80000300a00 */
[----:B---3--:R-:W-:Y:S04]  /*37f00*/  STL.64 [R1+0x38a0], R22 ;  /* 0x0038a01601007387 */ /* 0x008fe80000100a00 */
[----:B--2---:R0:W-:Y:S04]  /*37f10*/  STL.64 [R1+0x3898], R20 ;  /* 0x0038981401007387 */ /* 0x0041e80000100a00 */
[----:B0-----:R-:W2:Y:S04]  /*37f20*/  LDL.LU.64 R20, [R1+0x860] ;  /* 0x0008600001147983 */ /* 0x001ea80000300a00 */
[----:B------:R-:W2:Y:S04]  /*37f30*/  LDL.LU.64 R22, [R1+0x868] ;  /* 0x0008680001167983 */ /* 0x000ea80000300a00 */
[----:B------:R-:W3:Y:S04]  /*37f40*/  LDL.LU.64 R12, [R1+0x2b0] ;  /* 0x0002b000010c7983 */ /* 0x000ee80000300a00 */
[----:B------:R-:W3:Y:S04]  /*37f50*/  LDL.LU.64 R14, [R1+0x2b8] ;  /* 0x0002b800010e7983 */ /* 0x000ee80000300a00 */
[----:B------:R0:W-:Y:S04]  /*37f60*/  STL [R1+0x31e0], R24 ;  /* 0x0031e01801007387 */ /* 0x0001e80000100800 */
[----:B0-----:R-:W4:Y:S04]  /*37f70*/  LDL R24, [R1+0x1a60] ;  /* 0x001a600001187983 */ /* 0x001f280000100800 */
[----:B------:R-:W-:Y:S04]  /*37f80*/  STL [R1+0x31dc], R25 ;  /* 0x0031dc1901007387 */ /* 0x000fe80000100800 */
[----:B------:R0:W-:Y:S04]  /*37f90*/  STL.64 [R1+0x850], R16 ;  /* 0x0008501001007387 */ /* 0x0001e80000100a00 */
[----:B------:R2:W-:Y:S04]  /*37fa0*/  STL.64 [R1+0x858], R18 ;  /* 0x0008581201007387 */ /* 0x0005e80000100a00 */
[----:B0-----:R-:W2:Y:S04]  /*37fb0*/  LDL.LU.64 R16, [R1+0x38b0] ;  /* 0x0038b00001107983 */ /* 0x001ea80000300a00 */
[----:B------:R-:W-:Y:S01]  /*37fc0*/  STL.64 [R1+0x3780], R6 ;  /* 0x0037800601007387 */ /* 0x000fe20000100a00 */
[----:B------:R-:W-:-:S02]  /*37fd0*/  IMAD.MOV.U32 R4, RZ, RZ, R27 ;  /* 0x000000ffff047224 */ /* 0x000fc400078e001b */
[----:B------:R-:W-:Y:S01]  /*37fe0*/  IMAD.MOV.U32 R5, RZ, RZ, R26 ;  /* 0x000000ffff057224 */ /* 0x000fe200078e001a */
[----:B------:R-:W4:Y:S04]  /*37ff0*/  LDL.LU R27, [R1+0x38ac] ;  /* 0x0038ac00011b7983 */ /* 0x000f280000300800 */
[----:B------:R-:W3:Y:S01]  /*38000*/  LDL.LU R26, [R1+0x38a8] ;  /* 0x0038a800011a7983 */ /* 0x000ee20000300800 */
        /* <DEDUP_REMOVED lines=49> */
[----:B------:R-:W4:Y:S02]  /*38320*/  LDL.LU.64 R16, [R1+0x37f8] ;  /* 0x0037f80001107983 */ /* 0x000f240000300a00 */
[----:B----4-:R-:W-:Y:S02]  /*38330*/  HMMA.16816.F32.BF16 R4, R8, R4, R16 ;  /* 0x000000040804723c */ /* 0x010fe40000041810 */
[----:B------:R-:W4:Y:S04]  /*38340*/  LDL.LU.64 R18, [R1+0x37f0] ;  /* 0x0037f00001127983 */ /* 0x000f280000300a00 */
[----:B------:R-:W2:-:S15]  /*38350*/  LDL.LU.64 R16, [R1+0x37e8] ;  /* 0x0037e80001107983 */ /* 0x000e9e0000300a00 */
[----:B------:R-:W-:-:S02]  /*38360*/  NOP ;  /* 0x0000000000007918 */ /* 0x000fc40000000000 */
[----:B------:R0:W-:Y:S04]  /*38370*/  STL.64 [R1+0xb60], R4 ;  /* 0x000b600401007387 */ /* 0x0001e80000100a00 */
[----:B------:R4:W-:Y:S04]  /*38380*/  STL.64 [R1+0xb68], R6 ;  /* 0x000b680601007387 */ /* 0x0009e80000100a00 */
[----:B0-----:R-:W2:Y:S01]  /*38390*/  LDL.LU R4, [R1+0x810] ;  /* 0x0008100001047983 */ /* 0x001ea20000300800 */
[----:B---3--:R-:W-:-:S03]  /*383a0*/  IMAD.MOV.U32 R5, RZ, RZ, R26 ;  /* 0x000000ffff057224 */ /* 0x008fc600078e001a */
[----:B------:R-:W3:Y:S01]  /*383b0*/  LDL.LU R26, [R1+0x37e0] ;  /* 0x0037e000011a7983 */ /* 0x000ee20000300800 */
[----:B----4-:R-:W-:Y:S02]  /*383c0*/  IMAD.MOV.U32 R6, RZ, RZ, R19 ;  /* 0x000000ffff067224 */ /* 0x010fe400078e0013 */
[----:B------:R-:W-:Y:S02]  /*383d0*/  IMAD.MOV.U32 R7, RZ, RZ, R18 ;  /* 0x000000ffff077224 */ /* 0x000fe400078e0012 */
[----:B--2---:R-:W-:Y:S01]  /*383e0*/  HMMA.16816.F32.BF16 R16, R8, R16, R20 ;  /* 0x000000100810723c */ /* 0x004fe20000041814 */
[----:B------:R-:W2:Y:S04]  /*383f0*/  LDL.LU.64 R22, [R1+0x37d8] ;  /* 0x0037d80001167983 */ /* 0x000ea80000300a00 */
[----:B------:R-:W2:-:S15]  /*38400*/  LDL.LU.64 R20, [R1+0x37d0] ;  /* 0x0037d00001147983 */ /* 0x000e9e0000300a00 */
[----:B------:R-:W-:-:S03]  /*38410*/  NOP ;  /* 0x0000000000007918 */ /* 0x000fc60000000000 */
[----:B------:R0:W-:Y:S04]  /*38420*/  STL.64 [R1+0xb50], R16 ;  /* 0x000b501001007387 */ /* 0x0001e80000100a00 */
[----:B------:R1:W-:Y:S04]  /*38430*/  STL.64 [R1+0xb58], R18 ;  /* 0x000b581201007387 */ /* 0x0003e80000100a00 */
[----:B0-----:R-:W1:Y:S02]  /*38440*/  LDL.LU.64 R16, [R1+0x37c8] ;  /* 0x0037c80001107983 */ /* 0x001e640000300a00 */
[----:B-1----:R-:W-:Y:S02]  /*38450*/  HMMA.16816.F32.BF16 R16, R8, R16, R12 ;  /* 0x000000100810723c */ /* 0x002fe4000004180c */
[----:B------:R-:W4:-:S15]  /*38460*/  LDL.LU.64 R12, [R1+0x37c0] ;  /* 0x0037c000010c7983 */ /* 0x000f1e0000300a00 */
[----:B------:R-:W-:-:S06]  /*38470*/  NOP ;  /* 0x0000000000007918 */ /* 0x000fcc0000000000 */
[----:B------:R-:W-:Y:S04]  /*38480*/  STL.64 [R1+0xb40], R16 ;  /* 0x000b401001007387 */ /* 0x000fe80000100a00 */
[----:B------:R0:W-:Y:S04]  /*38490*/  STL.64 [R1+0xb48], R18 ;  /* 0x000b481201007387 */ /* 0x0001e80000100a00 */
[----:B0-----:R-:W4:Y:S04]  /*384a0*/  LDL.LU.64 R18, [R1+0x37b8] ;  /* 0x0037b80001127983 */ /* 0x001f280000300a00 */
[----:B------:R-:W4:Y:S04]  /*384b0*/  LDL.LU.64 R16, [R1+0x37b0] ;  /* 0x0037b00001107983 */ /* 0x000f280000300a00 */
[----:B------:R-:W2:Y:S01]  /*384c0*/  LDL.LU.64 R14, [R1+0x37a8] ;  /* 0x0037a800010e7983 */ /* 0x000ea20000300a00 */
[----:B----4-:R-:W-:Y:S03]  /*384d0*/  HMMA.16816.F32.BF16 R16, R8, R12, R16 ;  /* 0x0000000c0810723c */ /* 0x010fe60000041810 */
[----:B------:R-:W2:Y:S04]  /*384e0*/  LDL.LU.64 R12, [R1+0x37a0] ;  /* 0x0037a000010c7983 */ /* 0x000ea80000300a00 */
[----:B------:R-:W4:Y:S01]  /*384f0*/  LDL.LU R8, [R1+0x340] ;  /* 0x0003400001087983 */ /* 0x000f220000300800 */
[----:B---3--:R-:W-:-:S15]  /*38500*/  IMAD.MOV.U32 R11, RZ, RZ, R26 ;  /* 0x000000ffff0b7224 */ /* 0x008fde00078e001a */
[----:B------:R-:W-:Y:S04]  /*38510*/  STL.64 [R1+0x8d0], R16 ;  /* 0x0008d01001007387 */ /* 0x000fe80000100a00 */
[----:B------:R0:W-:Y:S04]  /*38520*/  STL.64 [R1+0x8d8], R18 ;  /* 0x0008d81201007387 */ /* 0x0001e80000100a00 */
[----:B------:R-:W4:Y:S04]  /*38530*/  LDL.LU R9, [R1+0x344] ;  /* 0x0003440001097983 */ /* 0x000f280000300800 */
[----:B------:R-:W4:Y:S04]  /*38540*/  LDL.LU R10, [R1+0x348] ;  /* 0x00034800010a7983 */ /* 0x000f280000300800 */
[----:B------:R-:W3:Y:S04]  /*38550*/  LDL.LU R26, [R1+0x3798] ;  /* 0x00379800011a7983 */ /* 0x000ee80000300800 */
[----:B0-----:R-:W2:Y:S02]  /*38560*/  LDL.64 R18, [R1+0x8] ;  /* 0x0000080001127983 */ /* 0x001ea40000100a00 */
[----:B--2---:R-:W-:-:S15]  /*38570*/  HMMA.16816.F32.BF16 R20, R12, R18, R20 ;  /* 0x000000120c14723c */ /* 0x004fde0000041814 */
[----:B------:R-:W-:-:S08]  /*38580*/  NOP ;  /* 0x0000000000007918 */ /* 0x000fd00000000000 */
[----:B------:R-:W-:Y:S04]  /*38590*/  STL.64 [R1+0x8c0], R20 ;  /* 0x0008c01401007387 */ /* 0x000fe80000100a00 */
[----:B------:R0:W-:Y:S04]  /*385a0*/  STL.64 [R1+0x8c8], R22 ;  /* 0x0008c81601007387 */ /* 0x0001e80000100a00 */
[----:B0-----:R-:W4:Y:S04]  /*385b0*/  LDL.LU.64 R22, [R1+0x3790] ;  /* 0x0037900001167983 */ /* 0x001f280000300a00 */
[----:B------:R0:W-:Y:S01]  /*385c0*/  STL.64 [R1+0x36d8], R18 ;  /* 0x0036d81201007387 */ /* 0x0001e20000100a00 */
[----:B------:R-:W-:-:S02]  /*385d0*/  IMAD.MOV.U32 R16, RZ, RZ, R27 ;  /* 0x000000ffff107224 */ /* 0x000fc400078e001b */
[----:B------:R-:W-:Y:S01]  /*385e0*/  IMAD.MOV.U32 R17, RZ, RZ, R3 ;  /* 0x000000ffff117224 */ /* 0x000fe200078e0003 */
[----:B------:R-:W3:Y:S01]  /*385f0*/  LDL.LU R27, [R1+0x3788] ;  /* 0x00378800011b7983 */ /* 0x000ee20000300800 */
[----:B0-----:R-:W-:Y:S02]  /*38600*/  IMAD.MOV.U32 R18, RZ, RZ, R2 ;  /* 0x000000ffff127224 */ /* 0x001fe400078e0002 */
[----:B------:R-:W-:Y:S01]  /*38610*/  IMAD.MOV.U32 R19, RZ, RZ, R0 ;  /* 0x000000ffff137224 */ /* 0x000fe200078e0000 */
[----:B----4-:R-:W-:-:S15]  /*38620*/  HMMA.16816.F32.BF16 R8, R12, R22, R8 ;  /* 0x000000160c08723c */ /* 0x010fde0000041808 */
[----:B------:R-:W-:-:S08]  /*38630*/  NOP ;  /* 0x0000000000007918 */ /* 0x000fd00000000000 */
[----:B------:R-:W-:Y:S01]  /*38640*/  STL [R1+0x8b0], R8 ;  /* 0x0008b00801007387 */ /* 0x000fe20000100800 */
[----:B------:R-:W-:Y:S02]  /*38650*/  IMAD.MOV.U32 R3, RZ, RZ, R9 ;  /* 0x000000ffff037224 */ /* 0x000fe400078e0009 */
[----:B------:R-:W-:Y:S02]  /*38660*/  IMAD.MOV.U32 R2, RZ, RZ, R10 ;  /* 0x000000ffff027224 */ /* 0x000fe400078e000a */
[----:B------:R-:W-:Y:S02]  /*38670*/  IMAD.MOV.U32 R0, RZ, RZ, R11 ;  /* 0x000000ffff007224 */ /* 0x000fe400078e000b */
[----:B------:R-:W0:Y:S04]  /*38680*/  LDSM.16.MT88.4 R8, [R24+UR4+0x9000] ;  /* 0x009000041808783b */ /* 0x000e280008004200 */
[----:B------:R-:W-:Y:S04]  /*38690*/  STL [R1+0x3684], R22 ;  /* 0x0036841601007387 */ /* 0x000fe80000100800 */
[----:B------:R1:W-:Y:S04]  /*386a0*/  STL [R1+0x3680], R23 ;  /* 0x0036801701007387 */ /* 0x0003e80000100800 */
[----:B-1----:R-:W2:Y:S04]  /*386b0*/  LDL.64 R22, [R1+0x18] ;  /* 0x0000180001167983 */ /* 0x002ea80000100a00 */
[----:B------:R-:W-:Y:S04]  /*386c0*/  STL [R1+0x2f60], R0 ;  /* 0x002f600001007387 */ /* 0x000fe80000100800 */
[----:B------:R-:W-:Y:S04]  /*386d0*/  STL [R1+0x2f5c], R2 ;  /* 0x002f5c0201007387 */ /* 0x000fe80000100800 */
[----:B------:R-:W-:Y:S04]  /*386e0*/  STL [R1+0x2f58], R3 ;  /* 0x002f580301007387 */ /* 0x000fe80000100800 */
[----:B------:R-:W-:Y:S04]  /*386f0*/  STL [R1+0x3688], R24 ;  /* 0x0036881801007387 */ /* 0x000fe80000100800 */
[----:B0-----:R0:W-:Y:S04]  /*38700*/  STL.64 [R1+0x3550], R10 ;  /* 0x0035500a01007387 */ /* 0x0011e80000100a00 */
[----:B------:R1:W-:Y:S04]  /*38710*/  STL.64 [R1+0x3548], R8 ;  /* 0x0035480801007387 */ /* 0x0003e80000100a00 */
[----:B0-----:R-:W4:Y:S01]  /*38720*/  LDL.64 R10, [R1+0xe8] ;  /* 0x0000e800010a7983 */ /* 0x001f220000100a00 */
[----:B---3--:R-:W-:Y:S03]  /*38730*/  HMMA.16816.F32.BF16 R4, R12, R26, R4 ;  /* 0x0000001a0c04723c */ /* 0x008fe60000041804 */
[----:B----4-:R0:W-:Y:S04]  /*38740*/  STL.64 [R1+0x3730], R10 ;  /* 0x0037300a01007387 */ /* 0x0101e80000100a00 */
[----:B-1----:R-:W3:Y:S04]  /*38750*/  LDL.LU R8, [R1+0x800] ;  /* 0x0008000001087983 */ /* 0x002ee80000300800 */
[----:B------:R-:W3:Y:S04]  /*38760*/  LDL.LU R9, [R1+0x804] ;  /* 0x0008040001097983 */ /* 0x000ee80000300800 */
[----:B0-----:R-:W3:Y:S04]  /*38770*/  LDL.LU R10, [R1+0x808] ;  /* 0x00080800010a7983 */ /* 0x001ee80000300800 */
[----:B------:R-:W3:Y:S04]  /*38780*/  LDL.LU R11, [R1+0x80c] ;  /* 0x00080c00010b7983 */ /* 0x000ee80000300800 */
[----:B------:R-:W-:Y:S04]  /*38790*/  STL.64 [R1+0xb30], R4 ;  /* 0x000b300401007387 */ /* 0x000fe80000100a00 */
[----:B------:R0:W-:Y:S04]  /*387a0*/  STL.64 [R1+0xb38], R6 ;  /* 0x000b380601007387 */ /* 0x0001e80000100a00 */
[----:B0-----:R-:W4:Y:S04]  /*387b0*/  LDL.LU.64 R6, [R1+0x3780] ;  /* 0x0037800001067983 */ /* 0x001f280000300a00 */
[----:B------:R-:W-:Y:S04]  /*387c0*/  STL [R1+0x3690], R26 ;  /* 0x0036901a01007387 */ /* 0x000fe80000100800 */
[----:B------:R-:W-:Y:S01]  /*387d0*/  STL [R1+0x368c], R27 ;  /* 0x00368c1b01007387 */ /* 0x000fe20000100800 */
[----:B--2---:R-:W-:-:S02]  /*387e0*/  IMAD.MOV.U32 R0, RZ, RZ, R23 ;  /* 0x000000ffff007224 */ /* 0x004fc400078e0017 */
[----:B------:R-:W-:Y:S01]  /*387f0*/  IMAD.MOV.U32 R2, RZ, RZ, R22 ;  /* 0x000000ffff027224 */ /* 0x000fe200078e0016 */
[----:B---3--:R-:W-:-:S15]  /*38800*/  HMMA.16816.F32.BF16 R8, R12, R22, R8 ;  /* 0x000000160c08723c */ /* 0x008fde0000041808 */
[----:B------:R-:W-:-:S08]  /*38810*/  NOP ;  /* 0x0000000000007918 */ /* 0x000fd00000000000 */
[----:B------:R-:W-:Y:S04]  /*38820*/  STL.64 [R1+0xb20], R8 ;  /* 0x000b200801007387 */ /* 0x000fe80000100a00 */
[----:B------:R4:W-:Y:S02]  /*38830*/  STL.64 [R1+0xb28], R10 ;  /* 0x000b280a01007387 */ /* 0x0009e40000100a00 */
[----:B----4-:R-:W-:Y:S02]  /*38840*/  HMMA.16816.F32.BF16 R8, R12, R6, R16 ;  /* 0x000000060c08723c */ /* 0x010fe40000041810 */
[----:B------:R-:W-:Y:S04]  /*38850*/  STL [R1+0x3698], R0 ;  /* 0x0036980001007387 */ /* 0x000fe80000100800 */
[----:B------:R-:W-:Y:S04]  /*38860*/  STL [R1+0x3694], R2 ;  /* 0x0036940201007387 */ /* 0x000fe80000100800 */
[----:B------:R-:W2:Y:S01]  /*38870*/  LDL.LU R4, [R1+0x330] ;  /* 0x0003300001047983 */ /* 0x000ea20000300800 */
[----:B------:R-:W-:-:S12]  /*38880*/  IMAD.MOV.U32 R7, RZ, RZ, R28 ;  /* 0x000000ffff077224 */ /* 0x000fd800078e001c */
[----:B------:R-:W-:Y:S04]  /*38890*/  STL.64 [R1+0xb10], R8 ;  /* 0x000b100801007387 */ /* 0x000fe80000100a00 */
[----:B------:R-:W-:Y:S04]  /*388a0*/  STL.64 [R1+0xb18], R10 ;  /* 0x000b180a01007387 */ /* 0x000fe80000100a00 */
[----:B------:R-:W2:Y:S04]  /*388b0*/  LDL.LU R5, [R1+0x334] ;  /* 0x0003340001057983 */ /* 0x000ea80000300800 */
[----:B------:R-:W3:Y:S04]  /*388c0*/  LDL.LU R6, [R1+0x338] ;  /* 0x0003380001067983 */ /* 0x000ee80000300800 */
[----:B------:R-:W4:Y:S04]  /*388d0*/  LDL.LU R28, [R1+0x377c] ;  /* 0x00377c00011c7983 */ /* 0x000f280000300800 */
[----:B------:R-:W2:Y:S04]  /*388e0*/  LDL.LU R16, [R1+0x760] ;  /* 0x0007600001107983 */ /* 0x000ea80000300800 */
[----:B------:R-:W2:Y:S04]  /*388f0*/  LDL.LU R17, [R1+0x764] ;  /* 0x0007640001117983 */ /* 0x000ea80000300800 */
[----:B------:R-:W3:Y:S04]  /*38900*/  LDL.LU R18, [R1+0x768] ;  /* 0x0007680001127983 */ /* 0x000ee80000300800 */
[----:B------:R-:W3:Y:S04]  /*38910*/  LDL.LU R19, [R1+0x76c] ;  /* 0x00076c0001137983 */ /* 0x000ee80000300800 */
[----:B---3--:R0:W-:Y:S04]  /*38920*/  STL.64 [R1+0x36e8], R18 ;  /* 0x0036e81201007387 */ /* 0x0081e80000100a00 */
[----:B--2---:R-:W-:Y:S04]  /*38930*/  STL.64 [R1+0x36e0], R16 ;  /* 0x0036e01001007387 */ /* 0x004fe80000100a00 */
[----:B0-----:R-:W2:Y:S04]  /*38940*/  LDL.64 R18, [R1+0x118] ;  /* 0x0001180001127983 */ /* 0x001ea80000100a00 */
[----:B--2---:R0:W-:Y:S04]  /*38950*/  STL.64 [R1+0x36f8], R18 ;  /* 0x0036f81201007387 */ /* 0x0041e80000100a00 */
[----:B0-----:R-:W2:Y:S04]  /*38960*/  LDL.64 R18, [R1+0x128] ;  /* 0x0001280001127983 */ /* 0x001ea80000100a00 */
[----:B--2---:R-:W-:Y:S04]  /*38970*/  STL.64 [R1+0x3710], R18 ;  /* 0x0037101201007387 */ /* 0x004fe80000100a00 */
[----:B------:R0:W-:Y:S04]  /*38980*/  STL.64 [R1+0x36b8], R6 ;  /* 0x0036b80601007387 */ /* 0x0001e80000100a00 */
[----:B------:R-:W-:Y:S04]  /*38990*/  STL.64 [R1+0x36b0], R4 ;  /* 0x0036b00401007387 */ /* 0x000fe80000100a00 */
[----:B0-----:R-:W2:Y:S04]  /*389a0*/  LDL.64 R6, [R1+0xf8] ;  /* 0x0000f80001067983 */ /* 0x001ea80000100a00 */
[----:B--2---:R0:W-:Y:S04]  /*389b0*/  STL.64 [R1+0x36d0], R6 ;  /* 0x0036d00601007387 */ /* 0x0041e80000100a00 */
[----:B0-----:R-:W2:Y:S04]  /*389c0*/  LDL.64 R6, [R1+0x108] ;  /* 0x0001080001067983 */ /* 0x001ea80000100a00 */
[----:B--2---:R0:W-:Y:S04]  /*389d0*/  STL.64 [R1+0x36f0], R6 ;  /* 0x0036f00601007387 */ /* 0x0041e80000100a00 */
[----:B------:R-:W2:Y:S04]  /*389e0*/  LDL.LU R4, [R1+0x770] ;  /* 0x0007700001047983 */ /* 0x000ea80000300800 */
[----:B------:R-:W2:Y:S04]  /*389f0*/  LDL.LU R5, [R1+0x774] ;  /* 0x0007740001057983 */ /* 0x000ea80000300800 */
[----:B0-----:R-:W3:Y:S01]  /*38a00*/  LDL.LU R6, [R1+0x778] ;  /* 0x0007780001067983 */ /* 0x001ee20000300800 */
[----:B----4-:R-:W-:-:S03]  /*38a10*/  IMAD.MOV.U32 R7, RZ, RZ, R28 ;  /* 0x000000ffff077224 */ /* 0x010fc600078e001c */
[----:B------:R-:W4:Y:S04]  /*38a20*/  LDL.LU R28, [R1+0x3778] ;  /* 0x00377800011c7983 */ /* 0x000f280000300800 */
[----:B------:R-:W2:Y:S04]  /*38a30*/  LDL.LU R8, [R1+0x7a0] ;  /* 0x0007a00001087983 */ /* 0x000ea80000300800 */
[----:B------:R-:W2:Y:S04]  /*38a40*/  LDL.LU R9, [R1+0x7a4] ;  /* 0x0007a40001097983 */ /* 0x000ea80000300800 */
[----:B------:R-:W3:Y:S04]  /*38a50*/  LDL.LU R10, [R1+0x7a8] ;  /* 0x0007a800010a7983 */ /* 0x000ee80000300800 */
[----:B------:R-:W3:Y:S04]  /*38a60*/  LDL.LU R11, [R1+0x7ac] ;  /* 0x0007ac00010b7983 */ /* 0x000ee80000300800 */
[----:B---3--:R0:W-:Y:S04]  /*38a70*/  STL.64 [R1+0x3740], R10 ;  /* 0x0037400a01007387 */ /* 0x0081e80000100a00 */
[----:B--2---:R-:W-:Y:S04]  /*38a80*/  STL.64 [R1+0x3738], R8 ;  /* 0x0037380801007387 */ /* 0x004fe80000100a00 */
[----:B0-----:R-:W2:Y:S04]  /*38a90*/  LDL R10, [R1+0x158] ;  /* 0x00015800010a7983 */ /* 0x001ea80000100800 */
[----:B------:R-:W2:Y:S04]  /*38aa0*/  LDL R11, [R1+0x15c] ;  /* 0x00015c00010b7983 */ /* 0x000ea80000100800 */
[----:B------:R-:W3:Y:S04]  /*38ab0*/  LDL.LU R24, [R1+0x7e0] ;  /* 0x0007e00001187983 */ /* 0x000ee80000300800 */
[----:B------:R-:W3:Y:S04]  /*38ac0*/  LDL.LU R25, [R1+0x7e4] ;  /* 0x0007e40001197983 */ /* 0x000ee80000300800 */
[----:B------:R-:W3:Y:S04]  /*38ad0*/  LDL.LU R26, [R1+0x7e8] ;  /* 0x0007e800011a7983 */ /* 0x000ee80000300800 */
[----:B------:R-:W3:Y:S04]  /*38ae0*/  LDL.LU R27, [R1+0x7ec] ;  /* 0x0007ec00011b7983 */ /* 0x000ee80000300800 */
[----:B------:R-:W3:Y:S04]  /*38af0*/  LDL.64 R22, [R1+0x188] ;  /* 0x0001880001167983 */ /* 0x000ee80000100a00 */
[----:B--2---:R0:W-:Y:S04]  /*38b00*/  STL.64 [R1+0x3750], R10 ;  /* 0x0037500a01007387 */ /* 0x0041e80000100a00 */
[----:B0-----:R-:W2:Y:S04]  /*38b10*/  LDL R10, [R1+0x168] ;  /* 0x00016800010a7983 */ /* 0x001ea80000100800 */
[----:B------:R-:W2:Y:S04]  /*38b20*/  LDL R11, [R1+0x16c] ;  /* 0x00016c00010b7983 */ /* 0x000ea80000100800 */
[----:B--2---:R0:W-:Y:S04]  /*38b30*/  STL.64 [R1+0x3768], R10 ;  /* 0x0037680a01007387 */ /* 0x0041e80000100a00 */
[----:B0-----:R-:W2:Y:S04]  /*38b40*/  LDL.64 R10, [R1+0x178] ;  /* 0x00017800010a7983 */ /* 0x001ea80000100a00 */
[----:B--2---:R-:W-:Y:S04]  /*38b50*/  STL.64 [R1+0x3770], R10 ;  /* 0x0037700a01007387 */ /* 0x004fe80000100a00 */
[----:B------:R-:W2:Y:S04]  /*38b60*/  LDL.64 R18, [R1+0x138] ;  /* 0x0001380001127983 */ /* 0x000ea80000100a00 */
[----:B--2---:R0:W-:Y:S04]  /*38b70*/  STL.64 [R1+0x3728], R18 ;  /* 0x0037281201007387 */ /* 0x0041e80000100a00 */
[----:B0-----:R-:W2:Y:S04]  /*38b80*/  LDL.64 R18, [R1+0x148] ;  /* 0x0001480001127983 */ /* 0x001ea80000100a00 */
[----:B--2---:R0:W-:Y:S04]  /*38b90*/  STL.64 [R1+0x3748], R18 ;  /* 0x0037481201007387 */ /* 0x0041e80000100a00 */
[----:B------:R-:W2:Y:S04]  /*38ba0*/  LDL.LU R16, [R1+0x7b0] ;  /* 0x0007b00001107983 */ /* 0x000ea80000300800 */
[----:B------:R-:W2:Y:S04]  /*38bb0*/  LDL.LU R17, [R1+0x7b4] ;  /* 0x0007b40001117983 */ /* 0x000ea80000300800 */
[----:B0-----:R-:W4:Y:S04]  /*38bc0*/  LDL.LU R18, [R1+0x7b8] ;  /* 0x0007b80001127983 */ /* 0x001f280000300800 */
[----:B------:R-:W4:Y:S01]  /*38bd0*/  LDL.LU R19, [R1+0x7bc] ;  /* 0x0007bc0001137983 */ /* 0x000f220000300800 */
[----:B---3--:R-:W-:Y:S03]  /*38be0*/  HMMA.16816.F32.BF16 R8, R12, R22, R24 ;  /* 0x000000160c08723c */ /* 0x008fe60000041818 */
[----:B----4-:R-:W-:Y:S04]  /*38bf0*/  STL.64 [R1+0x3760], R18 ;  /* 0x0037601201007387 */ /* 0x010fe80000100a00 */
[----:B--2---:R0:W-:Y:S04]  /*38c00*/  STL.64 [R1+0x3758], R16 ;  /* 0x0037581001007387 */ /* 0x0041e80000100a00 */
[----:B0-----:R-:W2:Y:S04]  /*38c10*/  LDL.LU R16, [R1+0x7c0] ;  /* 0x0007c00001107983 */ /* 0x001ea80000300800 */
[----:B------:R-:W2:Y:S04]  /*38c20*/  LDL.LU R17, [R1+0x7c4] ;  /* 0x0007c40001117983 */ /* 0x000ea80000300800 */
[----:B------:R-:W2:Y:S04]  /*38c30*/  LDL.LU R18, [R1+0x7c8] ;  /* 0x0007c80001127983 */ /* 0x000ea80000300800 */
[----:B------:R-:W2:Y:S04]  /*38c40*/  LDL.LU R19, [R1+0x7cc] ;  /* 0x0007cc0001137983 */ /* 0x000ea80000300800 */
[----:B------:R-:W-:Y:S04]  /*38c50*/  STL.64 [R1+0x3708], R6 ;  /* 0x0037080601007387 */ /* 0x000fe80000100a00 */
[----:B------:R0:W-:Y:S04]  /*38c60*/  STL.64 [R1+0x3700], R4 ;  /* 0x0037000401007387 */ /* 0x0001e80000100a00 */
[----:B0-----:R-:W3:Y:S04]  /*38c70*/  LDL.LU R4, [R1+0x780] ;  /* 0x0007800001047983 */ /* 0x001ee80000300800 */
[----:B------:R-:W3:Y:S04]  /*38c80*/  LDL.LU R5, [R1+0x784] ;  /* 0x0007840001057983 */ /* 0x000ee80000300800 */
[----:B------:R-:W4:Y:S04]  /*38c90*/  LDL.LU R6, [R1+0x788] ;  /* 0x0007880001067983 */ /* 0x000f280000300800 */
[----:B------:R-:W4:Y:S01]  /*38ca0*/  LDL.LU R7, [R1+0x78c] ;  /* 0x00078c0001077983 */ /* 0x000f220000300800 */
[----:B------:R-:W-:-:S02]  /*38cb0*/  IMAD.MOV.U32 R20, RZ, RZ, R11 ;  /* 0x000000ffff147224 */ /* 0x000fc400078e000b */
[----:B------:R-:W-:Y:S02]  /*38cc0*/  IMAD.MOV.U32 R21, RZ, RZ, R10 ;  /* 0x000000ffff157224 */ /* 0x000fe400078e000a */
[----:B------:R-:W-:Y:S02]  /*38cd0*/  IMAD.MOV.U32 R25, RZ, RZ, R22 ;  /* 0x000000ffff197224 */ /* 0x000fe400078e0016 */
[----:B------:R-:W-:Y:S01]  /*38ce0*/  IMAD.MOV.U32 R3, RZ, RZ, R23 ;  /* 0x000000ffff037224 */ /* 0x000fe200078e0017 */
[----:B----4-:R-:W-:Y:S04]  /*38cf0*/  STL.64 [R1+0x3720], R6 ;  /* 0x0037200601007387 */ /* 0x010fe80000100a00 */
[----:B---3--:R0:W-:Y:S04]  /*38d00*/  STL.64 [R1+0x3718], R4 ;  /* 0x0037180401007387 */ /* 0x0081e80000100a00 */
[----:B0-----:R-:W3:Y:S04]  /*38d10*/  LDL.LU R4, [R1+0x790] ;  /* 0x0007900001047983 */ /* 0x001ee80000300800 */
[----:B------:R-:W3:Y:S04]  /*38d20*/  LDL.LU R5, [R1+0x794] ;  /* 0x0007940001057983 */ /* 0x000ee80000300800 */
[----:B------:R-:W3:Y:S04]  /*38d30*/  LDL.LU R6, [R1+0x798] ;  /* 0x0007980001067983 */ /* 0x000ee80000300800 */
[----:B------:R-:W-:Y:S04]  /*38d40*/  STL [R1+0xb00], R8 ;  /* 0x000b000801007387 */ /* 0x000fe80000100800 */
[----:B------:R-:W4:Y:S04]  /*38d50*/  LDL.LU.64 R10, [R1+0x3770] ;  /* 0x00377000010a7983 */ /* 0x000f280000300a00 */
[----:B------:R-:W3:Y:S04]  /*38d60*/  LDL R29, [R1+0x1a5c] ;  /* 0x001a5c00011d7983 */ /* 0x000ee80000100800 */
[----:B------:R0:W-:Y:S04]  /*38d70*/  STL [R1+0x31e8], R20 ;  /* 0x0031e81401007387 */ /* 0x0001e80000100800 */
[----:B------:R1:W-:Y:S04]  /*38d80*/  STL [R1+0x31e4], R21 ;  /* 0x0031e41501007387 */ /* 0x0003e80000100800 */
[----:B0-----:R-:W4:Y:S04]  /*38d90*/  LDL.LU R20, [R1+0x7d0] ;  /* 0x0007d00001147983 */ /* 0x001f280000300800 */
[----:B-1----:R-:W4:Y:S04]  /*38da0*/  LDL.LU R21, [R1+0x7d4] ;  /* 0x0007d40001157983 */ /* 0x002f280000300800 */
[----:B------:R-:W4:Y:S04]  /*38db0*/  LDL.LU R22, [R1+0x7d8] ;  /* 0x0007d80001167983 */ /* 0x000f280000300800 */
[----:B------:R-:W4:Y:S01]  /*38dc0*/  LDL.LU R23, [R1+0x7dc] ;  /* 0x0007dc0001177983 */ /* 0x000f220000300800 */
[----:B------:R-:W-:-:S02]  /*38dd0*/  IMAD.MOV.U32 R7, RZ, RZ, R28 ;  /* 0x000000ffff077224 */ /* 0x000fc400078e001c */
[----:B------:R-:W-:-:S05]  /*38de0*/  IMAD.MOV.U32 R28, RZ, RZ, R9 ;  /* 0x000000ffff1c7224 */ /* 0x000fca00078e0009 */
[----:B------:R-:W-:Y:S01]  /*38df0*/  STL [R1+0x2f64], R28 ;  /* 0x002f641c01007387 */ /* 0x000fe20000100800 */
[----:B----4-:R-:W-:-:S15]  /*38e00*/  HMMA.16816.F32.BF16 R20, R12, R10, R20 ;  /* 0x0000000a0c14723c */ /* 0x010fde0000041814 */
[----:B------:R-:W-:-:S08]  /*38e10*/  NOP ;  /* 0x0000000000007918 */ /* 0x000fd00000000000 */
[----:B------:R0:W-:Y:S04]  /*38e20*/  STL.64 [R1+0xaf0], R20 ;  /* 0x000af01401007387 */ /* 0x0001e80000100a00 */
[----:B------:R-:W-:Y:S01]  /*38e30*/  STL.64 [R1+0xaf8], R22 ;  /* 0x000af81601007387 */ /* 0x000fe20000100a00 */
[----:B0-----:R-:W-:Y:S02]  /*38e40*/  IMAD.MOV.U32 R21, RZ, RZ, R10 ;  /* 0x000000ffff157224 */ /* 0x001fe400078e000a */
[----:B------:R-:W-:Y:S02]  /*38e50*/  IMAD.MOV.U32 R20, RZ, RZ, R11 ;  /* 0x000000ffff147224 */ /* 0x000fe400078e000b */
[----:B------:R-:W2:Y:S02]  /*38e60*/  LDL.LU.64 R10, [R1+0x3768] ;  /* 0x00376800010a7983 */ /* 0x000ea40000300a00 */
[----:B--2---:R-:W-:Y:S02]  /*38e70*/  HMMA.16816.F32.BF16 R8, R12, R10, R16 ;  /* 0x0000000a0c08723c */ /* 0x004fe40000041810 */
[----:B------:R-:W2:Y:S04]  /*38e80*/  LDL.LU.64 R18, [R1+0x3760] ;  /* 0x0037600001127983 */ /* 0x000ea80000300a00 */
[----:B------:R-:W2:-:S15]  /*38e90*/  LDL.LU.64 R16, [R1+0x3758] ;  /* 0x0037580001107983 */ /* 0x000e9e0000300a00 */
[----:B------:R-:W-:-:S02]  /*38ea0*/  NOP ;  /* 0x0000000000007918 */ /* 0x000fc40000000000 */
[----:B------:R-:W-:Y:S04]  /*38eb0*/  STL.64 [R1+0xae0], R8 ;  /* 0x000ae00801007387 */ /* 0x000fe80000100a00 */
[----:B------:R0:W-:Y:S04]  /*38ec0*/  STL.64 [R1+0xae8], R10 ;  /* 0x000ae80a01007387 */ /* 0x0001e80000100a00 */
[----:B0-----:R-:W2:Y:S02]  /*38ed0*/  LDL.LU.64 R10, [R1+0x3750] ;  /* 0x00375000010a7983 */ /* 0x001ea40000300a00 */
[----:B--2---:R-:W-:Y:S02]  /*38ee0*/  HMMA.16816.F32.BF16 R8, R12, R10, R16 ;  /* 0x0000000a0c08723c */ /* 0x004fe40000041810 */
[----:B------:R-:W2:-:S15]  /*38ef0*/  LDL.LU.64 R18, [R1+0x3748] ;  /* 0x0037480001127983 */ /* 0x000e9e0000300a00 */
[----:B------:R-:W-:-:S06]  /*38f00*/  NOP ;  /* 0x0000000000007918 */ /* 0x000fcc0000000000 */
[----:B------:R-:W-:Y:S04]  /*38f10*/  STL.64 [R1+0xad0], R8 ;  /* 0x000ad00801007387 */ /* 0x000fe80000100a00 */
[----:B------:R0:W-:Y:S04]  /*38f20*/  STL.64 [R1+0xad8], R10 ;  /* 0x000ad80a01007387 */ /* 0x0001e80000100a00 */
[----:B0-----:R-:W2:Y:S04]  /*38f30*/  LDL.LU.64 R10, [R1+0x3740] ;  /* 0x00374000010a7983 */ /* 0x001ea80000300a00 */
[----:B------:R-:W2:Y:S02]  /*38f40*/  LDL.LU.64 R8, [R1+0x3738] ;  /* 0x0037380001087983 */ /* 0x000ea40000300a00 */
[----:B--2---:R-:W-:-:S15]  /*38f50*/  HMMA.16816.F32.BF16 R8, R12, R18, R8 ;  /* 0x000000120c08723c */ /* 0x004fde0000041808 */
[----:B------:R-:W-:-:S08]  /*38f60*/  NOP ;  /* 0x0000000000007918 */ /* 0x000fd00000000000 */
[----:B------:R0:W-:Y:S04]  /*38f70*/  STL.64 [R1+0xac0], R8 ;  /* 0x000ac00801007387 */ /* 0x0001e80000100a00 */
[----:B------:R1:W-:Y:S01]  /*38f80*/  STL.64 [R1+0xac8], R10 ;  /* 0x000ac80a01007387 */ /* 0x0003e20000100a00 */
[----:B0-----:R-:W-:-:S03]  /*38f90*/  IMAD.MOV.U32 R9, RZ, RZ, R18 ;  /* 0x000000ffff097224 */ /* 0x001fc600078e0012 */
[----:B-1----:R-:W2:Y:S01]  /*38fa0*/  LDL.LU.64 R10, [R1+0x3730] ;  /* 0x00373000010a7983 */ /* 0x002ea20000300a00 */
[----:B------:R-:W-:-:S03]  /*38fb0*/  IMAD.MOV.U32 R8, RZ, RZ, R19 ;  /* 0x000000ffff087224 */ /* 0x000fc600078e0013 */
[----:B------:R-:W3:Y:S02]  /*38fc0*/  LDL.LU.64 R18, [R1+0x3728] ;  /* 0x0037280001127983 */ /* 0x000ee40000300a00 */
[C---:B---3--:R-:W-:Y:S02]  /*38fd0*/  HMMA.16816.F32.BF16 R4, R12.reuse, R18, R4 ;  /* 0x000000120c04723c */ /* 0x048fe40000041804 */
[----:B--2---:R-:W-:Y:S04]  /*38fe0*/  STL.64 [R1+0x36c8], R10 ;  /* 0x0036c80a01007387 */ /* 0x004fe80000100a00 */
[----:B------:R0:W-:Y:S01]  /*38ff0*/  STL.64 [R1+0x36c0], R8 ;  /* 0x0036c00801007387 */ /* 0x0001e20000100a00 */
[----:B------:R-:W-:Y:S02]  /*39000*/  IMAD.MOV.U32 R23, RZ, RZ, R18 ;  /* 0x000000ffff177224 */ /* 0x000fe400078e0012 */
[----:B------:R-:W-:Y:S01]  /*39010*/  IMAD.MOV.U32 R28, RZ, RZ, R19 ;  /* 0x000000ffff1c7224 */ /* 0x000fe200078e0013 */
[----:B0-----:R-:W2:Y:S04]  /*39020*/  LDL.LU R8, [R1+0x750] ;  /* 0x0007500001087983 */ /* 0x001ea80000300800 */
[----:B------:R-:W2:Y:S04]  /*39030*/  LDL.LU R9, [R1+0x754] ;  /* 0x0007540001097983 */ /* 0x000ea80000300800 */
[----:B------:R-:W2:Y:S04]  /*39040*/  LDL.LU R10, [R1+0x758] ;  /* 0x00075800010a7983 */ /* 0x000ea80000300800 */
[----:B------:R-:W2:Y:S04]  /*39050*/  LDL.LU R11, [R1+0x75c] ;  /* 0x00075c00010b7983 */ /* 0x000ea80000300800 */
[----:B------:R-:W-:Y:S04]  /*39060*/  STL.64 [R1+0xab0], R4 ;  /* 0x000ab00401007387 */ /* 0x000fe80000100a00 */
[----:B------:R0:W-:Y:S04]  /*39070*/  STL.64 [R1+0xab8], R6 ;  /* 0x000ab80601007387 */ /* 0x0001e80000100a00 */
[----:B0-----:R-:W3:Y:S04]  /*39080*/  LDL.LU.64 R6, [R1+0x3720] ;  /* 0x0037200001067983 */ /* 0x001ee80000300a00 */
[----:B------:R-:W3:Y:S04]  /*39090*/  LDL.LU.64 R4, [R1+0x3718] ;  /* 0x0037180001047983 */ /* 0x000ee80000300a00 */
[----:B------:R-:W3:Y:S02]  /*390a0*/  LDL.LU.64 R18, [R1+0x3710] ;  /* 0x0037100001127983 */ /* 0x000ee40000300a00 */
[----:B---3--:R-:W-:Y:S06]  /*390b0*/  HMMA.16816.F32.BF16 R4, R12, R18, R4 ;  /* 0x000000120c04723c */ /* 0x008fec0000041804 */
[----:B------:R-:W-:-:S02]  /*390c0*/  IMAD.MOV.U32 R24, RZ, RZ, R18 ;  /* 0x000000ffff187224 */ /* 0x000fc400078e0012 */
[----:B------:R-:W-:-:S15]  /*390d0*/  IMAD.MOV.U32 R22, RZ, RZ, R19 ;  /* 0x000000ffff167224 */ /* 0x000fde00078e0013 */
        /* <DEDUP_REMOVED lines=13> */
[----:B---3--:R-:W-:-:S15]  /*391b0*/  HMMA.16816.F32.BF16 R16, R12, R6, R16 ;  /* 0x000000060c10723c */ /* 0x008fde0000041810 */
[----:B------:R-:W-:-:S08]  /*391c0*/  NOP ;  /* 0x0000000000007918 */ /* 0x000fd00000000000 */
[----:B------:R0:W-:Y:S04]  /*391d0*/  STL.64 [R1+0x7f0], R16 ;  /* 0x0007f01001007387 */ /* 0x0001e80000100a00 */
[----:B------:R1:W-:Y:S01]  /*391e0*/  STL.64 [R1+0x7f8], R18 ;  /* 0x0007f81201007387 */ /* 0x0003e20000100a00 */
[----:B0-----:R-:W-:-:S03]  /*391f0*/  IMAD.MOV.U32 R17, RZ, RZ, R6 ;  /* 0x000000ffff117224 */ /* 0x001fc600078e0006 */
[----:B-1----:R-:W3:Y:S01]  /*39200*/  LDL.LU.64 R18, [R1+0x36d8] ;  /* 0x0036d80001127983 */ /* 0x002ee20000300a00 */
[----:B------:R-:W-:-:S03]  /*39210*/  IMAD.MOV.U32 R16, RZ, RZ, R7 ;  /* 0x000000ffff107224 */ /* 0x000fc600078e0007 */
[----:B------:R-:W2:Y:S02]  /*39220*/  LDL.LU.64 R6, [R1+0x36d0] ;  /* 0x0036d00001067983 */ /* 0x000ea40000300a00 */
[----:B--2---:R-:W-:Y:S06]  /*39230*/  HMMA.16816.F32.BF16 R8, R12, R6, R8 ;  /* 0x000000060c08723c */ /* 0x004fec0000041808 */
[----:B------:R-:W-:Y:S02]  /*39240*/  IMAD.MOV.U32 R0, RZ, RZ, R6 ;  /* 0x000000ffff007224 */ /* 0x000fe400078e0006 */
[----:B------:R-:W-:-:S15]  /*39250*/  IMAD.MOV.U32 R2, RZ, RZ, R7 ;  /* 0x000000ffff027224 */ /* 0x000fde00078e0007 */
[----:B------:R-:W-:Y:S04]  /*39260*/  STL.64 [R1+0x7e0], R8 ;  /* 0x0007e00801007387 */ /* 0x000fe80000100a00 */
[----:B------:R0:W-:Y:S04]  /*39270*/  STL.64 [R1+0x7e8], R10 ;  /* 0x0007e80a01007387 */ /* 0x0001e80000100a00 */
[----:B0-----:R-:W2:Y:S04]  /*39280*/  LDL.LU.64 R10, [R1+0x36c8] ;  /* 0x0036c800010a7983 */ /* 0x001ea80000300a00 */
[----:B------:R-:W4:Y:S04]  /*39290*/  LDL.LU.64 R8, [R1+0x36c0] ;  /* 0x0036c00001087983 */ /* 0x000f280000300a00 */
[----:B------:R-:W2:Y:S04]  /*392a0*/  LDL.LU.64 R6, [R1+0x36b8] ;  /* 0x0036b80001067983 */ /* 0x000ea80000300a00 */
[----:B------:R-:W2:Y:S02]  /*392b0*/  LDL.LU.64 R4, [R1+0x36b0] ;  /* 0x0036b00001047983 */ /* 0x000ea40000300a00 */
[----:B--2---:R-:W-:Y:S02]  /*392c0*/  HMMA.16816.F32.BF16 R12, R12, R10, R4 ;  /* 0x0000000a0c0c723c */ /* 0x004fe40000041804 */
[----:B------:R-:W3:Y:S04]  /*392d0*/  LDL.LU.64 R6, [R1+0x36a8] ;  /* 0x0036a80001067983 */ /* 0x000ee80000300a00 */
[----:B------:R-:W3:-:S15]  /*392e0*/  LDL.LU.64 R4, [R1+0x36a0] ;  /* 0x0036a00001047983 */ /* 0x000ede0000300a00 */
[----:B------:R-:W-:-:S02]  /*392f0*/  NOP ;  /* 0x0000000000007918 */ /* 0x000fc40000000000 */
[----:B------:R0:W-:Y:S04]  /*39300*/  STL.64 [R1+0x750], R12 ;  /* 0x0007500c01007387 */ /* 0x0001e80000100a00 */
[----:B------:R1:W-:Y:S04]  /*39310*/  STL.64 [R1+0x758], R14 ;  /* 0x0007580e01007387 */ /* 0x0003e80000100a00 */
[----:B0-----:R-:W3:Y:S04]  /*39320*/  LDL.LU R12, [R1+0x1d0] ;  /* 0x0001d000010c7983 */ /* 0x001ee80000300800 */
[----:B------:R-:W3:Y:S04]  /*39330*/  LDL.LU R13, [R1+0x1d4] ;  /* 0x0001d400010d7983 */ /* 0x000ee80000300800 */
[----:B-1----:R-:W3:Y:S04]  /*39340*/  LDL.LU R14, [R1+0x1d8] ;  /* 0x0001d800010e7983 */ /* 0x002ee80000300800 */
[----:B------:R-:W3:Y:S04]  /*39350*/  LDL.LU R15, [R1+0x1dc] ;  /* 0x0001dc00010f7983 */ /* 0x000ee80000300800 */
[----:B------:R0:W-:Y:S02]  /*39360*/  STL.64 [R1+0x3560], R10 ;  /* 0x0035600a01007387 */ /* 0x0001e40000100a00 */
[----:B0-----:R-:W-:-:S02]  /*39370*/  IMAD.MOV.U32 R10, RZ, RZ, R0 ;  /* 0x000000ffff0a7224 */ /* 0x001fc400078e0000 */
[----:B------:R-:W-:Y:S01]  /*39380*/  IMAD.MOV.U32 R11, RZ, RZ, R2 ;  /* 0x000000ffff0b7224 */ /* 0x000fe200078e0002 */
[----:B------:R-:W2:Y:S04]  /*39390*/  LDL.LU R0, [R1+0x3698] ;  /* 0x0036980001007983 */ /* 0x000ea80000300800 */
[----:B------:R-:W2:Y:S04]  /*393a0*/  LDL.LU R2, [R1+0x3694] ;  /* 0x0036940001027983 */ /* 0x000ea80000300800 */
[----:B------:R0:W-:Y:S02]  /*393b0*/  STL.64 [R1+0x3578], R10 ;  /* 0x0035780a01007387 */ /* 0x0001e40000100a00 */
[----:B0-----:R-:W-:-:S02]  /*393c0*/  IMAD.MOV.U32 R10, RZ, RZ, R17 ;  /* 0x000000ffff0a7224 */ /* 0x001fc400078e0011 */
[----:B------:R-:W-:Y:S01]  /*393d0*/  IMAD.MOV.U32 R11, RZ, RZ, R16 ;  /* 0x000000ffff0b7224 */ /* 0x000fe200078e0010 */
[----:B---3--:R-:W-:-:S15]  /*393e0*/  HMMA.16816.F32.BF16 R12, R4, R18, R12 ;  /* 0x00000012040c723c */ /* 0x008fde000004180c */
[----:B------:R-:W-:-:S08]  /*393f0*/  NOP ;  /* 0x0000000000007918 */ /* 0x000fd00000000000 */
[----:B------:R-:W-:Y:S04]  /*39400*/  STL.64 [R1+0x350], R12 ;  /* 0x0003500c01007387 */ /* 0x000fe80000100a00 */
[----:B------:R-:W-:Y:S04]  /*39410*/  STL.64 [R1+0x358], R14 ;  /* 0x0003580e01007387 */ /* 0x000fe80000100a00 */
[----:B------:R-:W-:Y:S04]  /*39420*/  STL.64 [R1+0x3590], R10 ;  /* 0x0035900a01007387 */ /* 0x000fe80000100a00 */
[----:B------:R0:W-:Y:S04]  /*39430*/  STL.64 [R1+0x3558], R18 ;  /* 0x0035581201007387 */ /* 0x0001e80000100a00 */
[----:B------:R-:W3:Y:S04]  /*39440*/  LDL.LU R16, [R1+0x1b0] ;  /* 0x0001b00001107983 */ /* 0x000ee80000300800 */
[----:B------:R-:W3:Y:S04]  /*39450*/  LDL.LU R17, [R1+0x1b4] ;  /* 0x0001b40001117983 */ /* 0x000ee80000300800 */
[----:B0-----:R-:W4:Y:S04]  /*39460*/  LDL.LU R18, [R1+0x1b8] ;  /* 0x0001b80001127983 */ /* 0x001f280000300800 */
[----:B------:R-:W4:Y:S01]  /*39470*/  LDL.LU R19, [R1+0x1bc] ;  /* 0x0001bc0001137983 */ /* 0x000f220000300800 */
[----:B------:R-:W-:-:S02]  /*39480*/  IMAD.MOV.U32 R10, RZ, RZ, R26 ;  /* 0x000000ffff0a7224 */ /* 0x000fc400078e001a */
[----:B------:R-:W-:Y:S01]  /*39490*/  IMAD.MOV.U32 R11, RZ, RZ, R27 ;  /* 0x000000ffff0b7224 */ /* 0x000fe200078e001b */
[----:B------:R-:W2:Y:S04]  /*394a0*/  LDL.LU R26, [R1+0x3690] ;  /* 0x00369000011a7983 */ /* 0x000ea80000300800 */
[----:B------:R-:W2:Y:S04]  /*394b0*/  LDL.LU R27, [R1+0x368c] ;  /* 0x00368c00011b7983 */ /* 0x000ea80000300800 */
[----:B------:R-:W-:Y:S04]  /*394c0*/  STL.64 [R1+0x35a8], R10 ;  /* 0x0035a80a01007387 */ /* 0x000fe80000100a00 */
[----:B----4-:R-:W-:Y:S04]  /*394d0*/  STL.64 [R1+0x3570], R18 ;  /* 0x0035701201007387 */ /* 0x010fe80000100a00 */
[----:B---3--:R0:W-:Y:S04]  /*394e0*/  STL.64 [R1+0x3568], R16 ;  /* 0x0035681001007387 */ /* 0x0081e80000100a00 */
[----:B0-----:R-:W3:Y:S04]  /*394f0*/  LDL.LU R16, [R1+0x4e0] ;  /* 0x0004e00001107983 */ /* 0x001ee80000300800 */
[----:B------:R-:W3:Y:S04]  /*39500*/  LDL.LU R17, [R1+0x4e4] ;  /* 0x0004e40001117983 */ /* 0x000ee80000300800 */
[----:B------:R-:W4:Y:S04]  /*39510*/  LDL.LU R18, [R1+0x4e8] ;  /* 0x0004e80001127983 */ /* 0x000f280000300800 */
[----:B------:R-:W4:Y:S01]  /*39520*/  LDL.LU R19, [R1+0x4ec] ;  /* 0x0004ec0001137983 */ /* 0x000f220000300800 */
[----:B------:R-:W-:-:S02]  /*39530*/  IMAD.MOV.U32 R10, RZ, RZ, R24 ;  /* 0x000000ffff0a7224 */ /* 0x000fc400078e0018 */
[----:B------:R-:W-:Y:S01]  /*39540*/  IMAD.MOV.U32 R11, RZ, RZ, R22 ;  /* 0x000000ffff0b7224 */ /* 0x000fe200078e0016 */
[----:B------:R-:W2:Y:S04]  /*39550*/  LDL.LU R24, [R1+0x3688] ;  /* 0x0036880001187983 */ /* 0x000ea80000300800 */
[----:B------:R-:W2:Y:S04]  /*39560*/  LDL.LU R22, [R1+0x3684] ;  /* 0x0036840001167983 */ /* 0x000ea80000300800 */
[----:B------:R0:W-:Y:S02]  /*39570*/  STL.64 [R1+0x35c0], R10 ;  /* 0x0035c00a01007387 */ /* 0x0001e40000100a00 */
[----:B0-----:R-:W-:-:S02]  /*39580*/  IMAD.MOV.U32 R10, RZ, RZ, R23 ;  /* 0x000000ffff0a7224 */ /* 0x001fc400078e0017 */
[----:B------:R-:W-:Y:S01]  /*39590*/  IMAD.MOV.U32 R11, RZ, RZ, R28 ;  /* 0x000000ffff0b7224 */ /* 0x000fe200078e001c */
        /* <DEDUP_REMOVED lines=9> */
[----:B------:R-:W-:-:S05]  /*39630*/  IMAD.MOV.U32 R11, RZ, RZ, R8 ;  /* 0x000000ffff0b7224 */ /* 0x000fca00078e0008 */
[----:B------:R-:W-:Y:S04]  /*39640*/  STL.64 [R1+0x35f0], R10 ;  /* 0x0035f00a01007387 */ /* 0x000fe80000100a00 */
[----:B----4-:R-:W-:Y:S04]  /*39650*/  STL.64 [R1+0x35a0], R18 ;  /* 0x0035a01201007387 */ /* 0x010fe80000100a00 */
[----:B---3--:R0:W-:Y:S04]  /*39660*/  STL.64 [R1+0x3598], R16 ;  /* 0x0035981001007387 */ /* 0x0081e80000100a00 */
[----:B0-----:R-:W3:Y:S04]  /*39670*/  LDL.LU R16, [R1+0x510] ;  /* 0x0005100001107983 */ /* 0x001ee80000300800 */
[----:B------:R-:W3:Y:S04]  /*39680*/  LDL.LU R17, [R1+0x514] ;  /* 0x0005140001117983 */ /* 0x000ee80000300800 */
[----:B------:R-:W4:Y:S04]  /*39690*/  LDL.LU R18, [R1+0x518] ;  /* 0x0005180001127983 */ /* 0x000f280000300800 */
        /* <DEDUP_REMOVED lines=8> */
[----:B--2---:R0:W-:Y:S02]  /*39720*/  STL.64 [R1+0x3618], R10 ;  /* 0x0036180a01007387 */ /* 0x0041e40000100a00 */
[----:B0-----:R-:W-:-:S02]  /*39730*/  IMAD.MOV.U32 R10, RZ, RZ, R21 ;  /* 0x000000ffff0a7224 */ /* 0x001fc400078e0015 */
[----:B------:R-:W-:-:S05]  /*39740*/  IMAD.MOV.U32 R11, RZ, RZ, R20 ;  /* 0x000000ffff0b7224 */ /* 0x000fca00078e0014 */
[----:B------:R-:W-:Y:S04]  /*39750*/  STL.64 [R1+0x3630], R10 ;  /* 0x0036300a01007387 */ /* 0x000fe80000100a00 */
[----:B----4-:R-:W-:Y:S04]  /*39760*/  STL.64 [R1+0x35b8], R18 ;  /* 0x0035b81201007387 */ /* 0x010fe80000100a00 */
[----:B------:R0:W-:Y:S04]  /*39770*/  STL.64 [R1+0x35b0], R16 ;  /* 0x0035b01001007387 */ /* 0x0001e80000100a00 */
[----:B0-----:R-:W2:Y:S04]  /*39780*/  LDL.LU R16, [R1+0x520] ;  /* 0x0005200001107983 */ /* 0x001ea80000300800 */
[----:B------:R-:W2:Y:S04]  /*39790*/  LDL.LU R17, [R1+0x524] ;  /* 0x0005240001117983 */ /* 0x000ea80000300800 */
[----:B------:R-:W3:Y:S04]  /*397a0*/  LDL.LU R18, [R1+0x528] ;  /* 0x0005280001127983 */ /* 0x000ee80000300800 */
[----:B------:R-:W3:Y:S01]  /*397b0*/  LDL.LU R19, [R1+0x52c] ;  /* 0x00052c0001137983 */ /* 0x000ee20000300800 */
[----:B------:R-:W-:-:S02]  /*397c0*/  IMAD.MOV.U32 R10, RZ, RZ, R25 ;  /* 0x000000ffff0a7224 */ /* 0x000fc400078e0019 */
[----:B------:R-:W-:-:S05]  /*397d0*/  IMAD.MOV.U32 R11, RZ, RZ, R3 ;  /* 0x000000ffff0b7224 */ /* 0x000fca00078e0003 */
[----:B------:R-:W-:Y:S04]  /*397e0*/  STL.64 [R1+0x3648], R10 ;  /* 0x0036480a01007387 */ /* 0x000fe80000100a00 */
[----:B---3--:R-:W-:Y:S04]  /*397f0*/  STL.64 [R1+0x35d0], R18 ;  /* 0x0035d01201007387 */ /* 0x008fe80000100a00 */
[----:B--2---:R0:W-:Y:S04]  /*39800*/  STL.64 [R1+0x35c8], R16 ;  /* 0x0035c81001007387 */ /* 0x0041e80000100a00 */
[----:B0-----:R-:W2:Y:S04]  /*39810*/  LDL.LU R16, [R1+0x530] ;  /* 0x0005300001107983 */ /* 0x001ea80000300800 */
[----:B------:R-:W2:Y:S04]  /*39820*/  LDL.LU R17, [R1+0x534] ;  /* 0x0005340001117983 */ /* 0x000ea80000300800 */
[----:B------:R-:W3:Y:S04]  /*39830*/  LDL.LU R18, [R1+0x538] ;  /* 0x0005380001127983 */ /* 0x000ee80000300800 */
[----:B------:R-:W3:Y:S04]  /*39840*/  LDL.LU R19, [R1+0x53c] ;  /* 0x00053c0001137983 */ /* 0x000ee80000300800 */
[----:B------:R-:W4:Y:S04]  /*39850*/  LDL.64 R10, [R1+0x198] ;  /* 0x00019800010a7983 */ /* 0x000f280000100a00 */
[----:B----4-:R-:W-:Y:S04]  /*39860*/  STL.64 [R1+0x3660], R10 ;  /* 0x0036600a01007387 */ /* 0x010fe80000100a00 */
[----:B---3--:R-:W-:Y:S04]  /*39870*/  STL.64 [R1+0x35e8], R18 ;  /* 0x0035e81201007387 */ /* 0x008fe80000100a00 */
[----:B--2---:R0:W-:Y:S04]  /*39880*/  STL.64 [R1+0x35e0], R16 ;  /* 0x0035e01001007387 */ /* 0x0041e80000100a00 */
[----:B0-----:R-:W2:Y:S04]  /*39890*/  LDL.LU R16, [R1+0x540] ;  /* 0x0005400001107983 */ /* 0x001ea80000300800 */
[----:B------:R-:W2:Y:S04]  /*398a0*/  LDL.LU R17, [R1+0x544] ;  /* 0x0005440001117983 */ /* 0x000ea80000300800 */
[----:B------:R-:W3:Y:S04]  /*398b0*/  LDL.LU R18, [R1+0x548] ;  /* 0x0005480001127983 */ /* 0x000ee80000300800 */
[----:B------:R-:W3:Y:S01]  /*398c0*/  LDL.LU R19, [R1+0x54c] ;  /* 0x00054c0001137983 */ /* 0x000ee20000300800 */
[----:B------:R-:W-:-:S02]  /*398d0*/  IMAD.MOV.U32 R10, RZ, RZ, R2 ;  /* 0x000000ffff0a7224 */ /* 0x000fc400078e0002 */
[----:B------:R-:W-:-:S05]  /*398e0*/  IMAD.MOV.U32 R11, RZ, RZ, R0 ;  /* 0x000000ffff0b7224 */ /* 0x000fca00078e0000 */
[----:B------:R0:W-:Y:S04]  /*398f0*/  STL.64 [R1+0x3678], R10 ;  /* 0x0036780a01007387 */ /* 0x0001e80000100a00 */
[----:B------:R-:W4:Y:S04]  /*39900*/  LDL.LU R8, [R1+0x5b0] ;  /* 0x0005b00001087983 */ /* 0x000f280000300800 */
[----:B------:R-:W4:Y:S04]  /*39910*/  LDL.LU R9, [R1+0x5b4] ;  /* 0x0005b40001097983 */ /* 0x000f280000300800 */
[----:B0-----:R-:W4:Y:S04]  /*39920*/  LDL.LU R10, [R1+0x5b8] ;  /* 0x0005b800010a7983 */ /* 0x001f280000300800 */
[----:B------:R-:W4:Y:S04]  /*39930*/  LDL.LU R11, [R1+0x5bc] ;  /* 0x0005bc00010b7983 */ /* 0x000f280000300800 */
[----:B------:R-:W4:Y:S04]  /*39940*/  LDL.LU R12, [R1+0x1c0] ;  /* 0x0001c000010c7983 */ /* 0x000f280000300800 */
[----:B------:R-:W4:Y:S04]  /*39950*/  LDL.LU R13, [R1+0x1c4] ;  /* 0x0001c400010d7983 */ /* 0x000f280000300800 */
[----:B------:R-:W4:Y:S04]  /*39960*/  LDL.LU R14, [R1+0x1c8] ;  /* 0x0001c800010e7983 */ /* 0x000f280000300800 */
[----:B------:R-:W4:Y:S04]  /*39970*/  LDL.LU R15, [R1+0x1cc] ;  /* 0x0001cc00010f7983 */ /* 0x000f280000300800 */
[----:B---3--:R-:W-:Y:S04]  /*39980*/  STL.64 [R1+0x3610], R18 ;  /* 0x0036101201007387 */ /* 0x008fe80000100a00 */
[----:B--2---:R0:W-:Y:S04]  /*39990*/  STL.64 [R1+0x3608], R16 ;  /* 0x0036081001007387 */ /* 0x0041e80000100a00 */
[----:B0-----:R-:W2:Y:S04]  /*399a0*/  LDL.LU R16, [R1+0x560] ;  /* 0x0005600001107983 */ /* 0x001ea80000300800 */
[----:B------:R-:W2:Y:S04]  /*399b0*/  LDL.LU R17, [R1+0x564] ;  /* 0x0005640001117983 */ /* 0x000ea80000300800 */
[----:B------:R-:W3:Y:S04]  /*399c0*/  LDL.LU R18, [R1+0x568] ;  /* 0x0005680001127983 */ /* 0x000ee80000300800 */
[----:B------:R-:W3:Y:S04]  /*399d0*/  LDL.LU R19, [R1+0x56c] ;  /* 0x00056c0001137983 */ /* 0x000ee80000300800 */
        /* <DEDUP_REMOVED lines=11> */
[----:B------:R-:W3:Y:S01]  /*39a90*/  LDL.LU R19, [R1+0x58c] ;  /* 0x00058c0001137983 */ /* 0x000ee20000300800 */
[C---:B----4-:R-:W-:Y:S03]  /*39aa0*/  HMMA.16816.F32.BF16 R12, R4.reuse, R22, R12 ;  /* 0x00000016040c723c */ /* 0x050fe6000004180c */
[----:B---3--:R-:W-:Y:S04]  /*39ab0*/  STL.64 [R1+0x3658], R18 ;  /* 0x0036581201007387 */ /* 0x008fe80000100a00 */
[----:B--2---:R0:W-:Y:S04]  /*39ac0*/  STL.64 [R1+0x3650], R16 ;  /* 0x0036501001007387 */ /* 0x0041e80000100a00 */
[----:B0-----:R-:W2:Y:S04]  /*39ad0*/  LDL.LU R16, [R1+0x590] ;  /* 0x0005900001107983 */ /* 0x001ea80000300800 */
[----:B------:R-:W2:Y:S04]  /*39ae0*/  LDL.LU R17, [R1+0x594] ;  /* 0x0005940001117983 */ /* 0x000ea80000300800 */
[----:B------:R-:W3:Y:S04]  /*39af0*/  LDL.LU R18, [R1+0x598] ;  /* 0x0005980001127983 */ /* 0x000ee80000300800 */
[----:B------:R-:W3:Y:S01]  /*39b00*/  LDL.LU R19, [R1+0x59c] ;  /* 0x00059c0001137983 */ /* 0x000ee20000300800 */
[C---:B------:R-:W-:Y:S03]  /*39b10*/  HMMA.16816.F32.BF16 R8, R4.reuse, R26, R8 ;  /* 0x0000001a0408723c */ /* 0x040fe60000041808 */
[----:B---3--:R-:W-:Y:S04]  /*39b20*/  STL.64 [R1+0x3670], R18 ;  /* 0x0036701201007387 */ /* 0x008fe80000100a00 */
[----:B--2---:R0:W-:Y:S04]  /*39b30*/  STL.64 [R1+0x3668], R16 ;  /* 0x0036681001007387 */ /* 0x0041e80000100a00 */
[----:B0-----:R-:W2:Y:S04]  /*39b40*/  LDL.LU R16, [R1+0x5a0] ;  /* 0x0005a00001107983 */ /* 0x001ea80000300800 */
[----:B------:R-:W2:Y:S04]  /*39b50*/  LDL.LU R17, [R1+0x5a4] ;  /* 0x0005a40001117983 */ /* 0x000ea80000300800 */
[----:B------:R-:W2:Y:S04]  /*39b60*/  LDL.LU R18, [R1+0x5a8] ;  /* 0x0005a80001127983 */ /* 0x000ea80000300800 */
[----:B------:R-:W2:Y:S04]  /*39b70*/  LDL.LU R19, [R1+0x5ac] ;  /* 0x0005ac0001137983 */ /* 0x000ea80000300800 */
[----:B------:R-:W-:Y:S04]  /*39b80*/  STL.64 [R1+0x340], R12 ;  /* 0x0003400c01007387 */ /* 0x000fe80000100a00 */
[----:B------:R-:W-:Y:S04]  /*39b90*/  STL.64 [R1+0x348], R14 ;  /* 0x0003480e01007387 */ /* 0x000fe80000100a00 */
[----:B------:R-:W0:Y:S04]  /*39ba0*/  LDSM.16.MT88.4 R12, [R24+UR4+0x9080] ;  /* 0x00908004180c783b */ /* 0x000e280008004200 */
[----:B0-----:R0:W-:Y:S04]  /*39bb0*/  STL.64 [R1+0x3458], R14 ;  /* 0x0034580e01007387 */ /* 0x0011e80000100a00 */
[----:B------:R-:W-:Y:S04]  /*39bc0*/  STL.64 [R1+0x3450], R12 ;  /* 0x0034500c01007387 */ /* 0x000fe80000100a00 */
[----:B0-----:R-:W3:Y:S04]  /*39bd0*/  LDL.64 R14, [R1+0x158] ;  /* 0x00015800010e7983 */ /* 0x001ee80000100a00 */
[----:B------:R-:W-:Y:S04]  /*39be0*/  STL.64 [R1+0x8e0], R8 ;  /* 0x0008e00801007387 */ /* 0x000fe80000100a00 */
        /* <DEDUP_REMOVED lines=38> */
[----:B------:R-:W3:Y:S04]  /*39e50*/  LDL.LU.64 R10, [R1+0x3600] ;  /* 0x00360000010a7983 */ /* 0x000ee80000300a00 */
[----:B------:R-:W3:Y:S02]  /*39e60*/  LDL.LU.64 R8, [R1+0x35f8] ;  /* 0x0035f80001087983 */ /* 0x000ee40000300a00 */
[----:B---3--:R-:W-:-:S15]  /*39e70*/  HMMA.16816.F32.BF16 R8, R4, R14, R8 ;  /* 0x0000000e0408723c */ /* 0x008fde0000041808 */
[----:B------:R-:W-:-:S08]  /*39e80*/  NOP ;  /* 0x0000000000007918 */ /* 0x000fd00000000000 */
        /* <DEDUP_REMOVED lines=47> */
[----:B------:R-:W-:-:S02]  /*3a180*/  IMAD.MOV.U32 R25, RZ, RZ, R10 ;  /* 0x000000ffff197224 */ /* 0x000fc400078e000a */
[----:B------:R-:W-:-:S15]  /*3a190*/  IMAD.MOV.U32 R24, RZ, RZ, R11 ;  /* 0x000000ffff187224 */ /* 0x000fde00078e000b */
[----:B------:R0:W-:Y:S04]  /*3a1a0*/  STL.64 [R1+0x330], R4 ;  /* 0x0003300401007387 */ /* 0x0001e80000100a00 */
[----:B------:R1:W-:Y:S04]  /*3a1b0*/  STL.64 [R1+0x338], R6 ;  /* 0x0003380601007387 */ /* 0x0003e80000100a00 */
[----:B------:R-:W3:Y:S04]  /*3a1c0*/  LDL.LU.64 R10, [R1+0x3550] ;  /* 0x00355000010a7983 */ /* 0x000ee80000300a00 */
[----:B------:R-:W3:Y:S04]  /*3a1d0*/  LDL.LU.64 R8, [R1+0x3548] ;  /* 0x0035480001087983 */ /* 0x000ee80000300a00 */
[----:B0-----:R-:W3:Y:S04]  /*3a1e0*/  LDL.LU R4, [R1+0x320] ;  /* 0x0003200001047983 */ /* 0x001ee80000300800 */
[----:B------:R-:W3:Y:S04]  /*3a1f0*/  LDL.LU R5, [R1+0x324] ;  /* 0x0003240001057983 */ /* 0x000ee80000300800 */
[----:B-1----:R-:W3:Y:S04]  /*3a200*/  LDL.LU R6, [R1+0x328] ;  /* 0x0003280001067983 */ /* 0x002ee80000300800 */
[----:B------:R-:W3:Y:S01]  /*3a210*/  LDL.LU R7, [R1+0x32c] ;  /* 0x00032c0001077983 */ /* 0x000ee20000300800 */
[----:B--2---:R-:W-:-:S02]  /*3a220*/  IMAD.MOV.U32 R12, RZ, RZ, R18 ;  /* 0x000000ffff0c7224 */ /* 0x004fc400078e0012 */
[----:B------:R-:W-:Y:S01]  /*3a230*/  IMAD.MOV.U32 R3, RZ, RZ, R19 ;  /* 0x000000ffff037224 */ /* 0x000fe200078e0013 */
[----:B---3--:R-:W-:-:S15]  /*3a240*/  HMMA.16816.F32.BF16 R4, R8, R18, R4 ;  /* 0x000000120804723c */ /* 0x008fde0000041804 */
[----:B------:R-:W-:-:S08]  /*3a250*/  NOP ;  /* 0x0000000000007918 */ /* 0x000fd00000000000 */
[----:B------:R0:W-:Y:S04]  /*3a260*/  STL.64 [R1+0x500], R4 ;  /* 0x0005000401007387 */ /* 0x0001e80000100a00 */
[----:B------:R1:W-:Y:S04]  /*3a270*/  STL.64 [R1+0x508], R6 ;  /* 0x0005080601007387 */ /* 0x0003e80000100a00 */
[----:B------:R-:W2:Y:S04]  /*3a280*/  LDL.LU R16, [R1+0x700] ;  /* 0x0007000001107983 */ /* 0x000ea80000300800 */
[----:B------:R-:W2:Y:S04]  /*3a290*/  LDL.LU R17, [R1+0x704] ;  /* 0x0007040001117983 */ /* 0x000ea80000300800 */
[----:B------:R-:W3:Y:S04]  /*3a2a0*/  LDL.LU R18, [R1+0x708] ;  /* 0x0007080001127983 */ /* 0x000ee80000300800 */
[----:B------:R-:W3:Y:S04]  /*3a2b0*/  LDL.LU R19, [R1+0x70c] ;  /* 0x00070c0001137983 */ /* 0x000ee80000300800 */
[----:B0-----:R-:W4:Y:S04]  /*3a2c0*/  LDL.LU R4, [R1+0x310] ;  /* 0x0003100001047983 */ /* 0x001f280000300800 */
[----:B------:R-:W4:Y:S04]  /*3a2d0*/  LDL.LU R5, [R1+0x314] ;  /* 0x0003140001057983 */ /* 0x000f280000300800 */
[----:B-1----:R-:W4:Y:S04]  /*3a2e0*/  LDL.LU R6, [R1+0x318] ;  /* 0x0003180001067983 */ /* 0x002f280000300800 */
[----:B------:R-:W4:Y:S04]  /*3a2f0*/  LDL.LU R7, [R1+0x31c] ;  /* 0x00031c0001077983 */ /* 0x000f280000300800 */
[----:B---3--:R0:W-:Y:S04]  /*3a300*/  STL.64 [R1+0x3500], R18 ;  /* 0x0035001201007387 */ /* 0x0081e80000100a00 */
[----:B--2---:R-:W-:Y:S04]  /*3a310*/  STL.64 [R1+0x34f8], R16 ;  /* 0x0034f81001007387 */ /* 0x004fe80000100a00 */
[----:B0-----:R-:W2:Y:S04]  /*3a320*/  LDL.64 R18, [R1+0x188] ;  /* 0x0001880001127983 */ /* 0x001ea80000100a00 */
[----:B--2---:R0:W-:Y:S02]  /*3a330*/  STL.64 [R1+0x3510], R18 ;  /* 0x0035101201007387 */ /* 0x0041e40000100a00 */
[----:B0-----:R-:W-:-:S02]  /*3a340*/  IMAD.MOV.U32 R18, RZ, RZ, R20 ;  /* 0x000000ffff127224 */ /* 0x001fc400078e0014 */
[----:B------:R-:W-:-:S05]  /*3a350*/  IMAD.MOV.U32 R19, RZ, RZ, R13 ;  /* 0x000000ffff137224 */ /* 0x000fca00078e000d */
[----:B------:R0:W-:Y:S04]  /*3a360*/  STL.64 [R1+0x3528], R18 ;  /* 0x0035281201007387 */ /* 0x0001e80000100a00 */
[----:B0-----:R-:W2:Y:S04]  /*3a370*/  LDL.64 R18, [R1+0x18] ;  /* 0x0000180001127983 */ /* 0x001ea80000100a00 */
[----:B--2---:R0:W-:Y:S04]  /*3a380*/  STL.64 [R1+0x3540], R18 ;  /* 0x0035401201007387 */ /* 0x0041e80000100a00 */
[----:B------:R-:W2:Y:S04]  /*3a390*/  LDL.LU R16, [R1+0x740] ;  /* 0x0007400001107983 */ /* 0x000ea80000300800 */
[----:B------:R-:W2:Y:S04]  /*3a3a0*/  LDL.LU R17, [R1+0x744] ;  /* 0x0007440001117983 */ /* 0x000ea80000300800 */
[----:B0-----:R-:W2:Y:S04]  /*3a3b0*/  LDL.LU R18, [R1+0x748] ;  /* 0x0007480001127983 */ /* 0x001ea80000300800 */
[----:B------:R-:W2:Y:S04]  /*3a3c0*/  LDL.LU R19, [R1+0x74c] ;  /* 0x00074c0001137983 */ /* 0x000ea80000300800 */
[----:B------:R0:W-:Y:S04]  /*3a3d0*/  STL.64 [R1+0x34f0], R14 ;  /* 0x0034f00e01007387 */ /* 0x0001e80000100a00 */
[----:B------:R1:W-:Y:S04]  /*3a3e0*/  STL [R1+0x34e8], R12 ;  /* 0x0034e80c01007387 */ /* 0x0003e80000100800 */
[----:B0-----:R-:W3:Y:S04]  /*3a3f0*/  LDL.64 R14, [R1+0x178] ;  /* 0x00017800010e7983 */ /* 0x001ee80000100a00 */
[----:B---3--:R0:W-:Y:S04]  /*3a400*/  STL.64 [R1+0x3508], R14 ;  /* 0x0035080e01007387 */ /* 0x0081e80000100a00 */
[----:B-1----:R-:W3:Y:S04]  /*3a410*/  LDL.LU R12, [R1+0x710] ;  /* 0x00071000010c7983 */ /* 0x002ee80000300800 */
[----:B------:R-:W3:Y:S04]  /*3a420*/  LDL.LU R13, [R1+0x714] ;  /* 0x00071400010d7983 */ /* 0x000ee80000300800 */
[----:B0-----:R-:W2:Y:S04]  /*3a430*/  LDL.LU R14, [R1+0x718] ;  /* 0x00071800010e7983 */ /* 0x001ea80000300800 */
[----:B------:R-:W2:Y:S01]  /*3a440*/  LDL.LU R15, [R1+0x71c] ;  /* 0x00071c00010f7983 */ /* 0x000ea20000300800 */
[C---:B----4-:R-:W-:Y:S03]  /*3a450*/  HMMA.16816.F32.BF16 R4, R8.reuse, R22, R4 ;  /* 0x000000160804723c */ /* 0x050fe60000041804 */
[----:B--2---:R-:W-:Y:S04]  /*3a460*/  STL.64 [R1+0x3520], R14 ;  /* 0x0035200e01007387 */ /* 0x004fe80000100a00 */
[----:B---3--:R0:W-:Y:S04]  /*3a470*/  STL.64 [R1+0x3518], R12 ;  /* 0x0035180c01007387 */ /* 0x0081e80000100a00 */
[----:B0-----:R-:W2:Y:S04]  /*3a480*/  LDL.LU R12, [R1+0x720] ;  /* 0x00072000010c7983 */ /* 0x001ea80000300800 */
[----:B------:R-:W2:Y:S04]  /*3a490*/  LDL.LU R13, [R1+0x724] ;  /* 0x00072400010d7983 */ /* 0x000ea80000300800 */
[----:B------:R-:W3:Y:S04]  /*3a4a0*/  LDL.LU R14, [R1+0x728] ;  /* 0x00072800010e7983 */ /* 0x000ee80000300800 */
[----:B------:R-:W3:Y:S01]  /*3a4b0*/  LDL.LU R15, [R1+0x72c] ;  /* 0x00072c00010f7983 */ /* 0x000ee20000300800 */
[----:B------:R-:W-:Y:S03]  /*3a4c0*/  HMMA.16816.F32.BF16 R16, R8, R26, R16 ;  /* 0x0000001a0810723c */ /* 0x000fe60000041810 */
[----:B---3--:R-:W-:Y:S04]  /*3a4d0*/  STL.64 [R1+0x3538], R14 ;  /* 0x0035380e01007387 */ /* 0x008fe80000100a00 */
[----:B--2---:R0:W-:Y:S04]  /*3a4e0*/  STL.64 [R1+0x3530], R12 ;  /* 0x0035300c01007387 */ /* 0x0041e80000100a00 */
[----:B0-----:R-:W2:Y:S04]  /*3a4f0*/  LDL.LU R12, [R1+0x730] ;  /* 0x00073000010c7983 */ /* 0x001ea80000300800 */
[----:B------:R-:W2:Y:S04]  /*3a500*/  LDL.LU R13, [R1+0x734] ;  /* 0x00073400010d7983 */ /* 0x000ea80000300800 */
[----:B------:R-:W2:Y:S04]  /*3a510*/  LDL.LU R14, [R1+0x738] ;  /* 0x00073800010e7983 */ /* 0x000ea80000300800 */
[----:B------:R-:W2:Y:S04]  /*3a520*/  LDL.LU R15, [R1+0x73c] ;  /* 0x00073c00010f7983 */ /* 0x000ea80000300800 */
[----:B------:R0:W-:Y:S04]  /*3a530*/  STL.64 [R1+0x34e0], R22 ;  /* 0x0034e01601007387 */ /* 0x0001e80000100a00 */
[----:B------:R-:W3:Y:S04]  /*3a540*/  LDL.LU R20, [R1+0x6e0] ;  /* 0x0006e00001147983 */ /* 0x000ee80000300800 */
[----:B------:R-:W-:Y:S04]  /*3a550*/  STL.64 [R1+0x4f0], R4 ;  /* 0x0004f00401007387 */ /* 0x000fe80000100a00 */
[----:B------:R-:W-:Y:S04]  /*3a560*/  STL.64 [R1+0x4f8], R6 ;  /* 0x0004f80601007387 */ /* 0x000fe80000100a00 */
[----:B------:R-:W1:Y:S04]  /*3a570*/  LDSM.16.MT88.4 R4, [R29+UR4+0x9000] ;  /* 0x009000041d04783b */ /* 0x000e680008004200 */
[----:B------:R-:W3:Y:S04]  /*3a580*/  LDL.LU R21, [R1+0x6e4] ;  /* 0x0006e40001157983 */ /* 0x000ee80000300800 */
[----:B0-----:R-:W3:Y:S04]  /*3a590*/  LDL.LU R22, [R1+0x6e8] ;  /* 0x0006e80001167983 */ /* 0x001ee80000300800 */
[----:B------:R-:W3:Y:S04]  /*3a5a0*/  LDL.LU R23, [R1+0x6ec] ;  /* 0x0006ec0001177983 */ /* 0x000ee80000300800 */
[----:B------:R-:W-:Y:S04]  /*3a5b0*/  STL [R1+0x33e8], R29 ;  /* 0x0033e81d01007387 */ /* 0x000fe80000100800 */
[----:B-1----:R-:W-:Y:S04]  /*3a5c0*/  STL.64 [R1+0x3320], R6 ;  /* 0x0033200601007387 */ /* 0x002fe80000100a00 */
[----:B------:R-:W-:Y:S04]  /*3a5d0*/  STL.64 [R1+0x3318], R4 ;  /* 0x0033180401007387 */ /* 0x000fe80000100a00 */
[----:B------:R-:W-:Y:S04]  /*3a5e0*/  STL.64 [R1+0xaa0], R16 ;  /* 0x000aa01001007387 */ /* 0x000fe80000100a00 */
[----:B------:R0:W-:Y:S04]  /*3a5f0*/  STL.64 [R1+0xaa8], R18 ;  /* 0x000aa81201007387 */ /* 0x0001e80000100a00 */
[----:B0-----:R-:W2:Y:S04]  /*3a600*/  LDL.LU.64 R18, [R1+0x3540] ;  /* 0x0035400001127983 */ /* 0x001ea80000300a00 */
[----:B------:R0:W-:Y:S02]  /*3a610*/  STL.64 [R1+0x3470], R26 ;  /* 0x0034701a01007387 */ /* 0x0001e40000100a00 */
[----:B0-----:R-:W-:-:S02]  /*3a620*/  IMAD.MOV.U32 R26, RZ, RZ, R2 ;  /* 0x000000ffff1a7224 */ /* 0x001fc400078e0002 */
[----:B------:R-:W-:Y:S01]  /*3a630*/  IMAD.MOV.U32 R27, RZ, RZ, R0 ;  /* 0x000000ffff1b7224 */ /* 0x000fe200078e0000 */
[----:B--2---:R-:W-:Y:S06]  /*3a640*/  HMMA.16816.F32.BF16 R12, R8, R18, R12 ;  /* 0x00000012080c723c */ /* 0x004fec000004180c */
[----:B------:R-:W-:Y:S02]  /*3a650*/  IMAD.MOV.U32 R2, RZ, RZ, R18 ;  /* 0x000000ffff027224 */ /* 0x000fe400078e0012 */
        /* <DEDUP_REMOVED lines=20> */
[----:B------:R-:W2:Y:S01]  /*3a7a0*/  LDL.LU.64 R16, [R1+0x34f8] ;  /* 0x0034f80001107983 */ /* 0x000ea20000300a00 */
[----:B------:R-:W-:-:S02]  /*3a7b0*/  IMAD.MOV.U32 R6, RZ, RZ, R25 ;  /* 0x000000ffff067224 */ /* 0x000fc400078e0019 */
[----:B------:R-:W-:Y:S01]  /*3a7c0*/  IMAD.MOV.U32 R7, RZ, RZ, R24 ;  /* 0x000000ffff077224 */ /* 0x000fe200078e0018 */
[----:B------:R0:W-:Y:S04]  /*3a7d0*/  STL [R1+0x33f0], R4 ;  /* 0x0033f00401007387 */ /* 0x0001e80000100800 */
[----:B------:R1:W-:Y:S04]  /*3a7e0*/  STL [R1+0x33ec], R5 ;  /* 0x0033ec0501007387 */ /* 0x0003e80000100800 */
[----:B------:R4:W-:Y:S04]  /*3a7f0*/  STL.64 [R1+0x34c8], R6 ;  /* 0x0034c80601007387 */ /* 0x0009e80000100a00 */
[----:B0-----:R-:W3:Y:S04]  /*3a800*/  LDL.LU R4, [R1+0x6f0] ;  /* 0x0006f00001047983 */ /* 0x001ee80000300800 */
[----:B-1----:R-:W3:Y:S04]  /*3a810*/  LDL.LU R5, [R1+0x6f4] ;  /* 0x0006f40001057983 */ /* 0x002ee80000300800 */
[----:B----4-:R-:W3:Y:S04]  /*3a820*/  LDL.LU R6, [R1+0x6f8] ;  /* 0x0006f80001067983 */ /* 0x010ee80000300800 */
[----:B------:R-:W3:Y:S01]  /*3a830*/  LDL.LU R7, [R1+0x6fc] ;  /* 0x0006fc0001077983 */ /* 0x000ee20000300800 */
[----:B--2---:R-:W-:-:S15]  /*3a840*/  HMMA.16816.F32.BF16 R16, R8, R14, R16 ;  /* 0x0000000e0810723c */ /* 0x004fde0000041810 */
[----:B------:R-:W-:-:S08]  /*3a850*/  NOP ;  /* 0x0000000000007918 */ /* 0x000fd00000000000 */
[----:B------:R0:W-:Y:S04]  /*3a860*/  STL.64 [R1+0xa60], R16 ;  /* 0x000a601001007387 */ /* 0x0001e80000100a00 */
[----:B------:R1:W-:Y:S01]  /*3a870*/  STL.64 [R1+0xa68], R18 ;  /* 0x000a681201007387 */ /* 0x0003e20000100a00 */
[----:B0-----:R-:W-:Y:S02]  /*3a880*/  IMAD.MOV.U32 R16, RZ, RZ, R15 ;  /* 0x000000ffff107224 */ /* 0x001fe400078e000f */
[----:B------:R-:W-:Y:S02]  /*3a890*/  IMAD.MOV.U32 R17, RZ, RZ, R14 ;  /* 0x000000ffff117224 */ /* 0x000fe400078e000e */
[----:B------:R-:W2:Y:S04]  /*3a8a0*/  LDL.LU.64 R14, [R1+0x34f0] ;  /* 0x0034f000010e7983 */ /* 0x000ea80000300a00 */
[----:B------:R-:W4:Y:S04]  /*3a8b0*/  LDL.LU R12, [R1+0x34e8] ;  /* 0x0034e800010c7983 */ /* 0x000f280000300800 */
[----:B------:R-:W-:Y:S04]  /*3a8c0*/  STL [R1+0x33f8], R16 ;  /* 0x0033f81001007387 */ /* 0x000fe80000100800 */
[----:B------:R-:W-:Y:S04]  /*3a8d0*/  STL [R1+0x33f4], R17 ;  /* 0x0033f41101007387 */ /* 0x000fe80000100800 */
[----:B-1----:R-:W3:Y:S01]  /*3a8e0*/  LDL R19, [R1+0x1a58] ;  /* 0x001a580001137983 */ /* 0x002ee20000100800 */
[----:B----4-:R-:W-:-:S03]  /*3a8f0*/  IMAD.MOV.U32 R18, RZ, RZ, R12 ;  /* 0x000000ffff127224 */ /* 0x010fc600078e000c */
[----:B---3--:R0:W-:Y:S02]  /*3a900*/  STL [R1+0x3308], R19 ;  /* 0x0033081301007387 */ /* 0x0081e40000100800 */
[----:B0-----:R-:W-:-:S05]  /*3a910*/  IMAD.MOV.U32 R19, RZ, RZ, R3 ;  /* 0x000000ffff137224 */ /* 0x001fca00078e0003 */
[----:B------:R0:W-:Y:S02]  /*3a920*/  STL.64 [R1+0x34b0], R18 ;  /* 0x0034b01201007387 */ /* 0x0001e40000100a00 */
[C---:B0-----:R-:W-:Y:S06]  /*3a930*/  HMMA.16816.F32.BF16 R16, R8.reuse, R26, R4 ;  /* 0x0000001a0810723c */ /* 0x041fec0000041804 */
[----:B--2---:R-:W-:-:S15]  /*3a940*/  HMMA.16816.F32.BF16 R4, R8, R14, R20 ;  /* 0x0000000e0804723c */ /* 0x004fde0000041814 */
[----:B------:R-:W-:-:S02]  /*3a950*/  NOP ;  /* 0x0000000000007918 */ /* 0x000fc40000000000 */
[----:B------:R0:W-:Y:S04]  /*3a960*/  STL.64 [R1+0xa50], R16 ;  /* 0x000a501001007387 */ /* 0x0001e80000100a00 */
[----:B------:R1:W-:Y:S04]  /*3a970*/  STL.64 [R1+0xa58], R18 ;  /* 0x000a581201007387 */ /* 0x0003e80000100a00 */
[----:B------:R2:W-:Y:S04]  /*3a980*/  STL.64 [R1+0xa40], R4 ;  /* 0x000a400401007387 */ /* 0x0005e80000100a00 */
[----:B------:R3:W-:Y:S04]  /*3a990*/  STL.64 [R1+0xa48], R6 ;  /* 0x000a480601007387 */ /* 0x0007e80000100a00 */
[----:B------:R-:W4:Y:S04]  /*3a9a0*/  LDL.LU R24, [R1+0x680] ;  /* 0x0006800001187983 */ /* 0x000f280000300800 */
[----:B------:R-:W4:Y:S04]  /*3a9b0*/  LDL.LU R25, [R1+0x684] ;  /* 0x0006840001197983 */ /* 0x000f280000300800 */
[----:B------:R-:W4:Y:S04]  /*3a9c0*/  LDL.LU R26, [R1+0x688] ;  /* 0x00068800011a7983 */ /* 0x000f280000300800 */
[----:B------:R-:W4:Y:S04]  /*3a9d0*/  LDL.LU R27, [R1+0x68c] ;  /* 0x00068c00011b7983 */ /* 0x000f280000300800 */
[----:B0-----:R-:W4:Y:S04]  /*3a9e0*/  LDL.LU R16, [R1+0x6b0] ;  /* 0x0006b00001107983 */ /* 0x001f280000300800 */
[----:B------:R-:W4:Y:S04]  /*3a9f0*/  LDL.LU R17, [R1+0x6b4] ;  /* 0x0006b40001117983 */ /* 0x000f280000300800 */
[----:B-1----:R-:W4:Y:S04]  /*3aa00*/  LDL.LU R18, [R1+0x6b8] ;  /* 0x0006b80001127983 */ /* 0x002f280000300800 */
[----:B------:R-:W4:Y:S04]  /*3aa10*/  LDL.LU R19, [R1+0x6bc] ;  /* 0x0006bc0001137983 */ /* 0x000f280000300800 */
[----:B--2---:R-:W2:Y:S04]  /*3aa20*/  LDL.LU R4, [R1+0x6c0] ;  /* 0x0006c00001047983 */ /* 0x004ea80000300800 */
[----:B------:R-:W2:Y:S04]  /*3aa30*/  LDL.LU R5, [R1+0x6c4] ;  /* 0x0006c40001057983 */ /* 0x000ea80000300800 */
[----:B---3--:R-:W3:Y:S04]  /*3aa40*/  LDL.LU R6, [R1+0x6c8] ;  /* 0x0006c80001067983 */ /* 0x008ee80000300800 */
[----:B------:R-:W3:Y:S04]  /*3aa50*/  LDL.LU R7, [R1+0x6cc] ;  /* 0x0006cc0001077983 */ /* 0x000ee80000300800 */
[----:B------:R-:W4:Y:S04]  /*3aa60*/  LDL.LU R20, [R1+0x6d0] ;  /* 0x0006d00001147983 */ /* 0x000f280000300800 */
[----:B------:R-:W4:Y:S04]  /*3aa70*/  LDL.LU R21, [R1+0x6d4] ;  /* 0x0006d40001157983 */ /* 0x000f280000300800 */
[----:B------:R-:W4:Y:S04]  /*3aa80*/  LDL.LU R22, [R1+0x6d8] ;  /* 0x0006d80001167983 */ /* 0x000f280000300800 */
[----:B------:R-:W4:Y:S04]  /*3aa90*/  LDL.LU R23, [R1+0x6dc] ;  /* 0x0006dc0001177983 */ /* 0x000f280000300800 */
[----:B---3--:R0:W-:Y:S04]  /*3aaa0*/  STL.64 [R1+0x34d8], R6 ;  /* 0x0034d80601007387 */ /* 0x0081e80000100a00 */
[----:B--2---:R-:W-:Y:S04]  /*3aab0*/  STL.64 [R1+0x34d0], R4 ;  /* 0x0034d00401007387 */ /* 0x004fe80000100a00 */
[----:B0-----:R-:W2:Y:S04]  /*3aac0*/  LDL.64 R6, [R1+0x148] ;  /* 0x0001480001067983 */ /* 0x001ea80000100a00 */
[----:B----4-:R0:W-:Y:S04]  /*3aad0*/  STL.64 [R1+0x34c0], R18 ;  /* 0x0034c01201007387 */ /* 0x0101e80000100a00 */
[----:B------:R-:W-:Y:S04]  /*3aae0*/  STL.64 [R1+0x34b8], R16 ;  /* 0x0034b81001007387 */ /* 0x000fe80000100a00 */
[----:B0-----:R-:W3:Y:S04]  /*3aaf0*/  LDL.64 R18, [R1+0x138] ;  /* 0x0001380001127983 */ /* 0x001ee80000100a00 */
[----:B------:R0:W-:Y:S04]  /*3ab00*/  STL.64 [R1+0x3480], R26 ;  /* 0x0034801a01007387 */ /* 0x0001e80000100a00 */
[----:B------:R-:W-:Y:S04]  /*3ab10*/  STL.64 [R1+0x3478], R24 ;  /* 0x0034781801007387 */ /* 0x000fe80000100a00 */
[----:B0-----:R-:W4:Y:S04]  /*3ab20*/  LDL.64 R26, [R1+0x108] ;  /* 0x00010800011a7983 */ /* 0x001f280000100a00 */
[----:B----4-:R0:W-:Y:S04]  /*3ab30*/  STL.64 [R1+0x3490], R26 ;  /* 0x0034901a01007387 */ /* 0x0101e80000100a00 */
[----:B0-----:R-:W4:Y:S01]  /*3ab40*/  LDL.64 R26, [R1+0x118] ;  /* 0x00011800011a7983 */ /* 0x001f220000100a00 */
[----:B------:R-:W-:-:S02]  /*3ab50*/  IMAD.MOV.U32 R28, RZ, RZ, R14 ;  /* 0x000000ffff1c7224 */ /* 0x000fc400078e000e */
[----:B------:R-:W-:Y:S01]  /*3ab60*/  IMAD.MOV.U32 R3, RZ, RZ, R15 ;  /* 0x000000ffff037224 */ /* 0x000fe200078e000f */
[----:B----4-:R0:W-:Y:S04]  /*3ab70*/  STL.64 [R1+0x34a8], R26 ;  /* 0x0034a81a01007387 */ /* 0x0101e80000100a00 */
[----:B0-----:R-:W4:Y:S04]  /*3ab80*/  LDL.64 R26, [R1+0x128] ;  /* 0x00012800011a7983 */ /* 0x001f280000100a00 */
[----:B------:R-:W2:Y:S04]  /*3ab90*/  LDL.LU R12, [R1+0x300] ;  /* 0x00030000010c7983 */ /* 0x000ea80000300800 */
[----:B------:R-:W2:Y:S04]  /*3aba0*/  LDL.LU R13, [R1+0x304] ;  /* 0x00030400010d7983 */ /* 0x000ea80000300800 */
[----:B------:R-:W3:Y:S04]  /*3abb0*/  LDL.LU R14, [R1+0x308] ;  /* 0x00030800010e7983 */ /* 0x000ee80000300800 */
[----:B------:R-:W3:Y:S04]  /*3abc0*/  LDL.LU R15, [R1+0x30c] ;  /* 0x00030c00010f7983 */ /* 0x000ee80000300800 */
[----:B---3--:R0:W-:Y:S04]  /*3abd0*/  STL.64 [R1+0x3468], R14 ;  /* 0x0034680e01007387 */ /* 0x0081e80000100a00 */
[----:B--2---:R1:W-:Y:S04]  /*3abe0*/  STL.64 [R1+0x3460], R12 ;  /* 0x0034600c01007387 */ /* 0x0043e80000100a00 */
[----:B0-----:R-:W2:Y:S01]  /*3abf0*/  LDL.64 R14, [R1+0xf8] ;  /* 0x0000f800010e7983 */ /* 0x001ea20000100a00 */
[----:B------:R-:W-:Y:S03]  /*3ac00*/  HMMA.16816.F32.BF16 R20, R8, R6, R20 ;  /* 0x000000060814723c */ /* 0x000fe60000041814 */
[----:B--2---:R0:W-:Y:S04]  /*3ac10*/  STL.64 [R1+0x3488], R14 ;  /* 0x0034880e01007387 */ /* 0x0041e80000100a00 */
[----:B-1----:R-:W2:Y:S04]  /*3ac20*/  LDL.LU R12, [R1+0x690] ;  /* 0x00069000010c7983 */ /* 0x002ea80000300800 */
[----:B------:R-:W2:Y:S04]  /*3ac30*/  LDL.LU R13, [R1+0x694] ;  /* 0x00069400010d7983 */ /* 0x000ea80000300800 */
[----:B0-----:R-:W3:Y:S04]  /*3ac40*/  LDL.LU R14, [R1+0x698] ;  /* 0x00069800010e7983 */ /* 0x001ee80000300800 */
[----:B------:R-:W3:Y:S04]  /*3ac50*/  LDL.LU R15, [R1+0x69c] ;  /* 0x00069c00010f7983 */ /* 0x000ee80000300800 */
[----:B---3--:R-:W-:Y:S04]  /*3ac60*/  STL.64 [R1+0x34a0], R14 ;  /* 0x0034a00e01007387 */ /* 0x008fe80000100a00 */
[----:B--2---:R0:W-:Y:S04]  /*3ac70*/  STL.64 [R1+0x3498], R12 ;  /* 0x0034980c01007387 */ /* 0x0041e80000100a00 */
[----:B0-----:R-:W2:Y:S04]  /*3ac80*/  LDL.LU R12, [R1+0x6a0] ;  /* 0x0006a000010c7983 */ /* 0x001ea80000300800 */
[----:B------:R-:W2:Y:S04]  /*3ac90*/  LDL.LU R13, [R1+0x6a4] ;  /* 0x0006a400010d7983 */ /* 0x000ea80000300800 */
[----:B------:R-:W2:Y:S04]  /*3aca0*/  LDL.LU R14, [R1+0x6a8] ;  /* 0x0006a800010e7983 */ /* 0x000ea80000300800 */
[----:B------:R-:W2:Y:S04]  /*3acb0*/  LDL.LU R15, [R1+0x6ac] ;  /* 0x0006ac00010f7983 */ /* 0x000ea80000300800 */
[----:B------:R-:W-:Y:S04]  /*3acc0*/  STL [R1+0x3400], R3 ;  /* 0x0034000301007387 */ /* 0x000fe80000100800 */
[----:B------:R-:W-:Y:S04]  /*3acd0*/  STL [R1+0x33fc], R28 ;  /* 0x0033fc1c01007387 */ /* 0x000fe80000100800 */
[----:B------:R0:W-:Y:S04]  /*3ace0*/  STL.64 [R1+0xa30], R20 ;  /* 0x000a301401007387 */ /* 0x0001e80000100a00 */
[----:B------:R1:W-:Y:S01]  /*3acf0*/  STL.64 [R1+0xa38], R22 ;  /* 0x000a381601007387 */ /* 0x0003e20000100a00 */
[----:B0-----:R-:W-:-:S03]  /*3ad00*/  IMAD.MOV.U32 R21, RZ, RZ, R6 ;  /* 0x000000ffff157224 */ /* 0x001fc600078e0006 */
[----:B-1----:R-:W3:Y:S01]  /*3ad10*/  LDL.LU.64 R22, [R1+0x34e0] ;  /* 0x0034e00001167983 */ /* 0x002ee20000300a00 */
[----:B------:R-:W-:-:S03]  /*3ad20*/  IMAD.MOV.U32 R20, RZ, RZ, R7 ;  /* 0x000000ffff147224 */ /* 0x000fc600078e0007 */
[----:B------:R-:W4:Y:S04]  /*3ad30*/  LDL.LU.64 R6, [R1+0x34d8] ;  /* 0x0034d80001067983 */ /* 0x000f280000300a00 */
[----:B------:R-:W4:Y:S04]  /*3ad40*/  LDL.LU.64 R4, [R1+0x34d0] ;  /* 0x0034d00001047983 */ /* 0x000f280000300a00 */
[----:B------:R-:W-:Y:S01]  /*3ad50*/  STL [R1+0x3404], R21 ;  /* 0x0034041501007387 */ /* 0x000fe20000100800 */
[----:B------:R-:W-:Y:S01]  /*3ad60*/  IMAD.MOV.U32 R29, RZ, RZ, R19 ;  /* 0x000000ffff1d7224 */ /* 0x000fe200078e0013 */
[----:B----4-:R-:W-:-:S15]  /*3ad70*/  HMMA.16816.F32.BF16 R4, R8, R18, R4 ;  /* 0x000000120804723c */ /* 0x010fde0000041804 */
[----:B------:R-:W-:-:S08]  /*3ad80*/  NOP ;  /* 0x0000000000007918 */ /* 0x000fd00000000000 */
[----:B------:R0:W-:Y:S04]  /*3ad90*/  STL.64 [R1+0xa20], R4 ;  /* 0x000a200401007387 */ /* 0x0001e80000100a00 */
[----:B------:R1:W-:Y:S01]  /*3ada0*/  STL.64 [R1+0xa28], R6 ;  /* 0x000a280601007387 */ /* 0x0003e20000100a00 */
[----:B0-----:R-:W-:-:S03]  /*3adb0*/  IMAD.MOV.U32 R5, RZ, RZ, R18 ;  /* 0x000000ffff057224 */ /* 0x001fc600078e0012 */
[----:B-1----:R-:W4:Y:S04]  /*3adc0*/  LDL.LU.64 R6, [R1+0x34c8] ;  /* 0x0034c80001067983 */ /* 0x002f280000300a00 */
[----:B------:R-:W2:Y:S04]  /*3add0*/  LDL.LU.64 R18, [R1+0x34c0] ;  /* 0x0034c00001127983 */ /* 0x000ea80000300a00 */
[----:B------:R-:W2:Y:S01]  /*3ade0*/  LDL.LU.64 R16, [R1+0x34b8] ;  /* 0x0034b80001107983 */ /* 0x000ea20000300a00 */
[----:B------:R-:W-:Y:S01]  /*3adf0*/  IMAD.MOV.U32 R4, RZ, RZ, R27 ;  /* 0x000000ffff047224 */ /* 0x000fe200078e001b */
[----:B--2---:R-:W-:-:S15]  /*3ae00*/  HMMA.16816.F32.BF16 R16, R8, R26, R16 ;  /* 0x0000001a0810723c */ /* 0x004fde0000041810 */
[----:B------:R-:W-:-:S08]  /*3ae10*/  NOP ;  /* 0x0000000000007918 */ /* 0x000fd00000000000 */
[----:B------:R0:W-:Y:S04]  /*3ae20*/  STL.64 [R1+0x740], R16 ;  /* 0x0007401001007387 */ /* 0x0001e80000100a00 */
[----:B------:R1:W-:Y:S01]  /*3ae30*/  STL.64 [R1+0x748], R18 ;  /* 0x0007481201007387 */ /* 0x0003e20000100a00 */
[----:B0-----:R-:W-:-:S03]  /*3ae40*/  IMAD.MOV.U32 R17, RZ, RZ, R26 ;  /* 0x000000ffff117224 */ /* 0x001fc600078e001a */
[----:B-1----:R-:W2:Y:S04]  /*3ae50*/  LDL.LU.64 R18, [R1+0x34b0] ;  /* 0x0034b00001127983 */ /* 0x002ea80000300a00 */
        /* <DEDUP_REMOVED lines=16> */
[----:B------:R-:W3:Y:S04]  /*3af60*/  LDL.LU.64 R24, [R1+0x3478] ;  /* 0x0034780001187983 */ /* 0x000ee80000300a00 */
[----:B------:R-:W-:Y:S04]  /*3af70*/  STL.64 [R1+0x3448], R22 ;  /* 0x0034481601007387 */ /* 0x000fe80000100a00 */
[----:B------:R0:W-:Y:S04]  /*3af80*/  STL.64 [R1+0x3440], R20 ;  /* 0x0034401401007387 */ /* 0x0001e80000100a00 */
[----:B0-----:R-:W2:Y:S04]  /*3af90*/  LDL.LU R20, [R1+0x1a0] ;  /* 0x0001a00001147983 */ /* 0x001ea80000300800 */
[----:B------:R-:W2:Y:S04]  /*3afa0*/  LDL.LU R21, [R1+0x1a4] ;  /* 0x0001a40001157983 */ /* 0x000ea80000300800 */
[----:B------:R-:W2:Y:S04]  /*3afb0*/  LDL.LU R22, [R1+0x1a8] ;  /* 0x0001a80001167983 */ /* 0x000ea80000300800 */
[----:B------:R-:W2:Y:S01]  /*3afc0*/  LDL.LU R23, [R1+0x1ac] ;  /* 0x0001ac0001177983 */ /* 0x000ea20000300800 */
[----:B---3--:R-:W-:-:S15]  /*3afd0*/  HMMA.16816.F32.BF16 R24, R8, R14, R24 ;  /* 0x0000000e0818723c */ /* 0x008fde0000041818 */
[----:B------:R-:W-:-:S08]  /*3afe0*/  NOP ;  /* 0x0000000000007918 */ /* 0x000fd00000000000 */
[----:B------:R0:W-:Y:S04]  /*3aff0*/  STL.64 [R1+0x710], R24 ;  /* 0x0007101801007387 */ /* 0x0001e80000100a00 */
[----:B------:R1:W-:Y:S01]  /*3b000*/  STL.64 [R1+0x718], R26 ;  /* 0x0007181a01007387 */ /* 0x0003e20000100a00 */
[----:B0-----:R-:W-:-:S03]  /*3b010*/  IMAD.MOV.U32 R25, RZ, RZ, R14 ;  /* 0x000000ffff197224 */ /* 0x001fc600078e000e */
[----:B-1----:R-:W3:Y:S01]  /*3b020*/  LDL.LU.64 R26, [R1+0x3470] ;  /* 0x00347000011a7983 */ /* 0x002ee20000300a00 */
[----:B------:R-:W-:-:S03]  /*3b030*/  IMAD.MOV.U32 R24, RZ, RZ, R15 ;  /* 0x000000ffff187224 */ /* 0x000fc600078e000f */
[----:B------:R-:W4:Y:S04]  /*3b040*/  LDL.LU.64 R14, [R1+0x3468] ;  /* 0x00346800010e7983 */ /* 0x000f280000300a00 */
[----:B------:R-:W4:Y:S02]  /*3b050*/  LDL.LU.64 R12, [R1+0x3460] ;  /* 0x00346000010c7983 */ /* 0x000f240000300a00 */
[----:B----4-:R-:W-:Y:S02]  /*3b060*/  HMMA.16816.F32.BF16 R8, R8, R6, R12 ;  /* 0x000000060808723c */ /* 0x010fe4000004180c */
[----:B---3--:R-:W-:Y:S04]  /*3b070*/  STL.64 [R1+0x3438], R26 ;  /* 0x0034381a01007387 */ /* 0x008fe80000100a00 */
[----:B------:R0:W-:Y:S04]  /*3b080*/  STL.64 [R1+0x3430], R24 ;  /* 0x0034301801007387 */ /* 0x0001e80000100a00 */
[----:B0-----:R-:W3:Y:S04]  /*3b090*/  LDL.LU R24, [R1+0xd0] ;  /* 0x0000d00001187983 */ /* 0x001ee80000300800 */
[----:B------:R-:W3:Y:S04]  /*3b0a0*/  LDL.LU R25, [R1+0xd4] ;  /* 0x0000d40001197983 */ /* 0x000ee80000300800 */
[----:B------:R-:W3:Y:S04]  /*3b0b0*/  LDL.LU R26, [R1+0xd8] ;  /* 0x0000d800011a7983 */ /* 0x000ee80000300800 */
[----:B------:R-:W3:Y:S04]  /*3b0c0*/  LDL.LU R27, [R1+0xdc] ;  /* 0x0000dc00011b7983 */ /* 0x000ee80000300800 */
[----:B------:R-:W2:Y:S04]  /*3b0d0*/  LDL.LU.64 R14, [R1+0x3458] ;  /* 0x00345800010e7983 */ /* 0x000ea80000300a00 */
[----:B------:R-:W2:Y:S04]  /*3b0e0*/  LDL.LU.64 R12, [R1+0x3450] ;  /* 0x00345000010c7983 */ /* 0x000ea80000300a00 */
[----:B------:R-:W-:Y:S04]  /*3b0f0*/  STL.64 [R1+0x4e0], R8 ;  /* 0x0004e00801007387 */ /* 0x000fe80000100a00 */
[----:B------:R0:W-:Y:S04]  /*3b100*/  STL.64 [R1+0x4e8], R10 ;  /* 0x0004e80a01007387 */ /* 0x0001e80000100a00 */
[----:B0-----:R-:W4:Y:S04]  /*3b110*/  LDL.64 R10, [R1+0x198] ;  /* 0x00019800010a7983 */ /* 0x001f280000100a00 */
[----:B----4-:R0:W-:Y:S02]  /*3b120*/  STL.64 [R1+0x3410], R10 ;  /* 0x0034100a01007387 */ /* 0x0101e40000100a00 */
[----:B0-----:R-:W-:-:S02]  /*3b130*/  IMAD.MOV.U32 R10, RZ, RZ, R2 ;  /* 0x000000ffff0a7224 */ /* 0x001fc400078e0002 */
[----:B------:R-:W-:-:S05]  /*3b140*/  IMAD.MOV.U32 R11, RZ, RZ, R0 ;  /* 0x000000ffff0b7224 */ /* 0x000fca00078e0000 */
[----:B------:R0:W-:Y:S04]  /*3b150*/  STL.64 [R1+0x3428], R10 ;  /* 0x0034280a01007387 */ /* 0x0001e80000100a00 */
[----:B------:R-:W4:Y:S04]  /*3b160*/  LDL.LU R8, [R1+0xc0] ;  /* 0x0000c00001087983 */ /* 0x000f280000300800 */
[----:B------:R-:W4:Y:S04]  /*3b170*/  LDL.LU R9, [R1+0xc4] ;  /* 0x0000c40001097983 */ /* 0x000f280000300800 */
[----:B0-----:R-:W4:Y:S04]  /*3b180*/  LDL.LU R10, [R1+0xc8] ;  /* 0x0000c800010a7983 */ /* 0x001f280000300800 */
[----:B------:R-:W4:Y:S04]  /*3b190*/  LDL.LU R11, [R1+0xcc] ;  /* 0x0000cc00010b7983 */ /* 0x000f280000300800 */
[----:B------:R-:W-:Y:S04]  /*3b1a0*/  STL.64 [R1+0x3330], R6 ;  /* 0x0033300601007387 */ /* 0x000fe80000100a00 */
[----:B------:R0:W-:Y:S04]  /*3b1b0*/  STL.64 [R1+0x3408], R4 ;  /* 0x0034080401007387 */ /* 0x0001e80000100a00 */
[----:B0-----:R-:W3:Y:S04]  /*3b1c0*/  LDL.LU R4, [R1+0xa0] ;  /* 0x0000a00001047983 */ /* 0x001ee80000300800 */
[----:B------:R-:W3:Y:S04]  /*3b1d0*/  LDL.LU R5, [R1+0xa4] ;  /* 0x0000a40001057983 */ /* 0x000ee80000300800 */
[----:B------:R-:W4:Y:S04]  /*3b1e0*/  LDL.LU R6, [R1+0xa8] ;  /* 0x0000a80001067983 */ /* 0x000f280000300800 */
[----:B------:R-:W4:Y:S01]  /*3b1f0*/  LDL.LU R7, [R1+0xac] ;  /* 0x0000ac0001077983 */ /* 0x000f220000300800 */
[C---:B--2---:R-:W-:Y:S03]  /*3b200*/  HMMA.16816.F32.BF16 R20, R12.reuse, R18, R20 ;  /* 0x000000120c14723c */ /* 0x044fe60000041814 */
[----:B----4-:R-:W-:Y:S04]  /*3b210*/  STL.64 [R1+0x3420], R6 ;  /* 0x0034200601007387 */ /* 0x010fe80000100a00 */
[----:B---3--:R0:W-:Y:S04]  /*3b220*/  STL.64 [R1+0x3418], R4 ;  /* 0x0034180401007387 */ /* 0x0081e80000100a00 */
[----:B0-----:R-:W2:Y:S04]  /*3b230*/  LDL.LU R4, [R1+0xb0] ;  /* 0x0000b00001047983 */ /* 0x001ea80000300800 */
[----:B------:R-:W2:Y:S04]  /*3b240*/  LDL.LU R5, [R1+0xb4] ;  /* 0x0000b40001057983 */ /* 0x000ea80000300800 */
[----:B------:R-:W2:Y:S04]  /*3b250*/  LDL.LU R6, [R1+0xb8] ;  /* 0x0000b80001067983 */ /* 0x000ea80000300800 */
[----:B------:R-:W2:Y:S04]  /*3b260*/  LDL.LU R7, [R1+0xbc] ;  /* 0x0000bc0001077983 */ /* 0x000ea80000300800 */
[----:B------:R-:W-:Y:S04]  /*3b270*/  STL.64 [R1+0x320], R20 ;  /* 0x0003201401007387 */ /* 0x000fe80000100a00 */
[----:B------:R0:W-:Y:S04]  /*3b280*/  STL.64 [R1+0x328], R22 ;  /* 0x0003281601007387 */ /* 0x0001e80000100a00 */
[----:B0-----:R-:W3:Y:S04]  /*3b290*/  LDL.LU.64 R22, [R1+0x3448] ;  /* 0x0034480001167983 */ /* 0x001ee80000300a00 */
[----:B------:R-:W4:Y:S04]  /*3b2a0*/  LDL.LU.64 R20, [R1+0x3440] ;  /* 0x0034400001147983 */ /* 0x000f280000300a00 */
[----:B------:R-:W-:Y:S01]  /*3b2b0*/  STL.64 [R1+0x3328], R18 ;  /* 0x0033281201007387 */ /* 0x000fe20000100a00 */
[----:B---3--:R-:W-:-:S15]  /*3b2c0*/  HMMA.16816.F32.BF16 R24, R12, R22, R24 ;  /* 0x000000160c18723c */ /* 0x008fde0000041818 */
[----:B------:R-:W-:-:S08]  /*3b2d0*/  NOP ;  /* 0x0000000000007918 */ /* 0x000fd00000000000 */
        /* <DEDUP_REMOVED lines=9> */
[----:B0-----:R-:W2:Y:S04]  /*3b370*/  LDL.LU.64 R10, [R1+0x3428] ;  /* 0x00342800010a7983 */ /* 0x001ea80000300a00 */
[----:B------:R-:W-:Y:S01]  /*3b380*/  STL.64 [R1+0x3338], R26 ;  /* 0x0033381a01007387 */ /* 0x000fe20000100a00 */
[----:B--2---:R-:W-:Y:S03]  /*3b390*/  HMMA.16816.F32.BF16 R8, R12, R10, R4 ;  /* 0x0000000a0c08723c */ /* 0x004fe60000041804 */
[----:B------:R-:W2:Y:S04]  /*3b3a0*/  LDL.LU.64 R6, [R1+0x3420] ;  /* 0x0034200001067983 */ /* 0x000ea80000300a00 */
[----:B------:R-:W2:-:S15]  /*3b3b0*/  LDL.LU.64 R4, [R1+0x3418] ;  /* 0x0034180001047983 */ /* 0x000e9e0000300a00 */
[----:B------:R-:W-:-:S01]  /*3b3c0*/  NOP ;  /* 0x0000000000007918 */ /* 0x000fc20000000000 */
[----:B------:R-:W-:Y:S04]  /*3b3d0*/  STL.64 [R1+0x6c0], R8 ;  /* 0x0006c00801007387 */ /* 0x000fe80000100a00 */
[----:B------:R0:W-:Y:S04]  /*3b3e0*/  STL.64 [R1+0x6c8], R10 ;  /* 0x0006c80a01007387 */ /* 0x0001e80000100a00 */
[----:B0-----:R-:W2:Y:S02]  /*3b3f0*/  LDL.LU.64 R10, [R1+0x3410] ;  /* 0x00341000010a7983 */ /* 0x001ea40000300a00 */
[----:B--2---:R-:W-:-:S15]  /*3b400*/  HMMA.16816.F32.BF16 R4, R12, R10, R4 ;  /* 0x0000000a0c04723c */ /* 0x004fde0000041804 */
[----:B------:R-:W-:-:S08]  /*3b410*/  NOP ;  /* 0x0000000000007918 */ /* 0x000fd00000000000 */
[----:B------:R0:W-:Y:S04]  /*3b420*/  STL.64 [R1+0x6b0], R4 ;  /* 0x0006b00401007387 */ /* 0x0001e80000100a00 */
[----:B------:R4:W-:Y:S04]  /*3b430*/  STL.64 [R1+0x6b8], R6 ;  /* 0x0006b80601007387 */ /* 0x0009e80000100a00 */
[----:B0-----:R-:W2:Y:S01]  /*3b440*/  LDL.LU.64 R4, [R1+0x3408] ;  /* 0x0034080001047983 */ /* 0x001ea20000300a00 */
[----:B----4-:R-:W-:Y:S02]  /*3b450*/  IMAD.MOV.U32 R6, RZ, RZ, R25 ;  /* 0x000000ffff067224 */ /* 0x010fe400078e0019 */
[----:B------:R-:W-:-:S05]  /*3b460*/  IMAD.MOV.U32 R7, RZ, RZ, R24 ;  /* 0x000000ffff077224 */ /* 0x000fca00078e0018 */
[----:B------:R0:W-:Y:S04]  /*3b470*/  STL.64 [R1+0x3340], R6 ;  /* 0x0033400601007387 */ /* 0x0001e80000100a00 */
[----:B------:R-:W3:Y:S04]  /*3b480*/  LDL.LU R24, [R1+0x460] ;  /* 0x0004600001187983 */ /* 0x000ee80000300800 */
[----:B------:R-:W3:Y:S04]  /*3b490*/  LDL.LU R25, [R1+0x464] ;  /* 0x0004640001197983 */ /* 0x000ee80000300800 */
[----:B------:R-:W4:Y:S04]  /*3b4a0*/  LDL.LU R26, [R1+0x468] ;  /* 0x00046800011a7983 */ /* 0x000f280000300800 */
[----:B------:R-:W4:Y:S01]  /*3b4b0*/  LDL.LU R27, [R1+0x46c] ;  /* 0x00046c00011b7983 */ /* 0x000f220000300800 */
[----:B0-----:R-:W-:-:S02]  /*3b4c0*/  IMAD.MOV.U32 R6, RZ, RZ, R21 ;  /* 0x000000ffff067224 */ /* 0x001fc400078e0015 */
[----:B------:R-:W-:Y:S01]  /*3b4d0*/  IMAD.MOV.U32 R7, RZ, RZ, R3 ;  /* 0x000000ffff077224 */ /* 0x000fe200078e0003 */
[----:B----4-:R-:W-:Y:S04]  /*3b4e0*/  STL.64 [R1+0x3350], R26 ;  /* 0x0033501a01007387 */ /* 0x010fe80000100a00 */
[----:B---3--:R0:W-:Y:S04]  /*3b4f0*/  STL.64 [R1+0x3348], R24 ;  /* 0x0033481801007387 */ /* 0x0081e80000100a00 */
[----:B------:R-:W3:Y:S04]  /*3b500*/  LDL.LU R21, [R1+0x3404] ;  /* 0x0034040001157983 */ /* 0x000ee80000300800 */
[----:B------:R-:W4:Y:S04]  /*3b510*/  LDL.LU R3, [R1+0x3400] ;  /* 0x0034000001037983 */ /* 0x000f280000300800 */
[----:B------:R1:W-:Y:S04]  /*3b520*/  STL.64 [R1+0x3358], R6 ;  /* 0x0033580601007387 */ /* 0x0003e80000100a00 */
[----:B0-----:R-:W2:Y:S04]  /*3b530*/  LDL.LU R24, [R1+0x470] ;  /* 0x0004700001187983 */ /* 0x001ea80000300800 */
[----:B------:R-:W2:Y:S04]  /*3b540*/  LDL.LU R25, [R1+0x474] ;  /* 0x0004740001197983 */ /* 0x000ea80000300800 */
[----:B------:R-:W3:Y:S04]  /*3b550*/  LDL.LU R26, [R1+0x478] ;  /* 0x00047800011a7983 */ /* 0x000ee80000300800 */
[----:B------:R-:W3:Y:S01]  /*3b560*/  LDL.LU R27, [R1+0x47c] ;  /* 0x00047c00011b7983 */ /* 0x000ee20000300800 */
[----:B-1----:R-:W-:-:S02]  /*3b570*/  IMAD.MOV.U32 R6, RZ, RZ, R28 ;  /* 0x000000ffff067224 */ /* 0x002fc400078e001c */
[----:B------:R-:W-:Y:S01]  /*3b580*/  IMAD.MOV.U32 R7, RZ, RZ, R16 ;  /* 0x000000ffff077224 */ /* 0x000fe200078e0010 */
[----:B---3--:R-:W-:Y:S04]  /*3b590*/  STL.64 [R1+0x3368], R26 ;  /* 0x0033681a01007387 */ /* 0x008fe80000100a00 */
[----:B--2---:R0:W-:Y:S04]  /*3b5a0*/  STL.64 [R1+0x3360], R24 ;  /* 0x0033601801007387 */ /* 0x0041e80000100a00 */
[----:B------:R-:W2:Y:S04]  /*3b5b0*/  LDL.LU R28, [R1+0x33fc] ;  /* 0x0033fc00011c7983 */ /* 0x000ea80000300800 */
[----:B------:R-:W3:Y:S04]  /*3b5c0*/  LDL.LU R16, [R1+0x33f8] ;  /* 0x0033f80001107983 */ /* 0x000ee80000300800 */
[----:B------:R1:W-:Y:S04]  /*3b5d0*/  STL.64 [R1+0x3370], R6 ;  /* 0x0033700601007387 */ /* 0x0003e80000100a00 */
[----:B0-----:R-:W4:Y:S04]  /*3b5e0*/  LDL.LU R24, [R1+0x480] ;  /* 0x0004800001187983 */ /* 0x001f280000300800 */
[----:B------:R-:W4:Y:S04]  /*3b5f0*/  LDL.LU R25, [R1+0x484] ;  /* 0x0004840001197983 */ /* 0x000f280000300800 */
[----:B------:R-:W2:Y:S04]  /*3b600*/  LDL.LU R26, [R1+0x488] ;  /* 0x00048800011a7983 */ /* 0x000ea80000300800 */
[----:B------:R-:W2:Y:S01]  /*3b610*/  LDL.LU R27, [R1+0x48c] ;  /* 0x00048c00011b7983 */ /* 0x000ea20000300800 */
[----:B-1----:R-:W-:-:S02]  /*3b620*/  IMAD.MOV.U32 R6, RZ, RZ, R17 ;  /* 0x000000ffff067224 */ /* 0x002fc400078e0011 */
[----:B------:R-:W-:Y:S01]  /*3b630*/  IMAD.MOV.U32 R7, RZ, RZ, R4 ;  /* 0x000000ffff077224 */ /* 0x000fe200078e0004 */
[----:B--2---:R-:W-:Y:S04]  /*3b640*/  STL.64 [R1+0x3380], R26 ;  /* 0x0033801a01007387 */ /* 0x004fe80000100a00 */
[----:B----4-:R-:W-:Y:S04]  /*3b650*/  STL.64 [R1+0x3378], R24 ;  /* 0x0033781801007387 */ /* 0x010fe80000100a00 */
[----:B------:R-:W2:Y:S04]  /*3b660*/  LDL.LU R17, [R1+0x33f4] ;  /* 0x0033f40001117983 */ /* 0x000ea80000300800 */
[----:B------:R-:W4:Y:S04]  /*3b670*/  LDL.LU R4, [R1+0x33f0] ;  /* 0x0033f00001047983 */ /* 0x000f280000300800 */
[----:B------:R0:W-:Y:S02]  /*3b680*/  STL.64 [R1+0x3388], R6 ;  /* 0x0033880601007387 */ /* 0x0001e40000100a00 */
[----:B0-----:R-:W-:-:S02]  /*3b690*/  IMAD.MOV.U32 R6, RZ, RZ, R5 ;  /* 0x000000ffff067224 */ /* 0x001fc400078e0005 */
[----:B------:R-:W4:Y:S01]  /*3b6a0*/  LDL.LU R5, [R1+0x33ec] ;  /* 0x0033ec0001057983 */ /* 0x000f220000300800 */
[----:B------:R-:W-:Y:S02]  /*3b6b0*/  IMAD.MOV.U32 R7, RZ, RZ, R29 ;  /* 0x000000ffff077224 */ /* 0x000fe400078e001d */
[----:B------:R-:W-:Y:S02]  /*3b6c0*/  IMAD.MOV.U32 R2, RZ, RZ, R10 ;  /* 0x000000ffff027224 */ /* 0x000fe400078e000a */
[----:B------:R-:W-:Y:S01]  /*3b6d0*/  IMAD.MOV.U32 R0, RZ, RZ, R11 ;  /* 0x000000ffff007224 */ /* 0x000fe200078e000b */
[----:B------:R-:W4:Y:S04]  /*3b6e0*/  LDL.LU R29, [R1+0x33e8] ;  /* 0x0033e800011d7983 */ /* 0x000f280000300800 */
[----:B------:R0:W-:Y:S01]  /*3b6f0*/  STL.64 [R1+0x33a0], R6 ;  /* 0x0033a00601007387 */ /* 0x0001e20000100a00 */
[----:B---3--:R-:W-:-:S03]  /*3b700*/  IMAD.MOV.U32 R11, RZ, RZ, R16 ;  /* 0x000000ffff0b7224 */ /* 0x008fc600078e0010 */
[----:B------:R-:W3:Y:S04]  /*3b710*/  LDL.LU R24, [R1+0x490] ;  /* 0x0004900001187983 */ /* 0x000ee80000300800 */
[----:B------:R-:W3:Y:S04]  /*3b720*/  LDL.LU R25, [R1+0x494] ;  /* 0x0004940001197983 */ /* 0x000ee80000300800 */
[----:B------:R-:W3:Y:S04]  /*3b730*/  LDL.LU R26, [R1+0x498] ;  /* 0x00049800011a7983 */ /* 0x000ee80000300800 */
[----:B------:R-:W3:Y:S01]  /*3b740*/  LDL.LU R27, [R1+0x49c] ;  /* 0x00049c00011b7983 */ /* 0x000ee20000300800 */
[----:B0-----:R-:W-:-:S02]  /*3b750*/  IMAD.MOV.U32 R6, RZ, RZ, R21 ;  /* 0x000000ffff067224 */ /* 0x001fc400078e0015 */
[----:B------:R-:W-:Y:S02]  /*3b760*/  IMAD.MOV.U32 R7, RZ, RZ, R20 ;  /* 0x000000ffff077224 */ /* 0x000fe400078e0014 */
[----:B--2---:R-:W-:-:S05]  /*3b770*/  IMAD.MOV.U32 R10, RZ, RZ, R17 ;  /* 0x000000ffff0a7224 */ /* 0x004fca00078e0011 */
[----:B------:R0:W-:Y:S04]  /*3b780*/  STL.64 [R1+0x33e0], R10 ;  /* 0x0033e00a01007387 */ /* 0x0001e80000100a00 */
[----:B------:R-:W2:Y:S04]  /*3b790*/  LDL.LU R8, [R1+0x90] ;  /* 0x0000900001087983 */ /* 0x000ea80000300800 */
[----:B------:R-:W2:Y:S01]  /*3b7a0*/  LDL.LU R9, [R1+0x94] ;  /* 0x0000940001097983 */ /* 0x000ea20000300800 */
[----:B----4-:R-:W-:-:S03]  /*3b7b0*/  IMAD.MOV.U32 R23, RZ, RZ, R4 ;  /* 0x000000ffff177224 */ /* 0x010fc600078e0004 */
[----:B0-----:R-:W2:Y:S04]  /*3b7c0*/  LDL.LU R10, [R1+0x98] ;  /* 0x00009800010a7983 */ /* 0x001ea80000300800 */
[----:B------:R-:W2:Y:S04]  /*3b7d0*/  LDL.LU R11, [R1+0x9c] ;  /* 0x00009c00010b7983 */ /* 0x000ea80000300800 */
[----:B------:R0:W-:Y:S01]  /*3b7e0*/  STL.64 [R1+0x33b8], R6 ;  /* 0x0033b80601007387 */ /* 0x0001e20000100a00 */
[----:B------:R-:W-:-:S03]  /*3b7f0*/  IMAD.MOV.U32 R22, RZ, RZ, R5 ;  /* 0x000000ffff167224 */ /* 0x000fc600078e0005 */
[----:B------:R-:W4:Y:S04]  /*3b800*/  LDL.LU R4, [R1+0x4c0] ;  /* 0x0004c00001047983 */ /* 0x000f280000300800 */
[----:B------:R-:W4:Y:S04]  /*3b810*/  LDL.LU R5, [R1+0x4c4] ;  /* 0x0004c40001057983 */ /* 0x000f280000300800 */
[----:B0-----:R-:W3:Y:S04]  /*3b820*/  LDL.LU R6, [R1+0x4c8] ;  /* 0x0004c80001067983 */ /* 0x001ee80000300800 */
[----:B------:R-:W3:Y:S04]  /*3b830*/  LDL.LU R7, [R1+0x4cc] ;  /* 0x0004cc0001077983 */ /* 0x000ee80000300800 */
[----:B---3--:R-:W-:Y:S04]  /*3b840*/  STL.64 [R1+0x33c8], R6 ;  /* 0x0033c80601007387 */ /* 0x008fe80000100a00 */
[----:B----4-:R0:W-:Y:S04]  /*3b850*/  STL.64 [R1+0x33c0], R4 ;  /* 0x0033c00401007387 */ /* 0x0101e80000100a00 */
[----:B0-----:R-:W3:Y:S04]  /*3b860*/  LDL.LU R4, [R1+0x4d0] ;  /* 0x0004d00001047983 */ /* 0x001ee80000300800 */
[----:B------:R-:W3:Y:S04]  /*3b870*/  LDL.LU R5, [R1+0x4d4] ;  /* 0x0004d40001057983 */ /* 0x000ee80000300800 */
[----:B------:R-:W4:Y:S04]  /*3b880*/  LDL.LU R6, [R1+0x4d8] ;  /* 0x0004d80001067983 */ /* 0x000f280000300800 */
[----:B------:R-:W4:Y:S04]  /*3b890*/  LDL.LU R7, [R1+0x4dc] ;  /* 0x0004dc0001077983 */ /* 0x000f280000300800 */
[----:B----4-:R-:W-:Y:S04]  /*3b8a0*/  STL.64 [R1+0x33d8], R6 ;  /* 0x0033d80601007387 */ /* 0x010fe80000100a00 */
[----:B---3--:R0:W-:Y:S04]  /*3b8b0*/  STL.64 [R1+0x33d0], R4 ;  /* 0x0033d00401007387 */ /* 0x0081e80000100a00 */
[----:B0-----:R-:W3:Y:S04]  /*3b8c0*/  LDL.LU R4, [R1+0x80] ;  /* 0x0000800001047983 */ /* 0x001ee80000300800 */
[----:B------:R-:W3:Y:S04]  /*3b8d0*/  LDL.LU R5, [R1+0x84] ;  /* 0x0000840001057983 */ /* 0x000ee80000300800 */
[----:B------:R-:W3:Y:S04]  /*3b8e0*/  LDL.LU R6, [R1+0x88] ;  /* 0x0000880001067983 */ /* 0x000ee80000300800 */
[----:B------:R-:W3:Y:S04]  /*3b8f0*/  LDL.LU R7, [R1+0x8c] ;  /* 0x00008c0001077983 */ /* 0x000ee80000300800 */
[----:B------:R-:W-:Y:S04]  /*3b900*/  STL.64 [R1+0x3398], R26 ;  /* 0x0033981a01007387 */ /* 0x000fe80000100a00 */
[----:B------:R0:W-:Y:S04]  /*3b910*/  STL.64 [R1+0x3390], R24 ;  /* 0x0033901801007387 */ /* 0x0001e80000100a00 */
[----:B0-----:R-:W4:Y:S04]  /*3b920*/  LDL.LU R24, [R1+0x4a0] ;  /* 0x0004a00001187983 */ /* 0x001f280000300800 */
[----:B------:R-:W4:Y:S04]  /*3b930*/  LDL.LU R25, [R1+0x4a4] ;  /* 0x0004a40001197983 */ /* 0x000f280000300800 */
[----:B------:R-:W3:Y:S04]  /*3b940*/  LDL.LU R26, [R1+0x4a8] ;  /* 0x0004a800011a7983 */ /* 0x000ee80000300800 */
[----:B------:R-:W3:Y:S01]  /*3b950*/  LDL.LU R27, [R1+0x4ac] ;  /* 0x0004ac00011b7983 */ /* 0x000ee20000300800 */
[C---:B--2---:R-:W-:Y:S03]  /*3b960*/  HMMA.16816.F32.BF16 R20, R12.reuse, R22, R8 ;  /* 0x000000160c14723c */ /* 0x044fe60000041808 */
[----:B---3--:R-:W-:Y:S04]  /*3b970*/  STL.64 [R1+0x33b0], R26 ;  /* 0x0033b01a01007387 */ /* 0x008fe80000100a00 */
[----:B----4-:R0:W-:Y:S04]  /*3b980*/  STL.64 [R1+0x33a8], R24 ;  /* 0x0033a81801007387 */ /* 0x0101e80000100a00 */
[----:B0-----:R-:W2:Y:S04]  /*3b990*/  LDL.LU R24, [R1+0x4b0] ;  /* 0x0004b00001187983 */ /* 0x001ea80000300800 */
[----:B------:R-:W2:Y:S04]  /*3b9a0*/  LDL.LU R25, [R1+0x4b4] ;  /* 0x0004b40001197983 */ /* 0x000ea80000300800 */
[----:B------:R-:W2:Y:S04]  /*3b9b0*/  LDL.LU R26, [R1+0x4b8] ;  /* 0x0004b800011a7983 */ /* 0x000ea80000300800 */
[----:B------:R-:W2:Y:S04]  /*3b9c0*/  LDL.LU R27, [R1+0x4bc] ;  /* 0x0004bc00011b7983 */ /* 0x000ea80000300800 */
[----:B------:R-:W3:Y:S04]  /*3b9d0*/  LDL.LU R16, [R1+0x70] ;  /* 0x0000700001107983 */ /* 0x000ee80000300800 */
[----:B------:R-:W3:Y:S04]  /*3b9e0*/  LDL.LU R17, [R1+0x74] ;  /* 0x0000740001117983 */ /* 0x000ee80000300800 */
[----:B------:R-:W3:Y:S04]  /*3b9f0*/  LDL.LU R18, [R1+0x78] ;  /* 0x0000780001127983 */ /* 0x000ee80000300800 */
[----:B------:R-:W3:Y:S04]  /*3ba00*/  LDL.LU R19, [R1+0x7c] ;  /* 0x00007c0001137983 */ /* 0x000ee80000300800 */
[----:B------:R-:W4:Y:S04]  /*3ba10*/  LDL.LU.64 R10, [R1+0x33e0] ;  /* 0x0033e000010a7983 */ /* 0x000f280000300a00 */
[----:B------:R0:W-:Y:S04]  /*3ba20*/  STL.64 [R1+0x6a0], R20 ;  /* 0x0006a01401007387 */ /* 0x0001e80000100a00 */
[----:B------:R1:W-:Y:S04]  /*3ba30*/  STL.64 [R1+0x6a8], R22 ;  /* 0x0006a81601007387 */ /* 0x0003e80000100a00 */
[----:B0-----:R-:W3:Y:S04]  /*3ba40*/  LDL.LU R20, [R1+0x2f0] ;  /* 0x0002f00001147983 */ /* 0x001ee80000300800 */
[----:B------:R-:W3:Y:S04]  /*3ba50*/  LDL.LU R21, [R1+0x2f4] ;  /* 0x0002f40001157983 */ /* 0x000ee80000300800 */
[----:B-1----:R-:W3:Y:S04]  /*3ba60*/  LDL.LU R22, [R1+0x2f8] ;  /* 0x0002f80001167983 */ /* 0x002ee80000300800 */
[----:B------:R-:W3:Y:S01]  /*3ba70*/  LDL.LU R23, [R1+0x2fc] ;  /* 0x0002fc0001177983 */ /* 0x000ee20000300800 */
[----:B----4-:R-:W-:Y:S03]  /*3ba80*/  HMMA.16816.F32.BF16 R8, R12, R10, R4 ;  /* 0x0000000a0c08723c */ /* 0x010fe60000041804 */
[----:B------:R-:W4:Y:S04]  /*3ba90*/  LDL.LU.64 R6, [R1+0x33d8] ;  /* 0x0033d80001067983 */ /* 0x000f280000300a00 */
[----:B------:R-:W4:-:S15]  /*3baa0*/  LDL.LU.64 R4, [R1+0x33d0] ;  /* 0x0033d00001047983 */ /* 0x000f1e0000300a00 */
[----:B------:R-:W-:-:S01]  /*3bab0*/  NOP ;  /* 0x0000000000007918 */ /* 0x000fc20000000000 */
[----:B------:R-:W-:Y:S04]  /*3bac0*/  STL.64 [R1+0x690], R8 ;  /* 0x0006900801007387 */ /* 0x000fe80000100a00 */
[----:B------:R-:W-:Y:S04]  /*3bad0*/  STL.64 [R1+0x698], R10 ;  /* 0x0006980a01007387 */ /* 0x000fe80000100a00 */
[----:B------:R-:W0:Y:S04]  /*3bae0*/  LDSM.16.MT88.4 R8, [R29+UR4+0x9080] ;  /* 0x009080041d08783b */ /* 0x000e280008004200 */
[----:B0-----:R0:W-:Y:S04]  /*3baf0*/  STL.64 [R1+0x3230], R10 ;  /* 0x0032300a01007387 */ /* 0x0011e80000100a00 */
[----:B------:R-:W-:Y:S04]  /*3bb00*/  STL.64 [R1+0x3228], R8 ;  /* 0x0032280801007387 */ /* 0x000fe80000100a00 */
[----:B0-----:R-:W4:Y:S02]  /*3bb10*/  LDL.64 R10, [R1+0x168] ;  /* 0x00016800010a7983 */ /* 0x001f240000100a00 */
[----:B----4-:R-:W-:-:S15]  /*3bb20*/  HMMA.16816.F32.BF16 R4, R12, R10, R4 ;  /* 0x0000000a0c04723c */ /* 0x010fde0000041804 */
[----:B------:R-:W-:-:S08]  /*3bb30*/  NOP ;  /* 0x0000000000007918 */ /* 0x000fd00000000000 */
[----:B------:R-:W-:Y:S04]  /*3bb40*/  STL.64 [R1+0x570], R4 ;  /* 0x0005700401007387 */ /* 0x000fe80000100a00 */
[----:B------:R0:W-:Y:S04]  /*3bb50*/  STL.64 [R1+0x578], R6 ;  /* 0x0005780601007387 */ /* 0x0001e80000100a00 */
[----:B0-----:R-:W4:Y:S04]  /*3bb60*/  LDL.LU.64 R6, [R1+0x33c8] ;  /* 0x0033c80001067983 */ /* 0x001f280000300a00 */
[----:B------:R-:W4:Y:S04]  /*3bb70*/  LDL.LU.64 R4, [R1+0x33c0] ;  /* 0x0033c00001047983 */ /* 0x000f280000300a00 */
[----:B------:R0:W-:Y:S04]  /*3bb80*/  STL.64 [R1+0x32d0], R10 ;  /* 0x0032d00a01007387 */ /* 0x0001e80000100a00 */
[----:B0-----:R-:W2:Y:S04]  /*3bb90*/  LDL.64 R10, [R1+0x188] ;  /* 0x00018800010a7983 */ /* 0x001ea80000100a00 */
[----:B--2---:R0:W-:Y:S02]  /*3bba0*/  STL.64 [R1+0x32d8], R10 ;  /* 0x0032d80a01007387 */ /* 0x0041e40000100a00 */
[----:B0-----:R-:W-:-:S02]  /*3bbb0*/  IMAD.MOV.U32 R10, RZ, RZ, R28 ;  /* 0x000000ffff0a7224 */ /* 0x001fc400078e001c */
[----:B------:R-:W-:-:S07]  /*3bbc0*/  IMAD.MOV.U32 R11, RZ, RZ, R3 ;  /* 0x000000ffff0b7224 */ /* 0x000fce00078e0003 */
[----:B----4-:R-:W-:Y:S01]  /*3bbd0*/  HMMA.16816.F32.BF16 R8, R12, R10, R4 ;  /* 0x0000000a0c08723c */ /* 0x010fe20000041804 */
[----:B------:R-:W2:-:S15]  /*3bbe0*/  LDL.LU.64 R6, [R1+0x33b8] ;  /* 0x0033b80001067983 */ /* 0x000e9e0000300a00 */
[----:B------:R-:W-:-:S07]  /*3bbf0*/  NOP ;  /* 0x0000000000007918 */ /* 0x000fce0000000000 */
[----:B------:R-:W-:Y:S04]  /*3bc00*/  STL.64 [R1+0x560], R8 ;  /* 0x0005600801007387 */ /* 0x000fe80000100a00 */
[----:B------:R0:W-:Y:S02]  /*3bc10*/  STL.64 [R1+0x568], R10 ;  /* 0x0005680a01007387 */ /* 0x0001e40000100a00 */
[----:B0-----:R-:W-:Y:S02]  /*3bc20*/  IMAD.MOV.U32 R10, RZ, RZ, R2 ;  /* 0x000000ffff0a7224 */ /* 0x001fe400078e0002 */
[----:B------:R-:W-:-:S05]  /*3bc30*/  IMAD.MOV.U32 R11, RZ, RZ, R0 ;  /* 0x000000ffff0b7224 */ /* 0x000fca00078e0000 */
[----:B------:R0:W-:Y:S04]  /*3bc40*/  STL.64 [R1+0x32e8], R10 ;  /* 0x0032e80a01007387 */ /* 0x0001e80000100a00 */
[----:B0-----:R-:W4:Y:S01]  /*3bc50*/  LDL.64 R10, [R1+0x18] ;  /* 0x00001800010a7983 */ /* 0x001f220000100a00 */
[C---:B--2---:R-:W-:Y:S03]  /*3bc60*/  HMMA.16816.F32.BF16 R4, R12.reuse, R6, R24 ;  /* 0x000000060c04723c */ /* 0x044fe60000041818 */
[----:B----4-:R0:W-:Y:S04]  /*3bc70*/  STL.64 [R1+0x3300], R10 ;  /* 0x0033000a01007387 */ /* 0x0101e80000100a00 */
[----:B------:R-:W2:Y:S04]  /*3bc80*/  LDL.LU R8, [R1+0x670] ;  /* 0x0006700001087983 */ /* 0x000ea80000300800 */
[----:B------:R-:W2:Y:S04]  /*3bc90*/  LDL.LU R9, [R1+0x674] ;  /* 0x0006740001097983 */ /* 0x000ea80000300800 */
[----:B0-----:R-:W2:Y:S04]  /*3bca0*/  LDL.LU R10, [R1+0x678] ;  /* 0x00067800010a7983 */ /* 0x001ea80000300800 */
[----:B------:R-:W2:Y:S04]  /*3bcb0*/  LDL.LU R11, [R1+0x67c] ;  /* 0x00067c00010b7983 */ /* 0x000ea80000300800 */
[----:B------:R-:W4:Y:S04]  /*3bcc0*/  LDL.LU.64 R26, [R1+0x33b0] ;  /* 0x0033b000011a7983 */ /* 0x000f280000300a00 */
[----:B------:R-:W4:Y:S04]  /*3bcd0*/  LDL.LU.64 R24, [R1+0x33a8] ;  /* 0x0033a80001187983 */ /* 0x000f280000300a00 */
[----:B------:R-:W-:Y:S04]  /*3bce0*/  STL.64 [R1+0x550], R4 ;  /* 0x0005500401007387 */ /* 0x000fe80000100a00 */
[----:B------:R0:W-:Y:S04]  /*3bcf0*/  STL.64 [R1+0x558], R6 ;  /* 0x0005580601007387 */ /* 0x0001e80000100a00 */
[----:B0-----:R-:W4:Y:S02]  /*3bd00*/  LDL.LU.64 R6, [R1+0x33a0] ;  /* 0x0033a00001067983 */ /* 0x001f240000300a00 */
[----:B----4-:R-:W-:Y:S02]  /*3bd10*/  HMMA.16816.F32.BF16 R4, R12, R6, R24 ;  /* 0x000000060c04723c */ /* 0x010fe40000041818 */
[----:B------:R-:W4:Y:S04]  /*3bd20*/  LDL.LU.64 R26, [R1+0x3398] ;  /* 0x00339800011a7983 */ /* 0x000f280000300a00 */
[----:B------:R-:W4:-:S15]  /*3bd30*/  LDL.LU.64 R24, [R1+0x3390] ;  /* 0x0033900001187983 */ /* 0x000f1e0000300a00 */
[----:B------:R-:W-:-:S02]  /*3bd40*/  NOP ;  /* 0x0000000000007918 */ /* 0x000fc40000000000 */
        /* <DEDUP_REMOVED lines=25> */
[----:B------:R-:W2:-:S15]  /*3bee0*/  LDL.LU.64 R26, [R1+0x3338] ;  /* 0x00333800011a7983 */ /* 0x000e9e0000300a00 */
[----:B------:R-:W-:-:S06]  /*3bef0*/  NOP ;  /* 0x0000000000007918 */ /* 0x000fcc0000000000 */
[----:B------:R-:W-:Y:S04]  /*3bf00*/  STL.64 [R1+0x680], R4 ;  /* 0x0006800401007387 */ /* 0x000fe80000100a00 */
[----:B------:R0:W-:Y:S04]  /*3bf10*/  STL.64 [R1+0x688], R6 ;  /* 0x0006880601007387 */ /* 0x0001e80000100a00 */
[----:B0-----:R-:W3:Y:S02]  /*3bf20*/  LDL.LU.64 R6, [R1+0x3330] ;  /* 0x0033300001067983 */ /* 0x001ee40000300a00 */
[----:B---3--:R-:W-:Y:S02]  /*3bf30*/  HMMA.16816.F32.BF16 R12, R12, R6, R16 ;  /* 0x000000060c0c723c */ /* 0x008fe40000041810 */
[----:B------:R-:W3:Y:S04]  /*3bf40*/  LDL.LU.64 R18, [R1+0x3328] ;  /* 0x0033280001127983 */ /* 0x000ee80000300a00 */
[----:B------:R-:W3:Y:S04]  /*3bf50*/  LDL.LU.64 R6, [R1+0x3320] ;  /* 0x0033200001067983 */ /* 0x000ee80000300a00 */
[----:B------:R-:W3:-:S13]  /*3bf60*/  LDL.LU.64 R4, [R1+0x3318] ;  /* 0x0033180001047983 */ /* 0x000eda0000300a00 */
[----:B------:R0:W-:Y:S04]  /*3bf70*/  STL.64 [R1+0x300], R12 ;  /* 0x0003000c01007387 */ /* 0x0001e80000100a00 */
[----:B------:R1:W-:Y:S04]  /*3bf80*/  STL.64 [R1+0x308], R14 ;  /* 0x0003080e01007387 */ /* 0x0003e80000100a00 */
[----:B0-----:R-:W4:Y:S04]  /*3bf90*/  LDL.LU R12, [R1+0x2e0] ;  /* 0x0002e000010c7983 */ /* 0x001f280000300800 */
[----:B------:R-:W4:Y:S04]  /*3bfa0*/  LDL.LU R13, [R1+0x2e4] ;  /* 0x0002e400010d7983 */ /* 0x000f280000300800 */
[----:B-1----:R-:W4:Y:S04]  /*3bfb0*/  LDL.LU R14, [R1+0x2e8] ;  /* 0x0002e800010e7983 */ /* 0x002f280000300800 */
[----:B------:R-:W4:Y:S01]  /*3bfc0*/  LDL.LU R15, [R1+0x2ec] ;  /* 0x0002ec00010f7983 */ /* 0x000f220000300800 */
[----:B---3--:R-:W-:Y:S03]  /*3bfd0*/  HMMA.16816.F32.BF16 R16, R4, R18, R20 ;  /* 0x000000120410723c */ /* 0x008fe60000041814 */
[----:B------:R-:W4:-:S15]  /*3bfe0*/  LDL.LU.64 R22, [R1+0x3310] ;  /* 0x0033100001167983 */ /* 0x000f1e0000300a00 */
[----:B------:R-:W-:-:S05]  /*3bff0*/  NOP ;  /* 0x0000000000007918 */ /* 0x000fca0000000000 */
[----:B------:R-:W-:Y:S04]  /*3c000*/  STL.64 [R1+0x470], R16 ;  /* 0x0004701001007387 */ /* 0x000fe80000100a00 */
[----:B------:R0:W-:Y:S04]  /*3c010*/  STL.64 [R1+0x478], R18 ;  /* 0x0004781201007387 */ /* 0x0001e80000100a00 */
[----:B0-----:R-:W3:Y:S01]  /*3c020*/  LDL.LU R19, [R1+0x3308] ;  /* 0x0033080001137983 */ /* 0x001ee20000300800 */
[----:B----4-:R-:W-:Y:S06]  /*3c030*/  HMMA.16816.F32.BF16 R12, R4, R22, R12 ;  /* 0x00000016040c723c */ /* 0x010fec000004180c */
[----:B------:R0:W-:Y:S04]  /*3c040*/  STL.64 [R1+0x32e0], R22 ;  /* 0x0032e01601007387 */ /* 0x0001e80000100a00 */
[----:B------:R-:W4:-:S13]  /*3c050*/  LDL.LU R20, [R1+0x650] ;  /* 0x0006500001147983 */ /* 0x000f1a0000300800 */
[----:B------:R-:W-:Y:S04]  /*3c060*/  STL.64 [R1+0x460], R12 ;  /* 0x0004600c01007387 */ /* 0x000fe80000100a00 */
[----:B------:R-:W-:Y:S04]  /*3c070*/  STL.64 [R1+0x468], R14 ;  /* 0x0004680e01007387 */ /* 0x000fe80000100a00 */
[----:B------:R-:W4:Y:S04]  /*3c080*/  LDL.LU R21, [R1+0x654] ;  /* 0x0006540001157983 */ /* 0x000f280000300800 */
[----:B0-----:R-:W4:Y:S04]  /*3c090*/  LDL.LU R22, [R1+0x658] ;  /* 0x0006580001167983 */ /* 0x001f280000300800 */
[----:B------:R-:W4:Y:S04]  /*3c0a0*/  LDL.LU R23, [R1+0x65c] ;  /* 0x00065c0001177983 */ /* 0x000f280000300800 */
[----:B---3--:R-:W0:Y:S01]  /*3c0b0*/  LDSM.16.MT88.4 R12, [R19+UR4+0x9000] ;  /* 0x00900004130c783b */ /* 0x008e220008004200 */
[C---:B--2---:R-:W-:Y:S03]  /*3c0c0*/  HMMA.16816.F32.BF16 R8, R4.reuse, R26, R8 ;  /* 0x0000001a0408723c */ /* 0x044fe60000041808 */
[----:B----4-:R-:W-:Y:S04]  /*3c0d0*/  STL.64 [R1+0x32f8], R22 ;  /* 0x0032f81601007387 */ /* 0x010fe80000100a00 */
[----:B------:R1:W-:Y:S04]  /*3c0e0*/  STL.64 [R1+0x32f0], R20 ;  /* 0x0032f01401007387 */ /* 0x0003e80000100a00 */
[----:B-1----:R-:W2:Y:S04]  /*3c0f0*/  LDL.LU R20, [R1+0x660] ;  /* 0x0006600001147983 */ /* 0x002ea80000300800 */
[----:B------:R-:W2:Y:S04]  /*3c100*/  LDL.LU R21, [R1+0x664] ;  /* 0x0006640001157983 */ /* 0x000ea80000300800 */
[----:B------:R-:W2:Y:S04]  /*3c110*/  LDL.LU R22, [R1+0x668] ;  /* 0x0006680001167983 */ /* 0x000ea80000300800 */
[----:B------:R-:W2:Y:S04]  /*3c120*/  LDL.LU R23, [R1+0x66c] ;  /* 0x00066c0001177983 */ /* 0x000ea80000300800 */
[----:B------:R1:W-:Y:S04]  /*3c130*/  STL [R1+0x3270], R19 ;  /* 0x0032701301007387 */ /* 0x0003e80000100800 */
[----:B------:R-:W3:Y:S04]  /*3c140*/  LDL.LU R16, [R1+0x620] ;  /* 0x0006200001107983 */ /* 0x000ee80000300800 */
[----:B------:R-:W3:Y:S04]  /*3c150*/  LDL.LU R17, [R1+0x624] ;  /* 0x0006240001117983 */ /* 0x000ee80000300800 */
[----:B------:R-:W3:Y:S04]  /*3c160*/  LDL.LU R18, [R1+0x628] ;  /* 0x0006280001127983 */ /* 0x000ee80000300800 */
[----:B-1----:R-:W3:Y:S04]  /*3c170*/  LDL.LU R19, [R1+0x62c] ;  /* 0x00062c0001137983 */ /* 0x002ee80000300800 */
[----:B0-----:R0:W-:Y:S04]  /*3c180*/  STL.64 [R1+0x30c8], R14 ;  /* 0x0030c80e01007387 */ /* 0x0011e80000100a00 */
[----:B------:R-:W-:Y:S04]  /*3c190*/  STL.64 [R1+0x30c0], R12 ;  /* 0x0030c00c01007387 */ /* 0x000fe80000100a00 */
[----:B0-----:R-:W4:Y:S04]  /*3c1a0*/  LDL.64 R14, [R1+0x178] ;  /* 0x00017800010e7983 */ /* 0x001f280000100a00 */
[----:B------:R-:W-:Y:S04]  /*3c1b0*/  STL.64 [R1+0x700], R8 ;  /* 0x0007000801007387 */ /* 0x000fe80000100a00 */
[----:B------:R0:W-:Y:S04]  /*3c1c0*/  STL.64 [R1+0x708], R10 ;  /* 0x0007080a01007387 */ /* 0x0001e80000100a00 */
[----:B0-----:R-:W2:Y:S04]  /*3c1d0*/  LDL.LU.64 R10, [R1+0x3300] ;  /* 0x00330000010a7983 */ /* 0x001ea80000300a00 */
[----:B------:R0:W-:Y:S04]  /*3c1e0*/  STL [R1+0x31f0], R26 ;  /* 0x0031f01a01007387 */ /* 0x0001e80000100800 */
[----:B------:R1:W-:Y:S04]  /*3c1f0*/  STL [R1+0x31ec], R27 ;  /* 0x0031ec1b01007387 */ /* 0x0003e80000100800 */
[----:B------:R-:W3:Y:S04]  /*3c200*/  LDL.LU R24, [R1+0x640] ;  /* 0x0006400001187983 */ /* 0x000ee80000300800 */
[----:B------:R-:W3:Y:S04]  /*3c210*/  LDL.LU R25, [R1+0x644] ;  /* 0x0006440001197983 */ /* 0x000ee80000300800 */
[----:B0-----:R-:W3:Y:S04]  /*3c220*/  LDL.LU R26, [R1+0x648] ;  /* 0x00064800011a7983 */ /* 0x001ee80000300800 */
[----:B-1----:R-:W3:Y:S01]  /*3c230*/  LDL.LU R27, [R1+0x64c] ;  /* 0x00064c00011b7983 */ /* 0x002ee20000300800 */
[----:B--2---:R-:W-:Y:S06]  /*3c240*/  HMMA.16816.F32.BF16 R20, R4, R10, R20 ;  /* 0x0000000a0414723c */ /* 0x004fec0000041814 */
[----:B------:R-:W-:-:S02]  /*3c250*/  IMAD.MOV.U32 R28, RZ, RZ, R10 ;  /* 0x000000ffff1c7224 */ /* 0x000fc400078e000a */
[----:B------:R-:W-:-:S15]  /*3c260*/  IMAD.MOV.U32 R3, RZ, RZ, R11 ;  /* 0x000000ffff037224 */ /* 0x000fde00078e000b */
[----:B------:R-:W-:Y:S04]  /*3c270*/  STL.64 [R1+0x6f0], R20 ;  /* 0x0006f01401007387 */ /* 0x000fe80000100a00 */
[----:B------:R0:W-:Y:S04]  /*3c280*/  STL.64 [R1+0x6f8], R22 ;  /* 0x0006f81601007387 */ /* 0x0001e80000100a00 */
[----:B0-----:R-:W2:Y:S04]  /*3c290*/  LDL.LU.64 R22, [R1+0x32f8] ;  /* 0x0032f80001167983 */ /* 0x001ea80000300a00 */
[----:B------:R-:W2:Y:S04]  /*3c2a0*/  LDL.LU.64 R20, [R1+0x32f0] ;  /* 0x0032f00001147983 */ /* 0x000ea80000300a00 */
[----:B------:R-:W2:Y:S04]  /*3c2b0*/  LDL.LU.64 R10, [R1+0x32e8] ;  /* 0x0032e800010a7983 */ /* 0x000ea80000300a00 */
[----:B------:R-:W-:Y:S04]  /*3c2c0*/  STL [R1+0x31f8], R3 ;  /* 0x0031f80301007387 */ /* 0x000fe80000100800 */
[----:B------:R-:W-:Y:S01]  /*3c2d0*/  STL [R1+0x31f4], R28 ;  /* 0x0031f41c01007387 */ /* 0x000fe20000100800 */
[----:B--2---:R-:W-:Y:S03]  /*3c2e0*/  HMMA.16816.F32.BF16 R8, R4, R10, R20 ;  /* 0x0000000a0408723c */ /* 0x004fe60000041814 */
[----:B------:R-:W2:-:S15]  /*3c2f0*/  LDL.LU.64 R22, [R1+0x32e0] ;  /* 0x0032e00001167983 */ /* 0x000e9e0000300a00 */
[----:B------:R-:W-:-:S05]  /*3c300*/  NOP ;  /* 0x0000000000007918 */ /* 0x000fca0000000000 */
[----:B------:R-:W-:Y:S04]  /*3c310*/  STL.64 [R1+0x6e0], R8 ;  /* 0x0006e00801007387 */ /* 0x000fe80000100a00 */
[----:B------:R0:W-:Y:S04]  /*3c320*/  STL.64 [R1+0x6e8], R10 ;  /* 0x0006e80a01007387 */ /* 0x0001e80000100a00 */
[----:B0-----:R-:W3:Y:S02]  /*3c330*/  LDL.LU.64 R10, [R1+0x32d8] ;  /* 0x0032d800010a7983 */ /* 0x001ee40000300a00 */
[----:B---3--:R-:W-:Y:S06]  /*3c340*/  HMMA.16816.F32.BF16 R24, R4, R10, R24 ;  /* 0x0000000a0418723c */ /* 0x008fec0000041818 */
[----:B------:R-:W-:-:S15]  /*3c350*/  IMAD.MOV.U32 R29, RZ, RZ, R11 ;  /* 0x000000ffff1d7224 */ /* 0x000fde00078e000b */
[----:B------:R-:W-:-:S02]  /*3c360*/  NOP ;  /* 0x0000000000007918 */ /* 0x000fc40000000000 */
[----:B------:R0:W-:Y:S04]  /*3c370*/  STL.64 [R1+0xa10], R24 ;  /* 0x000a101801007387 */ /* 0x0001e80000100a00 */
[----:B------:R-:W-:Y:S01]  /*3c380*/  STL.64 [R1+0xa18], R26 ;  /* 0x000a181a01007387 */ /* 0x000fe20000100a00 */
[----:B0-----:R-:W-:-:S03]  /*3c390*/  IMAD.MOV.U32 R25, RZ, RZ, R10 ;  /* 0x000000ffff197224 */ /* 0x001fc600078e000a */
[----:B------:R-:W3:Y:S04]  /*3c3a0*/  LDL.LU.64 R10, [R1+0x32d0] ;  /* 0x0032d000010a7983 */ /* 0x000ee80000300a00 */
[----:B------:R-:W-:Y:S04]  /*3c3b0*/  STL [R1+0x3200], R29 ;  /* 0x0032001d01007387 */ /* 0x000fe80000100800 */
[----:B------:R0:W-:Y:S04]  /*3c3c0*/  STL [R1+0x31fc], R25 ;  /* 0x0031fc1901007387 */ /* 0x0001e80000100800 */
[----:B------:R-:W2:Y:S04]  /*3c3d0*/  LDL.LU R24, [R1+0x630] ;  /* 0x0006300001187983 */ /* 0x000ea80000300800 */
[----:B0-----:R-:W2:Y:S04]  /*3c3e0*/  LDL.LU R25, [R1+0x634] ;  /* 0x0006340001197983 */ /* 0x001ea80000300800 */
[----:B------:R-:W2:Y:S04]  /*3c3f0*/  LDL.LU R26, [R1+0x638] ;  /* 0x00063800011a7983 */ /* 0x000ea80000300800 */
[----:B------:R-:W2:Y:S01]  /*3c400*/  LDL.LU R27, [R1+0x63c] ;  /* 0x00063c00011b7983 */ /* 0x000ea20000300800 */
[----:B----4-:R-:W-:Y:S01]  /*3c410*/  IMAD.MOV.U32 R21, RZ, RZ, R14 ;  /* 0x000000ffff157224 */ /* 0x010fe200078e000e */
[----:B--2---:R-:W-:-:S15]  /*3c420*/  HMMA.16816.F32.BF16 R24, R4, R14, R24 ;  /* 0x0000000e0418723c */ /* 0x004fde0000041818 */
[----:B------:R-:W-:-:S08]  /*3c430*/  NOP ;  /* 0x0000000000007918 */ /* 0x000fd00000000000 */
[----:B------:R0:W-:Y:S02]  /*3c440*/  STL.64 [R1+0xa00], R24 ;  /* 0x000a001801007387 */ /* 0x0001e40000100a00 */
[----:B0-----:R-:W-:Y:S02]  /*3c450*/  IMAD.MOV.U32 R24, RZ, RZ, R15 ;  /* 0x000000ffff187224 */ /* 0x001fe400078e000f */
[----:B---3--:R-:W-:Y:S01]  /*3c460*/  HMMA.16816.F32.BF16 R12, R4, R10, R16 ;  /* 0x0000000a040c723c */ /* 0x008fe20000041810 */
[----:B------:R0:W-:Y:S04]  /*3c470*/  STL.64 [R1+0xa08], R26 ;  /* 0x000a081a01007387 */ /* 0x0001e80000100a00 */
[----:B------:R-:W-:Y:S04]  /*3c480*/  STL [R1+0x3208], R24 ;  /* 0x0032081801007387 */ /* 0x000fe80000100800 */
[----:B------:R-:W-:Y:S01]  /*3c490*/  STL [R1+0x3204], R21 ;  /* 0x0032041501007387 */ /* 0x000fe20000100800 */
[----:B------:R-:W-:-:S02]  /*3c4a0*/  IMAD.MOV.U32 R20, RZ, RZ, R11 ;  /* 0x000000ffff147224 */ /* 0x000fc400078e000b */
[----:B0-----:R-:W-:-:S11]  /*3c4b0*/  IMAD.MOV.U32 R27, RZ, RZ, R10 ;  /* 0x000000ffff1b7224 */ /* 0x001fd600078e000a */
[----:B------:R0:W-:Y:S04]  /*3c4c0*/  STL.64 [R1+0x9f0], R12 ;  /* 0x0009f00c01007387 */ /* 0x0001e80000100a00 */
[----:B------:R1:W-:Y:S04]  /*3c4d0*/  STL.64 [R1+0x9f8], R14 ;  /* 0x0009f80e01007387 */ /* 0x0003e80000100a00 */
[----:B0-----:R-:W2:Y:S04]  /*3c4e0*/  LDL.LU R12, [R1+0x440] ;  /* 0x00044000010c7983 */ /* 0x001ea80000300800 */
[----:B------:R-:W2:Y:S04]  /*3c4f0*/  LDL.LU R13, [R1+0x444] ;  /* 0x00044400010d7983 */ /* 0x000ea80000300800 */
[----:B-1----:R-:W3:Y:S04]  /*3c500*/  LDL.LU R14, [R1+0x448] ;  /* 0x00044800010e7983 */ /* 0x002ee80000300800 */
[----:B------:R-:W3:Y:S04]  /*3c510*/  LDL.LU R15, [R1+0x44c] ;  /* 0x00044c00010f7983 */ /* 0x000ee80000300800 */
[----:B------:R-:W4:Y:S04]  /*3c520*/  LDL.LU R8, [R1+0x5c0] ;  /* 0x0005c00001087983 */ /* 0x000f280000300800 */
[----:B------:R-:W4:Y:S04]  /*3c530*/  LDL.LU R9, [R1+0x5c4] ;  /* 0x0005c40001097983 */ /* 0x000f280000300800 */
[----:B------:R-:W2:Y:S04]  /*3c540*/  LDL.LU R10, [R1+0x5c8] ;  /* 0x0005c800010a7983 */ /* 0x000ea80000300800 */
[----:B------:R-:W2:Y:S04]  /*3c550*/  LDL.LU R11, [R1+0x5cc] ;  /* 0x0005cc00010b7983 */ /* 0x000ea80000300800 */
[----:B------:R-:W3:Y:S04]  /*3c560*/  LDL.64 R18, [R1+0x118] ;  /* 0x0001180001127983 */ /* 0x000ee80000100a00 */
[----:B---3--:R-:W-:Y:S04]  /*3c570*/  STL.64 [R1+0x3280], R18 ;  /* 0x0032801201007387 */ /* 0x008fe80000100a00 */
[----:B--2---:R0:W-:Y:S04]  /*3c580*/  STL.64 [R1+0x3240], R10 ;  /* 0x0032400a01007387 */ /* 0x0041e80000100a00 */
[----:B----4-:R-:W-:Y:S04]  /*3c590*/  STL.64 [R1+0x3238], R8 ;  /* 0x0032380801007387 */ /* 0x010fe80000100a00 */
[----:B0-----:R-:W2:Y:S04]  /*3c5a0*/  LDL.64 R10, [R1+0xf8] ;  /* 0x0000f800010a7983 */ /* 0x001ea80000100a00 */
[----:B--2---:R0:W-:Y:S04]  /*3c5b0*/  STL.64 [R1+0x3258], R10 ;  /* 0x0032580a01007387 */ /* 0x0041e80000100a00 */
[----:B0-----:R-:W2:Y:S04]  /*3c5c0*/  LDL.64 R10, [R1+0x108] ;  /* 0x00010800010a7983 */ /* 0x001ea80000100a00 */
[----:B--2---:R0:W-:Y:S04]  /*3c5d0*/  STL.64 [R1+0x3278], R10 ;  /* 0x0032780a01007387 */ /* 0x0041e80000100a00 */
[----:B------:R-:W2:Y:S04]  /*3c5e0*/  LDL.LU R8, [R1+0x5d0] ;  /* 0x0005d00001087983 */ /* 0x000ea80000300800 */
[----:B------:R-:W2:Y:S04]  /*3c5f0*/  LDL.LU R9, [R1+0x5d4] ;  /* 0x0005d40001097983 */ /* 0x000ea80000300800 */
[----:B0-----:R-:W3:Y:S04]  /*3c600*/  LDL.LU R10, [R1+0x5d8] ;  /* 0x0005d800010a7983 */ /* 0x001ee80000300800 */
[----:B------:R-:W3:Y:S04]  /*3c610*/  LDL.LU R11, [R1+0x5dc] ;  /* 0x0005dc00010b7983 */ /* 0x000ee80000300800 */
[----:B---3--:R-:W-:Y:S04]  /*3c620*/  STL.64 [R1+0x3290], R10 ;  /* 0x0032900a01007387 */ /* 0x008fe80000100a00 */
[----:B--2---:R0:W-:Y:S04]  /*3c630*/  STL.64 [R1+0x3288], R8 ;  /* 0x0032880801007387 */ /* 0x0041e80000100a00 */
[----:B0-----:R-:W2:Y:S04]  /*3c640*/  LDL.LU R8, [R1+0x5e0] ;  /* 0x0005e00001087983 */ /* 0x001ea80000300800 */
        /* <DEDUP_REMOVED lines=8> */
[----:B--2---:R0:W-:Y:S04]  /*3c6d0*/  STL.64 [R1+0x32c8], R10 ;  /* 0x0032c80a01007387 */ /* 0x0041e80000100a00 */
[----:B------:R-:W2:Y:S04]  /*3c6e0*/  LDL.LU R8, [R1+0x610] ;  /* 0x0006100001087983 */ /* 0x000ea80000300800 */
[----:B------:R-:W2:Y:S04]  /*3c6f0*/  LDL.LU R9, [R1+0x614] ;  /* 0x0006140001097983 */ /* 0x000ea80000300800 */
[----:B0-----:R-:W2:Y:S04]  /*3c700*/  LDL.LU R10, [R1+0x618] ;  /* 0x00061800010a7983 */ /* 0x001ea80000300800 */
[----:B------:R-:W2:Y:S04]  /*3c710*/  LDL.LU R11, [R1+0x61c] ;  /* 0x00061c00010b7983 */ /* 0x000ea80000300800 */
[----:B------:R-:W3:Y:S04]  /*3c720*/  LDL.64 R18, [R1+0x128] ;  /* 0x0001280001127983 */ /* 0x000ee80000100a00 */
[----:B---3--:R0:W-:Y:S04]  /*3c730*/  STL.64 [R1+0x32a8], R18 ;  /* 0x0032a81201007387 */ /* 0x0081e80000100a00 */
[----:B------:R-:W3:Y:S04]  /*3c740*/  LDL.LU R16, [R1+0x5f0] ;  /* 0x0005f00001107983 */ /* 0x000ee80000300800 */
[----:B------:R-:W3:Y:S04]  /*3c750*/  LDL.LU R17, [R1+0x5f4] ;  /* 0x0005f40001117983 */ /* 0x000ee80000300800 */
[----:B0-----:R-:W4:Y:S04]  /*3c760*/  LDL.LU R18, [R1+0x5f8] ;  /* 0x0005f80001127983 */ /* 0x001f280000300800 */
        /* <DEDUP_REMOVED lines=11> */
[----:B------:R-:W2:Y:S04]  /*3c820*/  LDL.LU R14, [R1+0x458] ;  /* 0x00045800010e7983 */ /* 0x000ea80000300800 */
[----:B------:R-:W2:Y:S04]  /*3c830*/  LDL.LU R15, [R1+0x45c] ;  /* 0x00045c00010f7983 */ /* 0x000ea80000300800 */
[----:B--2---:R-:W-:Y:S04]  /*3c840*/  STL.64 [R1+0x3250], R14 ;  /* 0x0032500e01007387 */ /* 0x004fe80000100a00 */
[----:B----4-:R0:W-:Y:S04]  /*3c850*/  STL.64 [R1+0x3248], R12 ;  /* 0x0032480c01007387 */ /* 0x0101e80000100a00 */
[----:B0-----:R-:W2:Y:S04]  /*3c860*/  LDL.LU R12, [R1+0x830] ;  /* 0x00083000010c7983 */ /* 0x001ea80000300800 */
[----:B------:R-:W2:Y:S04]  /*3c870*/  LDL.LU R13, [R1+0x834] ;  /* 0x00083400010d7983 */ /* 0x000ea80000300800 */
[----:B------:R-:W4:Y:S04]  /*3c880*/  LDL.LU R14, [R1+0x838] ;  /* 0x00083800010e7983 */ /* 0x000f280000300800 */
[----:B------:R-:W4:Y:S04]  /*3c890*/  LDL.LU R15, [R1+0x83c] ;  /* 0x00083c00010f7983 */ /* 0x000f280000300800 */
[----:B----4-:R-:W-:Y:S04]  /*3c8a0*/  STL.64 [R1+0x3268], R14 ;  /* 0x0032680e01007387 */ /* 0x010fe80000100a00 */
[----:B--2---:R0:W-:Y:S04]  /*3c8b0*/  STL.64 [R1+0x3260], R12 ;  /* 0x0032600c01007387 */ /* 0x0041e80000100a00 */
[----:B0-----:R-:W2:Y:S04]  /*3c8c0*/  LDL.LU R12, [R1+0x840] ;  /* 0x00084000010c7983 */ /* 0x001ea80000300800 */
[----:B------:R-:W2:Y:S04]  /*3c8d0*/  LDL.LU R13, [R1+0x844] ;  /* 0x00084400010d7983 */ /* 0x000ea80000300800 */
[----:B------:R-:W2:Y:S04]  /*3c8e0*/  LDL.LU R14, [R1+0x848] ;  /* 0x00084800010e7983 */ /* 0x000ea80000300800 */
[----:B------:R-:W2:Y:S04]  /*3c8f0*/  LDL.LU R15, [R1+0x84c] ;  /* 0x00084c00010f7983 */ /* 0x000ea80000300800 */
[----:B------:R-:W-:Y:S04]  /*3c900*/  STL [R1+0x3210], R20 ;  /* 0x0032101401007387 */ /* 0x000fe80000100800 */
[----:B------:R0:W-:Y:S04]  /*3c910*/  STL [R1+0x320c], R27 ;  /* 0x00320c1b01007387 */ /* 0x0001e80000100800 */
[----:B0-----:R-:W4:Y:S02]  /*3c920*/  LDL.64 R26, [R1+0x158] ;  /* 0x00015800011a7983 */ /* 0x001f240000100a00 */
[----:B----4-:R-:W-:-:S15]  /*3c930*/  HMMA.16816.F32.BF16 R8, R4, R26, R8 ;  /* 0x0000001a0408723c */ /* 0x010fde0000041808 */
[----:B------:R-:W-:-:S08]  /*3c940*/  NOP ;  /* 0x0000000000007918 */ /* 0x000fd00000000000 */
[----:B------:R-:W-:Y:S04]  /*3c950*/  STL.64 [R1+0x9e0], R8 ;  /* 0x0009e00801007387 */ /* 0x000fe80000100a00 */
[----:B------:R0:W-:Y:S04]  /*3c960*/  STL.64 [R1+0x9e8], R10 ;  /* 0x0009e80a01007387 */ /* 0x0001e80000100a00 */
[----:B0-----:R-:W3:Y:S01]  /*3c970*/  LDL.LU.64 R10, [R1+0x32c8] ;  /* 0x0032c800010a7983 */ /* 0x001ee20000300a00 */
[----:B------:R-:W-:-:S05]  /*3c980*/  IMAD.MOV.U32 R28, RZ, RZ, R26 ;  /* 0x000000ffff1c7224 */ /* 0x000fca00078e001a */
[----:B------:R-:W-:Y:S01]  /*3c990*/  STL [R1+0x3214], R28 ;  /* 0x0032141c01007387 */ /* 0x000fe20000100800 */
[----:B---3--:R-:W-:Y:S06]  /*3c9a0*/  HMMA.16816.F32.BF16 R16, R4, R10, R16 ;  /* 0x0000000a0410723c */ /* 0x008fec0000041810 */
[----:B------:R-:W-:Y:S02]  /*3c9b0*/  IMAD.MOV.U32 R25, RZ, RZ, R10 ;  /* 0x000000ffff197224 */ /* 0x000fe400078e000a */
        /* <DEDUP_REMOVED lines=13> */
[----:B------:R-:W3:Y:S01]  /*3ca90*/  LDL.LU.64 R8, [R1+0x3298] ;  /* 0x0032980001087983 */ /* 0x000ee20000300a00 */
[----:B------:R-:W-:Y:S01]  /*3caa0*/  IMAD.MOV.U32 R26, RZ, RZ, R27 ;  /* 0x000000ffff1a7224 */ /* 0x000fe200078e001b */
        /* <DEDUP_REMOVED lines=9> */
[----:B------:R-:W-:-:S15]  /*3cb40*/  IMAD.MOV.U32 R20, RZ, RZ, R19 ;  /* 0x000000ffff147224 */ /* 0x000fde00078e0013 */
[----:B------:R-:W-:-:S02]  /*3cb50*/  NOP ;  /* 0x0000000000007918 */ /* 0x000fc40000000000 */
[----:B------:R-:W-:Y:S04]  /*3cb60*/  STL.64 [R1+0x660], R8 ;  /* 0x0006600801007387 */ /* 0x000fe80000100a00 */
[----:B------:R0:W-:Y:S04]  /*3cb70*/  STL.64 [R1+0x668], R10 ;  /* 0x0006680a01007387 */ /* 0x0001e80000100a00 */
[----:B0-----:R-:W2:Y:S04]  /*3cb80*/  LDL.LU.64 R10, [R1+0x3278] ;  /* 0x00327800010a7983 */ /* 0x001ea80000300a00 */
[----:B------:R-:W3:Y:S01]  /*3cb90*/  LDL.LU R19, [R1+0x3270] ;  /* 0x0032700001137983 */ /* 0x000ee20000300800 */
[----:B------:R-:W-:-:S03]  /*3cba0*/  IMAD.MOV.U32 R28, RZ, RZ, R18 ;  /* 0x000000ffff1c7224 */ /* 0x000fc600078e0012 */
[----:B---3--:R-:W0:Y:S01]  /*3cbb0*/  LDSM.16.MT88.4 R16, [R19+UR4+0x9080] ;  /* 0x009080041310783b */ /* 0x008e220008004200 */
[----:B--2---:R-:W-:Y:S03]  /*3cbc0*/  HMMA.16816.F32.BF16 R12, R4, R10, R12 ;  /* 0x0000000a040c723c */ /* 0x004fe6000004180c */
[----:B0-----:R0:W-:Y:S04]  /*3cbd0*/  STL.64 [R1+0x2fe8], R18 ;  /* 0x002fe81201007387 */ /* 0x0011e80000100a00 */
[----:B------:R1:W-:Y:S04]  /*3cbe0*/  STL.64 [R1+0x2fe0], R16 ;  /* 0x002fe01001007387 */ /* 0x0003e80000100a00 */
[----:B0-----:R-:W2:-:S12]  /*3cbf0*/  LDL.LU.64 R18, [R1+0xe8] ;  /* 0x0000e80001127983 */ /* 0x001e980000300a00 */
[----:B------:R-:W-:Y:S04]  /*3cc00*/  STL.64 [R1+0x9b0], R12 ;  /* 0x0009b00c01007387 */ /* 0x000fe80000100a00 */
[----:B------:R0:W-:Y:S01]  /*3cc10*/  STL.64 [R1+0x9b8], R14 ;  /* 0x0009b80e01007387 */ /* 0x0001e20000100a00 */
[----:B-1----:R-:W-:Y:S02]  /*3cc20*/  IMAD.MOV.U32 R17, RZ, RZ, R10 ;  /* 0x000000ffff117224 */ /* 0x002fe400078e000a */
[----:B------:R-:W-:Y:S01]  /*3cc30*/  IMAD.MOV.U32 R16, RZ, RZ, R11 ;  /* 0x000000ffff107224 */ /* 0x000fe200078e000b */
        /* <DEDUP_REMOVED lines=10> */
[----:B------:R-:W2:Y:S04]  /*3cce0*/  LDL.LU.64 R10, [R1+0x3240] ;  /* 0x00324000010a7983 */ /* 0x000ea80000300a00 */
[----:B------:R-:W2:Y:S02]  /*3ccf0*/  LDL.LU.64 R8, [R1+0x3238] ;  /* 0x0032380001087983 */ /* 0x000ea40000300a00 */
[----:B--2---:R-:W-:Y:S02]  /*3cd00*/  HMMA.16816.F32.BF16 R4, R4, R18, R8 ;  /* 0x000000120404723c */ /* 0x004fe40000041808 */
[----:B------:R-:W3:Y:S04]  /*3cd10*/  LDL.LU.64 R10, [R1+0x3230] ;  /* 0x00323000010a7983 */ /* 0x000ee80000300a00 */
[----:B------:R-:W3:Y:S04]  /*3cd20*/  LDL.LU.64 R8, [R1+0x3228] ;  /* 0x0032280001087983 */ /* 0x000ee80000300a00 */
[----:B------:R-:W-:-:S13]  /*3cd30*/  STL.64 [R1+0x30d0], R18 ;  /* 0x0030d01201007387 */ /* 0x000fda0000100a00 */
[----:B------:R-:W-:Y:S04]  /*3cd40*/  STL.64 [R1+0x360], R4 ;  /* 0x0003600401007387 */ /* 0x000fe80000100a00 */
[----:B------:R0:W-:Y:S04]  /*3cd50*/  STL.64 [R1+0x368], R6 ;  /* 0x0003680601007387 */ /* 0x0001e80000100a00 */
[----:B0-----:R-:W2:Y:S04]  /*3cd60*/  LDL.LU.64 R6, [R1+0x198] ;  /* 0x0001980001067983 */ /* 0x001ea80000300a00 */
[----:B--2---:R0:W-:Y:S04]  /*3cd70*/  STL.64 [R1+0x31c0], R6 ;  /* 0x0031c00601007387 */ /* 0x0041e80000100a00 */
[----:B0-----:R-:W3:Y:S04]  /*3cd80*/  LDL R6, [R1+0x8] ;  /* 0x0000080001067983 */ /* 0x001ee80000100800 */
[----:B------:R-:W3:Y:S02]  /*3cd90*/  LDL R7, [R1+0xc] ;  /* 0x00000c0001077983 */ /* 0x000ee40000100800 */
[----:B---3--:R-:W-:Y:S02]  /*3cda0*/  HMMA.16816.F32.BF16 R4, R8, R6, R12 ;  /* 0x000000060804723c */ /* 0x008fe4000004180c */
[----:B------:R-:W2:Y:S04]  /*3cdb0*/  LDL.LU.64 R14, [R1+0x3220] ;  /* 0x00322000010e7983 */ /* 0x000ea80000300a00 */
[----:B------:R-:W2:-:S15]  /*3cdc0*/  LDL.LU.64 R12, [R1+0x3218] ;  /* 0x00321800010c7983 */ /* 0x000e9e0000300a00 */
[----:B------:R-:W-:-:S02]  /*3cdd0*/  NOP ;  /* 0x0000000000007918 */ /* 0x000fc40000000000 */
[----:B------:R-:W-:Y:S04]  /*3cde0*/  STL.64 [R1+0x2f0], R4 ;  /* 0x0002f00401007387 */ /* 0x000fe80000100a00 */
[----:B------:R2:W-:Y:S02]  /*3cdf0*/  STL.64 [R1+0x2f8], R6 ;  /* 0x0002f80601007387 */ /* 0x0005e40000100a00 */
[----:B--2---:R-:W-:Y:S02]  /*3ce00*/  HMMA.16816.F32.BF16 R4, R8, R22, R12 ;  /* 0x000000160804723c */ /* 0x004fe4000004180c */
[----:B------:R-:W2:-:S15]  /*3ce10*/  LDL.LU R12, [R1+0x60] ;  /* 0x00006000010c7983 */ /* 0x000e9e0000300800 */
[----:B------:R-:W-:-:S06]  /*3ce20*/  NOP ;  /* 0x0000000000007918 */ /* 0x000fcc0000000000 */
[----:B------:R-:W-:Y:S04]  /*3ce30*/  STL.64 [R1+0x2e0], R4 ;  /* 0x0002e00401007387 */ /* 0x000fe80000100a00 */
[----:B------:R-:W-:Y:S04]  /*3ce40*/  STL.64 [R1+0x2e8], R6 ;  /* 0x0002e80601007387 */ /* 0x000fe80000100a00 */
[----:B------:R-:W2:Y:S04]  /*3ce50*/  LDL.LU R13, [R1+0x64] ;  /* 0x00006400010d7983 */ /* 0x000ea80000300800 */
[----:B------:R-:W3:Y:S04]  /*3ce60*/  LDL.LU R14, [R1+0x68] ;  /* 0x00006800010e7983 */ /* 0x000ee80000300800 */
[----:B------:R-:W3:Y:S04]  /*3ce70*/  LDL.LU R15, [R1+0x6c] ;  /* 0x00006c00010f7983 */ /* 0x000ee80000300800 */
[----:B---3--:R0:W-:Y:S04]  /*3ce80*/  STL.64 [R1+0x30e0], R14 ;  /* 0x0030e00e01007387 */ /* 0x0081e80000100a00 */
[----:B--2---:R-:W-:Y:S01]  /*3ce90*/  STL.64 [R1+0x30d8], R12 ;  /* 0x0030d80c01007387 */ /* 0x004fe20000100a00 */
[----:B0-----:R-:W-:-:S02]  /*3cea0*/  IMAD.MOV.U32 R14, RZ, RZ, R17 ;  /* 0x000000ffff0e7224 */ /* 0x001fc400078e0011 */
[----:B------:R-:W-:-:S05]  /*3ceb0*/  IMAD.MOV.U32 R15, RZ, RZ, R16 ;  /* 0x000000ffff0f7224 */ /* 0x000fca00078e0010 */
[----:B------:R0:W-:Y:S04]  /*3cec0*/  STL.64 [R1+0x30f8], R14 ;  /* 0x0030f80e01007387 */ /* 0x0001e80000100a00 */
[----:B------:R-:W2:Y:S04]  /*3ced0*/  LDL.LU R16, [R1+0x370] ;  /* 0x0003700001107983 */ /* 0x000ea80000300800 */
[----:B------:R-:W2:Y:S04]  /*3cee0*/  LDL.LU R17, [R1+0x374] ;  /* 0x0003740001117983 */ /* 0x000ea80000300800 */
[----:B------:R-:W3:Y:S04]  /*3cef0*/  LDL.LU R18, [R1+0x378] ;  /* 0x0003780001127983 */ /* 0x000ee80000300800 */
[----:B------:R-:W3:Y:S01]  /*3cf00*/  LDL.LU R19, [R1+0x37c] ;  /* 0x00037c0001137983 */ /* 0x000ee20000300800 */
[----:B0-----:R-:W-:-:S02]  /*3cf10*/  IMAD.MOV.U32 R14, RZ, RZ, R28 ;  /* 0x000000ffff0e7224 */ /* 0x001fc400078e001c */
[----:B------:R-:W-:Y:S01]  /*3cf20*/  IMAD.MOV.U32 R15, RZ, RZ, R20 ;  /* 0x000000ffff0f7224 */ /* 0x000fe200078e0014 */
[----:B------:R-:W4:Y:S04]  /*3cf30*/  LDL.LU R28, [R1+0x3214] ;  /* 0x00321400011c7983 */ /* 0x000f280000300800 */
[----:B------:R-:W4:Y:S04]  /*3cf40*/  LDL.LU R20, [R1+0x3210] ;  /* 0x0032100001147983 */ /* 0x000f280000300800 */
[----:B------:R-:W-:Y:S04]  /*3cf50*/  STL.64 [R1+0x3110], R14 ;  /* 0x0031100e01007387 */ /* 0x000fe80000100a00 */
[----:B---3--:R-:W-:Y:S04]  /*3cf60*/  STL.64 [R1+0x30f0], R18 ;  /* 0x0030f01201007387 */ /* 0x008fe80000100a00 */
[----:B--2---:R0:W-:Y:S04]  /*3cf70*/  STL.64 [R1+0x30e8], R16 ;  /* 0x0030e81001007387 */ /* 0x0041e80000100a00 */
[----:B0-----:R-:W2:Y:S04]  /*3cf80*/  LDL.LU R16, [R1+0x380] ;  /* 0x0003800001107983 */ /* 0x001ea80000300800 */
[----:B------:R-:W2:Y:S04]  /*3cf90*/  LDL.LU R17, [R1+0x384] ;  /* 0x0003840001117983 */ /* 0x000ea80000300800 */
[----:B------:R-:W3:Y:S04]  /*3cfa0*/  LDL.LU R18, [R1+0x388] ;  /* 0x0003880001127983 */ /* 0x000ee80000300800 */
[----:B------:R-:W3:Y:S01]  /*3cfb0*/  LDL.LU R19, [R1+0x38c] ;  /* 0x00038c0001137983 */ /* 0x000ee20000300800 */
[----:B------:R-:W-:-:S02]  /*3cfc0*/  IMAD.MOV.U32 R14, RZ, RZ, R27 ;  /* 0x000000ffff0e7224 */ /* 0x000fc400078e001b */
        /* <DEDUP_REMOVED lines=32> */
[----:B----4-:R-:W-:-:S02]  /*3d1d0*/  IMAD.MOV.U32 R14, RZ, RZ, R28 ;  /* 0x000000ffff0e7224 */ /* 0x010fc400078e001c */
[----:B------:R-:W-:Y:S01]  /*3d1e0*/  IMAD.MOV.U32 R15, RZ, RZ, R26 ;  /* 0x000000ffff0f7224 */ /* 0x000fe200078e001a */
[----:B------:R-:W4:Y:S04]  /*3d1f0*/  LDL.LU R28, [R1+0x31f4] ;  /* 0x0031f400011c7983 */ /* 0x000f280000300800 */
[----:B------:R-:W4:Y:S04]  /*3d200*/  LDL.LU R26, [R1+0x31f0] ;  /* 0x0031f000011a7983 */ /* 0x000f280000300800 */
[----:B------:R0:W-:Y:S02]  /*3d210*/  STL.64 [R1+0x3170], R14 ;  /* 0x0031700e01007387 */ /* 0x0001e40000100a00 */
        /* <DEDUP_REMOVED lines=15> */
[----:B------:R0:W-:Y:S02]  /*3d310*/  STL.64 [R1+0x31a0], R14 ;  /* 0x0031a00e01007387 */ /* 0x0001e40000100a00 */
[----:B0-----:R-:W-:-:S02]  /*3d320*/  IMAD.MOV.U32 R14, RZ, RZ, R25 ;  /* 0x000000ffff0e7224 */ /* 0x001fc400078e0019 */
[----:B------:R-:W-:Y:S01]  /*3d330*/  IMAD.MOV.U32 R15, RZ, RZ, R29 ;  /* 0x000000ffff0f7224 */ /* 0x000fe200078e001d */
[----:B---3--:R-:W-:Y:S04]  /*3d340*/  STL.64 [R1+0x3168], R18 ;  /* 0x0031681201007387 */ /* 0x008fe80000100a00 */
[----:B--2---:R0:W-:Y:S04]  /*3d350*/  STL.64 [R1+0x3160], R16 ;  /* 0x0031601001007387 */ /* 0x0041e80000100a00 */
[----:B0-----:R-:W2:Y:S04]  /*3d360*/  LDL.LU R16, [R1+0x3d0] ;  /* 0x0003d00001107983 */ /* 0x001ea80000300800 */
[----:B------:R-:W2:Y:S04]  /*3d370*/  LDL.LU R17, [R1+0x3d4] ;  /* 0x0003d40001117983 */ /* 0x000ea80000300800 */
[----:B------:R-:W3:Y:S04]  /*3d380*/  LDL.LU R18, [R1+0x3d8] ;  /* 0x0003d80001127983 */ /* 0x000ee80000300800 */
[----:B------:R-:W3:Y:S04]  /*3d390*/  LDL.LU R19, [R1+0x3dc] ;  /* 0x0003dc0001137983 */ /* 0x000ee80000300800 */
[----:B------:R-:W4:Y:S04]  /*3d3a0*/  LDL.LU R25, [R1+0x31dc] ;  /* 0x0031dc0001197983 */ /* 0x000f280000300800 */
[----:B------:R-:W4:Y:S04]  /*3d3b0*/  LDL.LU R29, [R1+0x31d8] ;  /* 0x0031d800011d7983 */ /* 0x000f280000300800 */
[----:B------:R0:W-:Y:S04]  /*3d3c0*/  STL.64 [R1+0x31b8], R14 ;  /* 0x0031b80e01007387 */ /* 0x0001e80000100a00 */
        /* <DEDUP_REMOVED lines=32> */
[----:B------:R-:W4:Y:S04]  /*3d5d0*/  LDL.LU R22, [R1+0x438] ;  /* 0x0004380001167983 */ /* 0x000f280000300800 */
[----:B------:R-:W4:Y:S02]  /*3d5e0*/  LDL.LU R23, [R1+0x43c] ;  /* 0x00043c0001177983 */ /* 0x000f240000300800 */
[----:B----4-:R-:W-:-:S15]  /*3d5f0*/  HMMA.16816.F32.BF16 R20, R8, R26, R20 ;  /* 0x0000001a0814723c */ /* 0x010fde0000041814 */
[----:B------:R-:W-:-:S08]  /*3d600*/  NOP ;  /* 0x0000000000007918 */ /* 0x000fd00000000000 */
[----:B------:R-:W-:Y:S04]  /*3d610*/  STL.64 [R1+0x4d0], R20 ;  /* 0x0004d01401007387 */ /* 0x000fe80000100a00 */
[----:B------:R0:W-:Y:S04]  /*3d620*/  STL.64 [R1+0x4d8], R22 ;  /* 0x0004d81601007387 */ /* 0x0001e80000100a00 */
[----:B0-----:R-:W4:Y:S04]  /*3d630*/  LDL.LU.64 R22, [R1+0x8] ;  /* 0x0000080001167983 */ /* 0x001f280000300a00 */
[----:B------:R-:W-:Y:S04]  /*3d640*/  STL.64 [R1+0x3098], R26 ;  /* 0x0030981a01007387 */ /* 0x000fe80000100a00 */
[----:B------:R0:W-:Y:S04]  /*3d650*/  STL.64 [R1+0x3090], R24 ;  /* 0x0030901801007387 */ /* 0x0001e80000100a00 */
[----:B0-----:R-:W3:Y:S04]  /*3d660*/  LDL.LU R24, [R1+0x2c0] ;  /* 0x0002c00001187983 */ /* 0x001ee80000300800 */
[----:B------:R-:W3:Y:S04]  /*3d670*/  LDL.LU R25, [R1+0x2c4] ;  /* 0x0002c40001197983 */ /* 0x000ee80000300800 */
[----:B------:R-:W4:Y:S04]  /*3d680*/  LDL.LU R26, [R1+0x2c8] ;  /* 0x0002c800011a7983 */ /* 0x000f280000300800 */
[----:B------:R-:W4:Y:S01]  /*3d690*/  LDL.LU R27, [R1+0x2cc] ;  /* 0x0002cc00011b7983 */ /* 0x000f220000300800 */
[----:B------:R-:W-:-:S02]  /*3d6a0*/  IMAD.MOV.U32 R6, RZ, RZ, R28 ;  /* 0x000000ffff067224 */ /* 0x000fc400078e001c */
[----:B------:R-:W-:-:S07]  /*3d6b0*/  IMAD.MOV.U32 R7, RZ, RZ, R3 ;  /* 0x000000ffff077224 */ /* 0x000fce00078e0003 */
[C---:B--2---:R-:W-:Y:S01]  /*3d6c0*/  HMMA.16816.F32.BF16 R4, R8.reuse, R6, R12 ;  /* 0x000000060804723c */ /* 0x044fe2000004180c */
[----:B----4-:R-:W-:Y:S04]  /*3d6d0*/  STL.64 [R1+0x30b8], R26 ;  /* 0x0030b81a01007387 */ /* 0x010fe80000100a00 */
[----:B---3--:R0:W-:Y:S04]  /*3d6e0*/  STL.64 [R1+0x30b0], R24 ;  /* 0x0030b01801007387 */ /* 0x0081e80000100a00 */
[----:B0-----:R-:W2:Y:S04]  /*3d6f0*/  LDL.LU R24, [R1+0x2d0] ;  /* 0x0002d00001187983 */ /* 0x001ea80000300800 */
[----:B------:R-:W2:Y:S04]  /*3d700*/  LDL.LU R25, [R1+0x2d4] ;  /* 0x0002d40001197983 */ /* 0x000ea80000300800 */
[----:B------:R-:W2:Y:S04]  /*3d710*/  LDL.LU R26, [R1+0x2d8] ;  /* 0x0002d800011a7983 */ /* 0x000ea80000300800 */
[----:B------:R-:W2:Y:S04]  /*3d720*/  LDL.LU R27, [R1+0x2dc] ;  /* 0x0002dc00011b7983 */ /* 0x000ea80000300800 */
[----:B------:R-:W3:Y:S04]  /*3d730*/  LDL.LU.64 R14, [R1+0x31d0] ;  /* 0x0031d000010e7983 */ /* 0x000ee80000300a00 */
[----:B------:R-:W3:Y:S04]  /*3d740*/  LDL.LU.64 R12, [R1+0x31c8] ;  /* 0x0031c800010c7983 */ /* 0x000ee80000300a00 */
[----:B------:R-:W-:Y:S04]  /*3d750*/  STL.64 [R1+0x4c0], R4 ;  /* 0x0004c00401007387 */ /* 0x000fe80000100a00 */
[----:B------:R0:W-:Y:S04]  /*3d760*/  STL.64 [R1+0x4c8], R6 ;  /* 0x0004c80601007387 */ /* 0x0001e80000100a00 */
[----:B0-----:R-:W3:Y:S02]  /*3d770*/  LDL.LU.64 R6, [R1+0x31c0] ;  /* 0x0031c00001067983 */ /* 0x001ee40000300a00 */
[----:B---3--:R-:W-:-:S15]  /*3d780*/  HMMA.16816.F32.BF16 R12, R8, R6, R12 ;  /* 0x00000006080c723c */ /* 0x008fde000004180c */
[----:B------:R-:W-:-:S08]  /*3d790*/  NOP ;  /* 0x0000000000007918 */ /* 0x000fd00000000000 */
[----:B------:R-:W-:Y:S04]  /*3d7a0*/  STL.64 [R1+0x4b0], R12 ;  /* 0x0004b00c01007387 */ /* 0x000fe80000100a00 */
[----:B------:R0:W-:Y:S04]  /*3d7b0*/  STL.64 [R1+0x4b8], R14 ;  /* 0x0004b80e01007387 */ /* 0x0001e80000100a00 */
[----:B0-----:R-:W3:Y:S04]  /*3d7c0*/  LDL.LU.64 R14, [R1+0x31b8] ;  /* 0x0031b800010e7983 */ /* 0x001ee80000300a00 */
[----:B------:R-:W-:Y:S01]  /*3d7d0*/  STL.64 [R1+0x3088], R6 ;  /* 0x0030880601007387 */ /* 0x000fe20000100a00 */
[----:B---3--:R-:W-:Y:S03]  /*3d7e0*/  HMMA.16816.F32.BF16 R12, R8, R14, R16 ;  /* 0x0000000e080c723c */ /* 0x008fe60000041810 */
[----:B------:R-:W3:Y:S04]  /*3d7f0*/  LDL.LU.64 R18, [R1+0x31b0] ;  /* 0x0031b00001127983 */ /* 0x000ee80000300a00 */
[----:B------:R-:W3:-:S15]  /*3d800*/  LDL.LU.64 R16, [R1+0x31a8] ;  /* 0x0031a80001107983 */ /* 0x000ede0000300a00 */
[----:B------:R-:W-:-:S01]  /*3d810*/  NOP ;  /* 0x0000000000007918 */ /* 0x000fc20000000000 */
[----:B------:R-:W-:Y:S04]  /*3d820*/  STL.64 [R1+0x4a0], R12 ;  /* 0x0004a00c01007387 */ /* 0x000fe80000100a00 */
[----:B------:R0:W-:Y:S04]  /*3d830*/  STL.64 [R1+0x4a8], R14 ;  /* 0x0004a80e01007387 */ /* 0x0001e80000100a00 */
[----:B0-----:R-:W3:Y:S02]  /*3d840*/  LDL.LU.64 R14, [R1+0x31a0] ;  /* 0x0031a000010e7983 */ /* 0x001ee40000300a00 */
[----:B---3--:R-:W-:Y:S02]  /*3d850*/  HMMA.16816.F32.BF16 R12, R8, R14, R16 ;  /* 0x0000000e080c723c */ /* 0x008fe40000041810 */
[----:B------:R-:W3:Y:S04]  /*3d860*/  LDL.LU.64 R18, [R1+0x3198] ;  /* 0x0031980001127983 */ /* 0x000ee80000300a00 */
[----:B------:R-:W3:-:S15]  /*3d870*/  LDL.LU.64 R16, [R1+0x3190] ;  /* 0x0031900001107983 */ /* 0x000ede0000300a00 */
[----:B------:R-:W-:-:S02]  /*3d880*/  NOP ;  /* 0x0000000000007918 */ /* 0x000fc40000000000 */
        /* <DEDUP_REMOVED lines=44> */
[----:B0-----:R-:W3:Y:S01]  /*3db50*/  LDL.LU.64 R14, [R1+0x30f8] ;  /* 0x0030f800010e7983 */ /* 0x001ee20000300a00 */
[----:B------:R-:W-:Y:S02]  /*3db60*/  IMAD.MOV.U32 R6, RZ, RZ, R2 ;  /* 0x000000ffff067224 */ /* 0x000fe400078e0002 */
[----:B------:R-:W-:Y:S01]  /*3db70*/  IMAD.MOV.U32 R7, RZ, RZ, R0 ;  /* 0x000000ffff077224 */ /* 0x000fe200078e0000 */
[----:B---3--:R-:W-:Y:S01]  /*3db80*/  HMMA.16816.F32.BF16 R12, R8, R14, R16 ;  /* 0x0000000e080c723c */ /* 0x008fe20000041810 */
[----:B------:R-:W3:Y:S04]  /*3db90*/  LDL.LU.64 R18, [R1+0x30f0] ;  /* 0x0030f00001127983 */ /* 0x000ee80000300a00 */
[----:B------:R-:W3:-:S15]  /*3dba0*/  LDL.LU.64 R16, [R1+0x30e8] ;  /* 0x0030e80001107983 */ /* 0x000ede0000300a00 */
[----:B------:R-:W-:-:S03]  /*3dbb0*/  NOP ;  /* 0x0000000000007918 */ /* 0x000fc60000000000 */
[----:B------:R-:W-:Y:S04]  /*3dbc0*/  STL.64 [R1+0x380], R12 ;  /* 0x0003800c01007387 */ /* 0x000fe80000100a00 */
[----:B------:R0:W-:Y:S04]  /*3dbd0*/  STL.64 [R1+0x388], R14 ;  /* 0x0003880e01007387 */ /* 0x0001e80000100a00 */
[----:B0-----:R-:W4:Y:S04]  /*3dbe0*/  LDL.LU.64 R14, [R1+0x30e0] ;  /* 0x0030e000010e7983 */ /* 0x001f280000300a00 */
[----:B------:R-:W4:Y:S01]  /*3dbf0*/  LDL.LU.64 R12, [R1+0x30d8] ;  /* 0x0030d800010c7983 */ /* 0x000f220000300a00 */
[----:B---3--:R-:W-:Y:S03]  /*3dc00*/  HMMA.16816.F32.BF16 R4, R8, R6, R16 ;  /* 0x000000060804723c */ /* 0x008fe60000041810 */
[----:B------:R-:W4:-:S15]  /*3dc10*/  LDL.LU.64 R18, [R1+0x30d0] ;  /* 0x0030d00001127983 */ /* 0x000f1e0000300a00 */
[----:B------:R-:W-:-:S05]  /*3dc20*/  NOP ;  /* 0x0000000000007918 */ /* 0x000fca0000000000 */
[----:B------:R-:W-:Y:S04]  /*3dc30*/  STL.64 [R1+0x370], R4 ;  /* 0x0003700401007387 */ /* 0x000fe80000100a00 */
[----:B------:R0:W-:Y:S04]  /*3dc40*/  STL.64 [R1+0x378], R6 ;  /* 0x0003780601007387 */ /* 0x0001e80000100a00 */
[----:B0-----:R-:W3:Y:S01]  /*3dc50*/  LDL.LU.64 R6, [R1+0x18] ;  /* 0x0000180001067983 */ /* 0x001ee20000300a00 */
[----:B----4-:R-:W-:Y:S03]  /*3dc60*/  HMMA.16816.F32.BF16 R8, R8, R18, R12 ;  /* 0x000000120808723c */ /* 0x010fe6000004180c */
[----:B------:R-:W2:Y:S04]  /*3dc70*/  LDL.LU.64 R14, [R1+0x30c8] ;  /* 0x0030c800010e7983 */ /* 0x000ea80000300a00 */
[----:B------:R-:W2:Y:S01]  /*3dc80*/  LDL.LU.64 R12, [R1+0x30c0] ;  /* 0x0030c000010c7983 */ /* 0x000ea20000300a00 */
[----:B------:R-:W-:-:S02]  /*3dc90*/  IMAD.MOV.U32 R3, RZ, RZ, R22 ;  /* 0x000000ffff037224 */ /* 0x000fc400078e0016 */
[----:B------:R-:W-:-:S13]  /*3dca0*/  IMAD.MOV.U32 R2, RZ, RZ, R23 ;  /* 0x000000ffff027224 */ /* 0x000fda00078e0017 */
[----:B------:R0:W-:Y:S04]  /*3dcb0*/  STL.64 [R1+0x2b0], R8 ;  /* 0x0002b00801007387 */ /* 0x0001e80000100a00 */
[----:B------:R1:W-:Y:S04]  /*3dcc0*/  STL.64 [R1+0x2b8], R10 ;  /* 0x0002b80a01007387 */ /* 0x0003e80000100a00 */
[----:B0-----:R-:W4:Y:S04]  /*3dcd0*/  LDL.LU R8, [R1+0x280] ;  /* 0x0002800001087983 */ /* 0x001f280000300800 */
[----:B------:R-:W4:Y:S04]  /*3dce0*/  LDL.LU R9, [R1+0x284] ;  /* 0x0002840001097983 */ /* 0x000f280000300800 */
[----:B-1----:R-:W4:Y:S04]  /*3dcf0*/  LDL.LU R10, [R1+0x288] ;  /* 0x00028800010a7983 */ /* 0x002f280000300800 */
[----:B------:R-:W4:Y:S04]  /*3dd00*/  LDL.LU R11, [R1+0x28c] ;  /* 0x00028c00010b7983 */ /* 0x000f280000300800 */
[----:B------:R0:W-:Y:S04]  /*3dd10*/  STL.64 [R1+0x3000], R18 ;  /* 0x0030001201007387 */ /* 0x0001e80000100a00 */
[----:B------:R-:W3:Y:S04]  /*3dd20*/  LDL.LU R16, [R1+0x2a0] ;  /* 0x0002a00001107983 */ /* 0x000ee80000300800 */
[----:B------:R-:W3:Y:S04]  /*3dd30*/  LDL.LU R17, [R1+0x2a4] ;  /* 0x0002a40001117983 */ /* 0x000ee80000300800 */
[----:B0-----:R-:W3:Y:S04]  /*3dd40*/  LDL.LU R18, [R1+0x2a8] ;  /* 0x0002a80001127983 */ /* 0x001ee80000300800 */
[----:B------:R-:W3:Y:S01]  /*3dd50*/  LDL.LU R19, [R1+0x2ac] ;  /* 0x0002ac0001137983 */ /* 0x000ee20000300800 */
[----:B--2---:R-:W-:-:S15]  /*3dd60*/  HMMA.16816.F32.BF16 R24, R12, R22, R24 ;  /* 0x000000160c18723c */ /* 0x004fde0000041818 */
[----:B------:R-:W-:-:S08]  /*3dd70*/  NOP ;  /* 0x0000000000007918 */ /* 0x000fd00000000000 */
[----:B------:R-:W-:Y:S04]  /*3dd80*/  STL.64 [R1+0x2d0], R24 ;  /* 0x0002d01801007387 */ /* 0x000fe80000100a00 */
[----:B------:R0:W-:Y:S04]  /*3dd90*/  STL.64 [R1+0x2d8], R26 ;  /* 0x0002d81a01007387 */ /* 0x0001e80000100a00 */
[----:B0-----:R-:W2:Y:S04]  /*3dda0*/  LDL.LU.64 R26, [R1+0x30b8] ;  /* 0x0030b800011a7983 */ /* 0x001ea80000300a00 */
[----:B------:R-:W2:Y:S04]  /*3ddb0*/  LDL.LU.64 R24, [R1+0x30b0] ;  /* 0x0030b00001187983 */ /* 0x000ea80000300a00 */
[----:B------:R-:W2:Y:S04]  /*3ddc0*/  LDL.LU.64 R22, [R1+0x30a8] ;  /* 0x0030a80001167983 */ /* 0x000ea80000300a00 */
[----:B------:R-:W4:Y:S01]  /*3ddd0*/  LDL.LU.64 R20, [R1+0x30a0] ;  /* 0x0030a00001147983 */ /* 0x000f220000300a00 */
[----:B--2---:R-:W-:-:S15]  /*3dde0*/  HMMA.16816.F32.BF16 R24, R12, R22, R24 ;  /* 0x000000160c18723c */ /* 0x004fde0000041818 */
[----:B------:R-:W-:-:S08]  /*3ddf0*/  NOP ;  /* 0x0000000000007918 */ /* 0x000fd00000000000 */
[----:B------:R-:W-:Y:S04]  /*3de00*/  STL.64 [R1+0x2c0], R24 ;  /* 0x0002c01801007387 */ /* 0x000fe80000100a00 */
[----:B------:R0:W-:Y:S04]  /*3de10*/  STL.64 [R1+0x2c8], R26 ;  /* 0x0002c81a01007387 */ /* 0x0001e80000100a00 */
[----:B0-----:R-:W3:Y:S04]  /*3de20*/  LDL.LU.64 R26, [R1+0x3098] ;  /* 0x00309800011a7983 */ /* 0x001ee80000300a00 */
[----:B------:R-:W2:Y:S04]  /*3de30*/  LDL.LU.64 R24, [R1+0x3090] ;  /* 0x0030900001187983 */ /* 0x000ea80000300a00 */
[----:B------:R-:W-:Y:S04]  /*3de40*/  STL.64 [R1+0x2fc8], R22 ;  /* 0x002fc81601007387 */ /* 0x000fe80000100a00 */
[----:B----4-:R0:W-:Y:S04]  /*3de50*/  STL.64 [R1+0x2fc0], R20 ;  /* 0x002fc01401007387 */ /* 0x0101e80000100a00 */
[----:B0-----:R-:W4:Y:S04]  /*3de60*/  LDL.LU R20, [R1+0x290] ;  /* 0x0002900001147983 */ /* 0x001f280000300800 */
[----:B------:R-:W4:Y:S04]  /*3de70*/  LDL.LU R21, [R1+0x294] ;  /* 0x0002940001157983 */ /* 0x000f280000300800 */
[----:B------:R-:W4:Y:S04]  /*3de80*/  LDL.LU R22, [R1+0x298] ;  /* 0x0002980001167983 */ /* 0x000f280000300800 */
[----:B------:R-:W4:Y:S01]  /*3de90*/  LDL.LU R23, [R1+0x29c] ;  /* 0x00029c0001177983 */ /* 0x000f220000300800 */
[----:B---3--:R-:W-:-:S15]  /*3dea0*/  HMMA.16816.F32.BF16 R16, R12, R26, R16 ;  /* 0x0000001a0c10723c */ /* 0x008fde0000041810 */
[----:B------:R-:W-:-:S08]  /*3deb0*/  NOP ;  /* 0x0000000000007918 */ /* 0x000fd00000000000 */
[----:B------:R-:W-:Y:S04]  /*3dec0*/  STL.64 [R1+0x2a0], R16 ;  /* 0x0002a01001007387 */ /* 0x000fe80000100a00 */
[----:B------:R0:W-:Y:S04]  /*3ded0*/  STL.64 [R1+0x2a8], R18 ;  /* 0x0002a81201007387 */ /* 0x0001e80000100a00 */
[----:B0-----:R-:W3:Y:S04]  /*3dee0*/  LDL.LU.64 R18, [R1+0x148] ;  /* 0x0001480001127983 */ /* 0x001ee80000300a00 */
[----:B---3--:R0:W-:Y:S04]  /*3def0*/  STL.64 [R1+0x3068], R18 ;  /* 0x0030681201007387 */ /* 0x0081e80000100a00 */
[----:B0-----:R-:W3:Y:S01]  /*3df00*/  LDL.LU.64 R18, [R1+0x168] ;  /* 0x0001680001127983 */ /* 0x001ee20000300a00 */
[----:B----4-:R-:W-:Y:S03]  /*3df10*/  HMMA.16816.F32.BF16 R20, R12, R6, R20 ;  /* 0x000000060c14723c */ /* 0x010fe60000041814 */
[----:B---3--:R0:W-:Y:S04]  /*3df20*/  STL.64 [R1+0x3070], R18 ;  /* 0x0030701201007387 */ /* 0x0081e80000100a00 */
[----:B------:R-:W3:Y:S04]  /*3df30*/  LDL.LU R16, [R1+0x260] ;  /* 0x0002600001107983 */ /* 0x000ee80000300800 */
[----:B------:R-:W3:Y:S04]  /*3df40*/  LDL.LU R17, [R1+0x264] ;  /* 0x0002640001117983 */ /* 0x000ee80000300800 */
[----:B0-----:R-:W4:Y:S04]  /*3df50*/  LDL.LU R18, [R1+0x268] ;  /* 0x0002680001127983 */ /* 0x001f280000300800 */
[----:B------:R-:W4:Y:S04]  /*3df60*/  LDL.LU R19, [R1+0x26c] ;  /* 0x00026c0001137983 */ /* 0x000f280000300800 */
[----:B----4-:R0:W-:Y:S04]  /*3df70*/  STL.64 [R1+0x3080], R18 ;  /* 0x0030801201007387 */ /* 0x0101e80000100a00 */
[----:B---3--:R-:W-:Y:S04]  /*3df80*/  STL.64 [R1+0x3078], R16 ;  /* 0x0030781001007387 */ /* 0x008fe80000100a00 */
[----:B0-----:R-:W3:Y:S04]  /*3df90*/  LDL.LU.64 R18, [R1+0x188] ;  /* 0x0001880001127983 */ /* 0x001ee80000300a00 */
[----:B------:R-:W-:Y:S04]  /*3dfa0*/  STL.64 [R1+0x2fb8], R26 ;  /* 0x002fb81a01007387 */ /* 0x000fe80000100a00 */
[----:B--2---:R0:W-:Y:S04]  /*3dfb0*/  STL.64 [R1+0x2fb0], R24 ;  /* 0x002fb01801007387 */ /* 0x0041e80000100a00 */
[----:B0-----:R-:W2:Y:S04]  /*3dfc0*/  LDL.LU R24, [R1+0x230] ;  /* 0x0002300001187983 */ /* 0x001ea80000300800 */
[----:B------:R-:W2:Y:S04]  /*3dfd0*/  LDL.LU R25, [R1+0x234] ;  /* 0x0002340001197983 */ /* 0x000ea80000300800 */
[----:B------:R-:W2:Y:S04]  /*3dfe0*/  LDL.LU R26, [R1+0x238] ;  /* 0x00023800011a7983 */ /* 0x000ea80000300800 */
[----:B------:R-:W2:Y:S04]  /*3dff0*/  LDL.LU R27, [R1+0x23c] ;  /* 0x00023c00011b7983 */ /* 0x000ea80000300800 */
[----:B------:R0:W-:Y:S04]  /*3e000*/  STL.64 [R1+0x9a0], R20 ;  /* 0x0009a01401007387 */ /* 0x0001e80000100a00 */
[----:B------:R-:W-:Y:S01]  /*3e010*/  STL.64 [R1+0x9a8], R22 ;  /* 0x0009a81601007387 */ /* 0x000fe20000100a00 */
[----:B0-----:R-:W-:-:S02]  /*3e020*/  IMAD.MOV.U32 R21, RZ, RZ, R6 ;  /* 0x000000ffff157224 */ /* 0x001fc400078e0006 */
[----:B------:R-:W-:Y:S02]  /*3e030*/  IMAD.MOV.U32 R20, RZ, RZ, R7 ;  /* 0x000000ffff147224 */ /* 0x000fe400078e0007 */
[----:B------:R-:W4:Y:S02]  /*3e040*/  LDL.LU.64 R6, [R1+0x3088] ;  /* 0x0030880001067983 */ /* 0x000f240000300a00 */
[----:B----4-:R-:W-:-:S15]  /*3e050*/  HMMA.16816.F32.BF16 R8, R12, R6, R8 ;  /* 0x000000060c08723c */ /* 0x010fde0000041808 */
[----:B------:R-:W-:-:S08]  /*3e060*/  NOP ;  /* 0x0000000000007918 */ /* 0x000fd00000000000 */
[----:B------:R0:W-:Y:S04]  /*3e070*/  STL.64 [R1+0x990], R8 ;  /* 0x0009900801007387 */ /* 0x0001e80000100a00 */
[----:B------:R-:W-:Y:S04]  /*3e080*/  STL.64 [R1+0x998], R10 ;  /* 0x0009980a01007387 */ /* 0x000fe80000100a00 */
[----:B------:R1:W-:Y:S01]  /*3e090*/  STL [R1+0x2f6c], R7 ;  /* 0x002f6c0701007387 */ /* 0x0003e20000100800 */
[----:B0-----:R-:W-:-:S03]  /*3e0a0*/  IMAD.MOV.U32 R8, RZ, RZ, R6 ;  /* 0x000000ffff087224 */ /* 0x001fc600078e0006 */
[----:B-1----:R-:W4:Y:S04]  /*3e0b0*/  LDL.LU.64 R6, [R1+0x158] ;  /* 0x0001580001067983 */ /* 0x002f280000300a00 */
[----:B------:R0:W-:Y:S04]  /*3e0c0*/  STL [R1+0x2f68], R8 ;  /* 0x002f680801007387 */ /* 0x0001e80000100800 */
[----:B0-----:R-:W3:Y:S04]  /*3e0d0*/  LDL.LU R8, [R1+0x270] ;  /* 0x0002700001087983 */ /* 0x001ee80000300800 */
[----:B------:R-:W3:Y:S04]  /*3e0e0*/  LDL.LU R9, [R1+0x274] ;  /* 0x0002740001097983 */ /* 0x000ee80000300800 */
[----:B------:R-:W3:Y:S04]  /*3e0f0*/  LDL.LU R10, [R1+0x278] ;  /* 0x00027800010a7983 */ /* 0x000ee80000300800 */
[----:B------:R-:W3:Y:S02]  /*3e100*/  LDL.LU R11, [R1+0x27c] ;  /* 0x00027c00010b7983 */ /* 0x000ee40000300800 */
[----:B---3--:R-:W-:-:S15]  /*3e110*/  HMMA.16816.F32.BF16 R8, R12, R18, R8 ;  /* 0x000000120c08723c */ /* 0x008fde0000041808 */
[----:B------:R-:W-:-:S08]  /*3e120*/  NOP ;  /* 0x0000000000007918 */ /* 0x000fd00000000000 */
[----:B------:R0:W-:Y:S04]  /*3e130*/  STL.64 [R1+0x980], R8 ;  /* 0x0009800801007387 */ /* 0x0001e80000100a00 */
[----:B------:R1:W-:Y:S01]  /*3e140*/  STL.64 [R1+0x988], R10 ;  /* 0x0009880a01007387 */ /* 0x0003e20000100a00 */
[----:B0-----:R-:W-:Y:S02]  /*3e150*/  IMAD.MOV.U32 R9, RZ, RZ, R19 ;  /* 0x000000ffff097224 */ /* 0x001fe400078e0013 */
[----:B-1----:R-:W-:Y:S02]  /*3e160*/  IMAD.MOV.U32 R10, RZ, RZ, R18 ;  /* 0x000000ffff0a7224 */ /* 0x002fe400078e0012 */
[----:B------:R-:W3:Y:S04]  /*3e170*/  LDL.LU.64 R18, [R1+0x3080] ;  /* 0x0030800001127983 */ /* 0x000ee80000300a00 */
[----:B------:R-:W3:Y:S04]  /*3e180*/  LDL.LU.64 R16, [R1+0x3078] ;  /* 0x0030780001107983 */ /* 0x000ee80000300a00 */
[----:B------:R-:W-:Y:S04]  /*3e190*/  STL [R1+0x2f74], R9 ;  /* 0x002f740901007387 */ /* 0x000fe80000100800 */
[----:B------:R0:W-:Y:S04]  /*3e1a0*/  STL [R1+0x2f70], R10 ;  /* 0x002f700a01007387 */ /* 0x0001e80000100800 */
[----:B0-----:R-:W3:Y:S02]  /*3e1b0*/  LDL.LU.64 R10, [R1+0x178] ;  /* 0x00017800010a7983 */ /* 0x001ee40000300a00 */
[----:B---3--:R-:W-:Y:S06]  /*3e1c0*/  HMMA.16816.F32.BF16 R16, R12, R10, R16 ;  /* 0x0000000a0c10723c */ /* 0x008fec0000041810 */
[----:B------:R-:W-:-:S15]  /*3e1d0*/  IMAD.MOV.U32 R0, RZ, RZ, R10 ;  /* 0x000000ffff007224 */ /* 0x000fde00078e000a */
[----:B------:R-:W-:-:S02]  /*3e1e0*/  NOP ;  /* 0x0000000000007918 */ /* 0x000fc40000000000 */
[----:B------:R-:W-:Y:S04]  /*3e1f0*/  STL.64 [R1+0x970], R16 ;  /* 0x0009701001007387 */ /* 0x000fe80000100a00 */
[----:B------:R0:W-:Y:S04]  /*3e200*/  STL.64 [R1+0x978], R18 ;  /* 0x0009781201007387 */ /* 0x0001e80000100a00 */
[----:B0-----:R-:W3:Y:S04]  /*3e210*/  LDL.LU.64 R18, [R1+0x3070] ;  /* 0x0030700001127983 */ /* 0x001ee80000300a00 */
[----:B------:R0:W-:Y:S04]  /*3e220*/  STL [R1+0x2f7c], R11 ;  /* 0x002f7c0b01007387 */ /* 0x0001e80000100800 */
[----:B------:R-:W3:Y:S04]  /*3e230*/  LDL.LU R8, [R1+0x250] ;  /* 0x0002500001087983 */ /* 0x000ee80000300800 */
[----:B------:R-:W3:Y:S04]  /*3e240*/  LDL.LU R9, [R1+0x254] ;  /* 0x0002540001097983 */ /* 0x000ee80000300800 */
[----:B------:R-:W3:Y:S04]  /*3e250*/  LDL.LU R10, [R1+0x258] ;  /* 0x00025800010a7983 */ /* 0x000ee80000300800 */
[----:B0-----:R-:W3:Y:S04]  /*3e260*/  LDL.LU R11, [R1+0x25c] ;  /* 0x00025c00010b7983 */ /* 0x001ee80000300800 */
[----:B------:R-:W-:Y:S01]  /*3e270*/  STL [R1+0x2f78], R0 ;  /* 0x002f780001007387 */ /* 0x000fe20000100800 */
[----:B---3--:R-:W-:Y:S06]  /*3e280*/  HMMA.16816.F32.BF16 R8, R12, R18, R8 ;  /* 0x000000120c08723c */ /* 0x008fec0000041808 */
[----:B------:R-:W-:-:S15]  /*3e290*/  IMAD.MOV.U32 R28, RZ, RZ, R19 ;  /* 0x000000ffff1c7224 */ /* 0x000fde00078e0013 */
[----:B------:R-:W-:-:S02]  /*3e2a0*/  NOP ;  /* 0x0000000000007918 */ /* 0x000fc40000000000 */
[----:B------:R0:W-:Y:S04]  /*3e2b0*/  STL.64 [R1+0x960], R8 ;  /* 0x0009600801007387 */ /* 0x0001e80000100a00 */
[----:B------:R-:W-:Y:S01]  /*3e2c0*/  STL.64 [R1+0x968], R10 ;  /* 0x0009680a01007387 */ /* 0x000fe20000100a00 */
[----:B0-----:R-:W-:-:S03]  /*3e2d0*/  IMAD.MOV.U32 R8, RZ, RZ, R18 ;  /* 0x000000ffff087224 */ /* 0x001fc600078e0012 */
[----:B------:R-:W2:Y:S04]  /*3e2e0*/  LDL.LU.64 R18, [R1+0x3068] ;  /* 0x0030680001127983 */ /* 0x000ea80000300a00 */
[----:B------:R-:W-:Y:S04]  /*3e2f0*/  STL [R1+0x2f84], R28 ;  /* 0x002f841c01007387 */ /* 0x000fe80000100800 */
[----:B------:R0:W-:Y:S04]  /*3e300*/  STL [R1+0x2f80], R8 ;  /* 0x002f800801007387 */ /* 0x0001e80000100800 */
        /* <DEDUP_REMOVED lines=8> */
[----:B------:R-:W-:Y:S01]  /*3e390*/  STL [R1+0x2f8c], R7 ;  /* 0x002f8c0701007387 */ /* 0x000fe20000100800 */
[----:B0-----:R-:W-:-:S05]  /*3e3a0*/  IMAD.MOV.U32 R10, RZ, RZ, R6 ;  /* 0x000000ffff0a7224 */ /* 0x001fca00078e0006 */
[----:B------:R2:W-:Y:S02]  /*3e3b0*/  STL [R1+0x2f88], R10 ;  /* 0x002f880a01007387 */ /* 0x0005e40000100800 */
[----:B--2---:R-:W-:-:S15]  /*3e3c0*/  HMMA.16816.F32.BF16 R8, R12, R18, R24 ;  /* 0x000000120c08723c */ /* 0x004fde0000041818 */
[----:B------:R-:W-:-:S08]  /*3e3d0*/  NOP ;  /* 0x0000000000007918 */ /* 0x000fd00000000000 */
[----:B------:R-:W-:Y:S04]  /*3e3e0*/  STL.64 [R1+0x940], R8 ;  /* 0x0009400801007387 */ /* 0x000fe80000100a00 */
[----:B------:R-:W-:Y:S04]  /*3e3f0*/  STL.64 [R1+0x948], R10 ;  /* 0x0009480a01007387 */ /* 0x000fe80000100a00 */
[----:B------:R-:W2:Y:S04]  /*3e400*/  LDL.LU R24, [R1+0x30] ;  /* 0x0000300001187983 */ /* 0x000ea80000300800 */
[----:B------:R-:W2:Y:S04]  /*3e410*/  LDL.LU R25, [R1+0x34] ;  /* 0x0000340001197983 */ /* 0x000ea80000300800 */
[----:B------:R-:W3:Y:S04]  /*3e420*/  LDL.LU R26, [R1+0x38] ;  /* 0x00003800011a7983 */ /* 0x000ee80000300800 */
[----:B------:R-:W3:Y:S01]  /*3e430*/  LDL.LU R27, [R1+0x3c] ;  /* 0x00003c00011b7983 */ /* 0x000ee20000300800 */
[----:B------:R-:W-:-:S02]  /*3e440*/  IMAD.MOV.U32 R6, RZ, RZ, R18 ;  /* 0x000000ffff067224 */ /* 0x000fc400078e0012 */
[----:B------:R-:W-:Y:S01]  /*3e450*/  IMAD.MOV.U32 R5, RZ, RZ, R19 ;  /* 0x000000ffff057224 */ /* 0x000fe200078e0013 */
[----:B---3--:R-:W-:Y:S04]  /*3e460*/  STL.64 [R1+0x2fd8], R26 ;  /* 0x002fd81a01007387 */ /* 0x008fe80000100a00 */
[----:B--2---:R-:W-:Y:S04]  /*3e470*/  STL.64 [R1+0x2fd0], R24 ;  /* 0x002fd01801007387 */ /* 0x004fe80000100a00 */
[----:B------:R-:W2:Y:S04]  /*3e480*/  LDL.LU.64 R18, [R1+0xf8] ;  /* 0x0000f80001127983 */ /* 0x000ea80000300a00 */
[----:B--2---:R0:W-:Y:S04]  /*3e490*/  STL.64 [R1+0x3018], R18 ;  /* 0x0030181201007387 */ /* 0x0041e80000100a00 */
[----:B0-----:R-:W2:Y:S04]  /*3e4a0*/  LDL.LU.64 R18, [R1+0x108] ;  /* 0x0001080001127983 */ /* 0x001ea80000300a00 */
[----:B--2---:R0:W-:Y:S04]  /*3e4b0*/  STL.64 [R1+0x3030], R18 ;  /* 0x0030301201007387 */ /* 0x0041e80000100a00 */
[----:B0-----:R-:W2:Y:S01]  /*3e4c0*/  LDL.LU.64 R18, [R1+0x118] ;  /* 0x0001180001127983 */ /* 0x001ea20000300a00 */
[----:B------:R-:W-:-:S02]  /*3e4d0*/  IMAD.MOV.U32 R22, RZ, RZ, R3 ;  /* 0x000000ffff167224 */ /* 0x000fc400078e0003 */
[----:B------:R-:W-:Y:S01]  /*3e4e0*/  IMAD.MOV.U32 R23, RZ, RZ, R2 ;  /* 0x000000ffff177224 */ /* 0x000fe200078e0002 */
[----:B--2---:R0:W-:Y:S04]  /*3e4f0*/  STL.64 [R1+0x3048], R18 ;  /* 0x0030481201007387 */ /* 0x0041e80000100a00 */
[----:B0-----:R-:W2:Y:S04]  /*3e500*/  LDL.LU.64 R18, [R1+0x128] ;  /* 0x0001280001127983 */ /* 0x001ea80000300a00 */
[----:B--2---:R-:W-:Y:S04]  /*3e510*/  STL.64 [R1+0x3060], R18 ;  /* 0x0030601201007387 */ /* 0x004fe80000100a00 */
[----:B------:R-:W-:Y:S04]  /*3e520*/  STL.64 [R1+0x2ff8], R22 ;  /* 0x002ff81601007387 */ /* 0x000fe80000100a00 */
[----:B------:R0:W-:Y:S04]  /*3e530*/  STL.64 [R1+0x2ff0], R20 ;  /* 0x002ff01401007387 */ /* 0x0001e80000100a00 */
[----:B0-----:R-:W2:Y:S04]  /*3e540*/  LDL.LU R20, [R1+0x50] ;  /* 0x0000500001147983 */ /* 0x001ea80000300800 */
[----:B------:R-:W2:Y:S04]  /*3e550*/  LDL.LU R21, [R1+0x54] ;  /* 0x0000540001157983 */ /* 0x000ea80000300800 */
[----:B------:R-:W3:Y:S04]  /*3e560*/  LDL.LU R22, [R1+0x58] ;  /* 0x0000580001167983 */ /* 0x000ee80000300800 */
[----:B------:R-:W3:Y:S04]  /*3e570*/  LDL.LU R23, [R1+0x5c] ;  /* 0x00005c0001177983 */ /* 0x000ee80000300800 */
[----:B------:R-:W4:Y:S04]  /*3e580*/  LDL.LU R16, [R1+0x220] ;  /* 0x0002200001107983 */ /* 0x000f280000300800 */
[----:B------:R-:W4:Y:S04]  /*3e590*/  LDL.LU R17, [R1+0x224] ;  /* 0x0002240001117983 */ /* 0x000f280000300800 */
[----:B------:R-:W4:Y:S04]  /*3e5a0*/  LDL.LU R18, [R1+0x228] ;  /* 0x0002280001127983 */ /* 0x000f280000300800 */
[----:B------:R-:W4:Y:S04]  /*3e5b0*/  LDL.LU R19, [R1+0x22c] ;  /* 0x00022c0001137983 */ /* 0x000f280000300800 */
[----:B------:R-:W4:Y:S04]  /*3e5c0*/  LDL.LU.64 R10, [R1+0x138] ;  /* 0x00013800010a7983 */ /* 0x000f280000300a00 */
        /* <DEDUP_REMOVED lines=12> */
[----:B----4-:R-:W-:Y:S03]  /*3e690*/  HMMA.16816.F32.BF16 R16, R12, R10, R16 ;  /* 0x0000000a0c10723c */ /* 0x010fe60000041810 */
        /* <DEDUP_REMOVED lines=16> */
[----:B------:R-:W-:Y:S04]  /*3e7a0*/  STL [R1+0x2f94], R5 ;  /* 0x002f940501007387 */ /* 0x000fe80000100800 */
[----:B------:R-:W-:Y:S04]  /*3e7b0*/  STL [R1+0x2f90], R6 ;  /* 0x002f900601007387 */ /* 0x000fe80000100800 */
[----:B------:R-:W4:Y:S04]  /*3e7c0*/  LDL R4, [R1+0xe34] ;  /* 0x000e340001047983 */ /* 0x000f280000100800 */
[----:B------:R-:W-:Y:S04]  /*3e7d0*/  STL.64 [R1+0x930], R16 ;  /* 0x0009301001007387 */ /* 0x000fe80000100a00 */
[----:B------:R0:W-:Y:S04]  /*3e7e0*/  STL.64 [R1+0x938], R18 ;  /* 0x0009381201007387 */ /* 0x0001e80000100a00 */
[----:B0-----:R-:W2:Y:S01]  /*3e7f0*/  LDL.LU.64 R18, [R1+0x3060] ;  /* 0x0030600001127983 */ /* 0x001ea20000300a00 */
[----:B------:R-:W-:-:S02]  /*3e800*/  IMAD.MOV.U32 R0, RZ, RZ, R10 ;  /* 0x000000ffff007224 */ /* 0x000fc400078e000a */
[----:B------:R-:W-:-:S03]  /*3e810*/  IMAD.MOV.U32 R9, RZ, RZ, R11 ;  /* 0x000000ffff097224 */ /* 0x000fc600078e000b */
[----:B------:R-:W-:Y:S01]  /*3e820*/  STL [R1+0x2f98], R0 ;  /* 0x002f980001007387 */ /* 0x000fe20000100800 */
        /* <DEDUP_REMOVED lines=16> */
[----:B------:R-:W-:Y:S04]  /*3e930*/  STL.64 [R1+0x2fa8], R10 ;  /* 0x002fa80a01007387 */ /* 0x000fe80000100a00 */
[----:B------:R0:W-:Y:S04]  /*3e940*/  STL.64 [R1+0x2fa0], R8 ;  /* 0x002fa00801007387 */ /* 0x0001e80000100a00 */
[----:B0-----:R-:W4:Y:S04]  /*3e950*/  LDL.LU R8, [R1+0x20] ;  /* 0x0000200001087983 */ /* 0x001f280000300800 */
[----:B------:R-:W4:Y:S04]  /*3e960*/  LDL.LU R9, [R1+0x24] ;  /* 0x0000240001097983 */ /* 0x000f280000300800 */
[----:B------:R-:W4:Y:S04]  /*3e970*/  LDL.LU R10, [R1+0x28] ;  /* 0x00002800010a7983 */ /* 0x000f280000300800 */
[----:B------:R-:W4:Y:S01]  /*3e980*/  LDL.LU R11, [R1+0x2c] ;  /* 0x00002c00010b7983 */ /* 0x000f220000300800 */
        /* <DEDUP_REMOVED lines=17> */
[----:B------:R-:W3:Y:S04]  /*3eaa0*/  LDL.LU.64 R22, [R1+0x2ff8] ;  /* 0x002ff80001167983 */ /* 0x000ee80000300a00 */
[----:B------:R-:W2:Y:S01]  /*3eab0*/  LDL.LU.64 R20, [R1+0x2ff0] ;  /* 0x002ff00001147983 */ /* 0x000ea20000300a00 */
[----:B------:R-:W-:-:S02]  /*3eac0*/  IMAD.MOV.U32 R2, RZ, RZ, R18 ;  /* 0x000000ffff027224 */ /* 0x000fc400078e0012 */
[----:B------:R-:W-:-:S14]  /*3ead0*/  IMAD.MOV.U32 R3, RZ, RZ, R19 ;  /* 0x000000ffff037224 */ /* 0x000fdc00078e0013 */
[----:B------:R-:W-:Y:S04]  /*3eae0*/  STL.64 [R1+0x1e0], R12 ;  /* 0x0001e00c01007387 */ /* 0x000fe80000100a00 */
[----:B------:R2:W-:Y:S04]  /*3eaf0*/  STL.64 [R1+0x1e8], R14 ;  /* 0x0001e80e01007387 */ /* 0x0005e80000100a00 */
[----:B------:R-:W3:Y:S04]  /*3eb00*/  LDL.LU.64 R18, [R1+0x2fe8] ;  /* 0x002fe80001127983 */ /* 0x000ee80000300a00 */
[----:B------:R-:W3:Y:S01]  /*3eb10*/  LDL.LU.64 R16, [R1+0x2fe0] ;  /* 0x002fe00001107983 */ /* 0x000ee20000300a00 */
[----:B--2---:R-:W-:-:S02]  /*3eb20*/  IMAD.MOV.U32 R14, RZ, RZ, R21 ;  /* 0x000000ffff0e7224 */ /* 0x004fc400078e0015 */
[----:B------:R-:W-:Y:S02]  /*3eb30*/  IMAD.MOV.U32 R15, RZ, RZ, R20 ;  /* 0x000000ffff0f7224 */ /* 0x000fe400078e0014 */
[----:B---3--:R-:W-:Y:S01]  /*3eb40*/  HMMA.16816.F32.BF16 R20, R16, R22, R24 ;  /* 0x000000161014723c */ /* 0x008fe20000041818 */
[----:B------:R-:W2:Y:S04]  /*3eb50*/  LDL.LU.64 R26, [R1+0x2fd8] ;  /* 0x002fd800011a7983 */ /* 0x000ea80000300a00 */
[----:B------:R-:W2:-:S15]  /*3eb60*/  LDL.LU.64 R24, [R1+0x2fd0] ;  /* 0x002fd00001187983 */ /* 0x000e9e0000300a00 */
[----:B------:R-:W-:-:S03]  /*3eb70*/  NOP ;  /* 0x0000000000007918 */ /* 0x000fc60000000000 */
[----:B------:R-:W-:Y:S04]  /*3eb80*/  STL.64 [R1+0x1d0], R20 ;  /* 0x0001d01401007387 */ /* 0x000fe80000100a00 */
[----:B------:R0:W-:Y:S04]  /*3eb90*/  STL.64 [R1+0x1d8], R22 ;  /* 0x0001d81601007387 */ /* 0x0001e80000100a00 */
[----:B0-----:R-:W2:Y:S04]  /*3eba0*/  LDL.LU.64 R22, [R1+0x2fc8] ;  /* 0x002fc80001167983 */ /* 0x001ea80000300a00 */
[----:B------:R-:W3:Y:S01]  /*3ebb0*/  LDL.LU.64 R20, [R1+0x2fc0] ;  /* 0x002fc00001147983 */ /* 0x000ee20000300a00 */
[----:B--2---:R-:W-:-:S15]  /*3ebc0*/  HMMA.16816.F32.BF16 R24, R16, R22, R24 ;  /* 0x000000161018723c */ /* 0x004fde0000041818 */
[----:B------:R-:W-:-:S08]  /*3ebd0*/  NOP ;  /* 0x0000000000007918 */ /* 0x000fd00000000000 */
[----:B------:R-:W-:Y:S04]  /*3ebe0*/  STL.64 [R1+0x1c0], R24 ;  /* 0x0001c01801007387 */ /* 0x000fe80000100a00 */
[----:B------:R0:W-:Y:S04]  /*3ebf0*/  STL.64 [R1+0x1c8], R26 ;  /* 0x0001c81a01007387 */ /* 0x0001e80000100a00 */
[----:B0-----:R-:W4:Y:S04]  /*3ec00*/  LDL.LU.64 R26, [R1+0x2fb8] ;  /* 0x002fb800011a7983 */ /* 0x001f280000300a00 */
[----:B------:R-:W2:Y:S04]  /*3ec10*/  LDL.LU.64 R24, [R1+0x2fb0] ;  /* 0x002fb00001187983 */ /* 0x000ea80000300a00 */
[----:B---3--:R0:W-:Y:S04]  /*3ec20*/  STL.64 [R1+0x2e38], R20 ;  /* 0x002e381401007387 */ /* 0x0081e80000100a00 */
[----:B0-----:R-:W3:Y:S04]  /*3ec30*/  LDL.LU R20, [R1+0x820] ;  /* 0x0008200001147983 */ /* 0x001ee80000300800 */
[----:B------:R-:W3:Y:S01]  /*3ec40*/  LDL.LU R21, [R1+0x824] ;  /* 0x0008240001157983 */ /* 0x000ee20000300800 */
[----:B--2---:R-:W-:-:S02]  /*3ec50*/  IMAD.MOV.U32 R22, RZ, RZ, R25 ;  /* 0x000000ffff167224 */ /* 0x004fc400078e0019 */
[----:B------:R-:W-:Y:S02]  /*3ec60*/  IMAD.MOV.U32 R23, RZ, RZ, R24 ;  /* 0x000000ffff177224 */ /* 0x000fe400078e0018 */
[----:B----4-:R-:W-:Y:S01]  /*3ec70*/  HMMA.16816.F32.BF16 R24, R16, R26, R8 ;  /* 0x0000001a1018723c */ /* 0x010fe20000041808 */
[----:B------:R-:W2:Y:S04]  /*3ec80*/  LDL.LU.64 R10, [R1+0x2fa8] ;  /* 0x002fa800010a7983 */ /* 0x000ea80000300a00 */
[----:B------:R-:W4:-:S15]  /*3ec90*/  LDL.LU.64 R8, [R1+0x2fa0] ;  /* 0x002fa00001087983 */ /* 0x000f1e0000300a00 */
[----:B------:R-:W-:-:S03]  /*3eca0*/  NOP ;  /* 0x0000000000007918 */ /* 0x000fc60000000000 */
[----:B------:R-:W-:Y:S04]  /*3ecb0*/  STL.64 [R1+0x1b0], R24 ;  /* 0x0001b01801007387 */ /* 0x000fe80000100a00 */
[----:B------:R-:W-:Y:S04]  /*3ecc0*/  STL.64 [R1+0x1b8], R26 ;  /* 0x0001b81a01007387 */ /* 0x000fe80000100a00 */
[----:B------:R-:W0:Y:S04]  /*3ecd0*/  LDSM.16.MT88.4 R24, [R29+UR4+0xa000] ;  /* 0x00a000041d18783b */ /* 0x000e280008004200 */
[----:B0-----:R-:W-:Y:S04]  /*3ece0*/  STL.64 [R1+0x2e48], R26 ;  /* 0x002e481a01007387 */ /* 0x001fe80000100a00 */
[----:B------:R-:W-:Y:S04]  /*3ecf0*/  STL.64 [R1+0x2e40], R24 ;  /* 0x002e401801007387 */ /* 0x000fe80000100a00 */
[----:B------:R-:W0:Y:S01]  /*3ed00*/  LDSM.16.M88.4 R24, [R4+UR4] ;  /* 0x000000040418783b */ /* 0x000e220008000200 */
[----:B---3--:R-:W-:Y:S03]  /*3ed10*/  HMMA.16816.F32.BF16 R12, R16, R14, R20 ;  /* 0x0000000e100c723c */ /* 0x008fe60000041814 */
[----:B------:R-:W-:Y:S04]  /*3ed20*/  LDSM.16.M88.4 R20, [R4+UR4+0x1000] ;  /* 0x001000040414783b */ /* 0x000fe80008000200 */
[----:B0-----:R-:W-:Y:S04]  /*3ed30*/  STL.64 [R1+0xd0], R24 ;  /* 0x0000d01801007387 */ /* 0x001fe80000100a00 */
[----:B------:R-:W-:Y:S04]  /*3ed40*/  STL.64 [R1+0xd8], R26 ;  /* 0x0000d81a01007387 */ /* 0x000fe80000100a00 */
[----:B------:R-:W0:Y:S04]  /*3ed50*/  LDSM.16.M88.4 R24, [R4+UR4+0x800] ;  /* 0x000800040418783b */ /* 0x000e280008000200 */
[----:B0-----:R-:W-:Y:S04]  /*3ed60*/  STL.64 [R1+0xc0], R24 ;  /* 0x0000c01801007387 */ /* 0x001fe80000100a00 */
[----:B------:R-:W-:Y:S04]  /*3ed70*/  STL.64 [R1+0xc8], R26 ;  /* 0x0000c81a01007387 */ /* 0x000fe80000100a00 */
[----:B------:R-:W0:Y:S04]  /*3ed80*/  LDSM.16.M88.4 R24, [R4+UR4+0x1800] ;  /* 0x001800040418783b */ /* 0x000e280008000200 */
[----:B------:R-:W-:Y:S04]  /*3ed90*/  STL.64 [R1+0x1a0], R12 ;  /* 0x0001a00c01007387 */ /* 0x000fe80000100a00 */
[----:B------:R-:W-:Y:S04]  /*3eda0*/  STL.64 [R1+0x1a8], R14 ;  /* 0x0001a80e01007387 */ /* 0x000fe80000100a00 */
[----:B------:R-:W1:Y:S04]  /*3edb0*/  LDSM.16.M88.4 R12, [R4+UR4+0x2000] ;  /* 0x00200004040c783b */ /* 0x000e680008000200 */
[----:B------:R-:W-:Y:S04]  /*3edc0*/  STL.64 [R1+0xb0], R20 ;  /* 0x0000b01401007387 */ /* 0x000fe80000100a00 */
[----:B------:R-:W-:Y:S04]  /*3edd0*/  STL.64 [R1+0xb8], R22 ;  /* 0x0000b81601007387 */ /* 0x000fe80000100a00 */
[----:B------:R-:W3:Y:S04]  /*3ede0*/  LDSM.16.M88.4 R20, [R4+UR4+0x2800] ;  /* 0x002800040414783b */ /* 0x000ee80008000200 */
[----:B0-----:R-:W-:Y:S04]  /*3edf0*/  STL.64 [R1+0xa0], R24 ;  /* 0x0000a01801007387 */ /* 0x001fe80000100a00 */
[----:B------:R-:W-:Y:S04]  /*3ee00*/  STL.64 [R1+0xa8], R26 ;  /* 0x0000a81a01007387 */ /* 0x000fe80000100a00 */
[----:B------:R-:W0:Y:S04]  /*3ee10*/  LDSM.16.M88.4 R24, [R4+UR4+0x3000] ;  /* 0x003000040418783b */ /* 0x000e280008000200 */
[----:B-1----:R-:W-:Y:S04]  /*3ee20*/  STL.64 [R1+0x90], R12 ;  /* 0x0000900c01007387 */ /* 0x002fe80000100a00 */
[----:B------:R-:W-:Y:S04]  /*3ee30*/  STL.64 [R1+0x98], R14 ;  /* 0x0000980e01007387 */ /* 0x000fe80000100a00 */
[----:B------:R-:W1:Y:S04]  /*3ee40*/  LDSM.16.M88.4 R12, [R4+UR4+0x3800] ;  /* 0x00380004040c783b */ /* 0x000e680008000200 */
[----:B---3--:R-:W-:Y:S04]  /*3ee50*/  STL.64 [R1+0x80], R20 ;  /* 0x0000801401007387 */ /* 0x008fe80000100a00 */
        /* <DEDUP_REMOVED lines=17> */
[----:B---3--:R3:W-:Y:S04]  /*3ef70*/  STL.64 [R1+0x20], R20 ;  /* 0x0000201401007387 */ /* 0x0087e80000100a00 */
[----:B------:R2:W-:Y:S04]  /*3ef80*/  STL.64 [R1+0x28], R22 ;  /* 0x0000281601007387 */ /* 0x0005e80000100a00 */
[----:B---3--:R-:W3:Y:S04]  /*3ef90*/  LDL.LU R20, [R1+0x8c0] ;  /* 0x0008c00001147983 */ /* 0x008ee80000300800 */
[----:B0-----:R0:W-:Y:S04]  /*3efa0*/  STL.64 [R1+0x10], R24 ;  /* 0x0000101801007387 */ /* 0x0011e80000100a00 */
[----:B------:R4:W-:Y:S04]  /*3efb0*/  STL.64 [R1+0x18], R26 ;  /* 0x0000181a01007387 */ /* 0x0009e80000100a00 */
[----:B-1----:R-:W-:Y:S04]  /*3efc0*/  STL.64 [R1], R12 ;  /* 0x0000000c01007387 */ /* 0x002fe80000100a00 */
[----:B------:R-:W-:Y:S04]  /*3efd0*/  STL.64 [R1+0x8], R14 ;  /* 0x0000080e01007387 */ /* 0x000fe80000100a00 */
[----:B------:R-:W3:Y:S04]  /*3efe0*/  LDL.LU R21, [R1+0x8c4] ;  /* 0x0008c40001157983 */ /* 0x000ee80000300800 */
[----:B--2---:R-:W2:Y:S04]  /*3eff0*/  LDL.LU R22, [R1+0x8c8] ;  /* 0x0008c80001167983 */ /* 0x004ea80000300800 */
[----:B------:R-:W2:Y:S04]  /*3f000*/  LDL.LU R23, [R1+0x8cc] ;  /* 0x0008cc0001177983 */ /* 0x000ea80000300800 */
[----:B------:R-:W-:Y:S04]  /*3f010*/  LDSM.16.MT88.4 R12, [R29+UR4+0xa080] ;  /* 0x00a080041d0c783b */ /* 0x000fe80008004200 */
[----:B--2---:R1:W-:Y:S04]  /*3f020*/  STL.64 [R1+0x2e58], R22 ;  /* 0x002e581601007387 */ /* 0x0043e80000100a00 */
[----:B---3--:R-:W-:Y:S04]  /*3f030*/  STL.64 [R1+0x2e50], R20 ;  /* 0x002e501401007387 */ /* 0x008fe80000100a00 */
[----:B0-----:R-:W2:Y:S04]  /*3f040*/  LDL.LU R24, [R1+0x8d0] ;  /* 0x0008d00001187983 */ /* 0x001ea80000300800 */
[----:B------:R-:W2:Y:S04]  /*3f050*/  LDL.LU R25, [R1+0x8d4] ;  /* 0x0008d40001197983 */ /* 0x000ea80000300800 */
[----:B----4-:R-:W3:Y:S04]  /*3f060*/  LDL.LU R26, [R1+0x8d8] ;  /* 0x0008d800011a7983 */ /* 0x010ee80000300800 */
[----:B------:R-:W3:Y:S01]  /*3f070*/  LDL.LU R27, [R1+0x8dc] ;  /* 0x0008dc00011b7983 */ /* 0x000ee20000300800 */
[----:B-1----:R-:W-:-:S02]  /*3f080*/  IMAD.MOV.U32 R22, RZ, RZ, R0 ;  /* 0x000000ffff167224 */ /* 0x002fc400078e0000 */
[----:B------:R-:W-:Y:S01]  /*3f090*/  IMAD.MOV.U32 R23, RZ, RZ, R5 ;  /* 0x000000ffff177224 */ /* 0x000fe200078e0005 */
[----:B---3--:R-:W-:Y:S04]  /*3f0a0*/  STL.64 [R1+0x2e68], R26 ;  /* 0x002e681a01007387 */ /* 0x008fe80000100a00 */
[----:B--2---:R-:W-:Y:S04]  /*3f0b0*/  STL.64 [R1+0x2e60], R24 ;  /* 0x002e601801007387 */ /* 0x004fe80000100a00 */
[----:B------:R-:W2:Y:S04]  /*3f0c0*/  LDL.LU R0, [R1+0x2f98] ;  /* 0x002f980001007983 */ /* 0x000ea80000300800 */
[----:B------:R-:W3:Y:S04]  /*3f0d0*/  LDL.LU R5, [R1+0x2f94] ;  /* 0x002f940001057983 */ /* 0x000ee80000300800 */
[----:B------:R0:W-:Y:S02]  /*3f0e0*/  STL.64 [R1+0x2e70], R22 ;  /* 0x002e701601007387 */ /* 0x0001e40000100a00 */
[----:B0-----:R-:W-:-:S02]  /*3f0f0*/  IMAD.MOV.U32 R22, RZ, RZ, R6 ;  /* 0x000000ffff167224 */ /* 0x001fc400078e0006 */
[----:B------:R-:W-:Y:S01]  /*3f100*/  IMAD.MOV.U32 R23, RZ, RZ, R7 ;  /* 0x000000ffff177224 */ /* 0x000fe200078e0007 */
[----:B------:R-:W4:Y:S04]  /*3f110*/  LDL.LU R6, [R1+0x2f90] ;  /* 0x002f900001067983 */ /* 0x000f280000300800 */
[----:B------:R-:W3:Y:S04]  /*3f120*/  LDL.LU R7, [R1+0x2f8c] ;  /* 0x002f8c0001077983 */ /* 0x000ee80000300800 */
[----:B------:R0:W-:Y:S04]  /*3f130*/  STL.64 [R1+0x2e88], R22 ;  /* 0x002e881601007387 */ /* 0x0001e80000100a00 */
[----:B------:R-:W2:Y:S04]  /*3f140*/  LDL.LU R24, [R1+0xb40] ;  /* 0x000b400001187983 */ /* 0x000ea80000300800 */
[----:B------:R-:W2:Y:S04]  /*3f150*/  LDL.LU R25, [R1+0xb44] ;  /* 0x000b440001197983 */ /* 0x000ea80000300800 */
[----:B------:R-:W4:Y:S04]  /*3f160*/  LDL.LU R26, [R1+0xb48] ;  /* 0x000b4800011a7983 */ /* 0x000f280000300800 */
[----:B------:R-:W4:Y:S01]  /*3f170*/  LDL.LU R27, [R1+0xb4c] ;  /* 0x000b4c00011b7983 */ /* 0x000f220000300800 */
[----:B0-----:R-:W-:-:S02]  /*3f180*/  IMAD.MOV.U32 R22, RZ, RZ, R10 ;  /* 0x000000ffff167224 */ /* 0x001fc400078e000a */
[----:B------:R-:W-:Y:S01]  /*3f190*/  IMAD.MOV.U32 R23, RZ, RZ, R28 ;  /* 0x000000ffff177224 */ /* 0x000fe200078e001c */
[----:B------:R-:W3:Y:S04]  /*3f1a0*/  LDL.LU R10, [R1+0x2f88] ;  /* 0x002f8800010a7983 */ /* 0x000ee80000300800 */
[----:B------:R-:W3:Y:S04]  /*3f1b0*/  LDL.LU R28, [R1+0x2f84] ;  /* 0x002f8400011c7983 */ /* 0x000ee80000300800 */
[----:B------:R-:W-:Y:S04]  /*3f1c0*/  STL.64 [R1+0x2ea0], R22 ;  /* 0x002ea01601007387 */ /* 0x000fe80000100a00 */
[----:B----4-:R-:W-:Y:S04]  /*3f1d0*/  STL.64 [R1+0x2e80], R26 ;  /* 0x002e801a01007387 */ /* 0x010fe80000100a00 */
[----:B--2---:R0:W-:Y:S04]  /*3f1e0*/  STL.64 [R1+0x2e78], R24 ;  /* 0x002e781801007387 */ /* 0x0041e80000100a00 */
[----:B0-----:R-:W2:Y:S04]  /*3f1f0*/  LDL.LU R24, [R1+0xb50] ;  /* 0x000b500001187983 */ /* 0x001ea80000300800 */
[----:B------:R-:W2:Y:S04]  /*3f200*/  LDL.LU R25, [R1+0xb54] ;  /* 0x000b540001197983 */ /* 0x000ea80000300800 */
[----:B------:R-:W4:Y:S04]  /*3f210*/  LDL.LU R26, [R1+0xb58] ;  /* 0x000b5800011a7983 */ /* 0x000f280000300800 */
[----:B------:R-:W4:Y:S01]  /*3f220*/  LDL.LU R27, [R1+0xb5c] ;  /* 0x000b5c00011b7983 */ /* 0x000f220000300800 */
[----:B------:R-:W-:-:S02]  /*3f230*/  IMAD.MOV.U32 R22, RZ, RZ, R8 ;  /* 0x000000ffff167224 */ /* 0x000fc400078e0008 */
[----:B------:R-:W-:Y:S01]  /*3f240*/  IMAD.MOV.U32 R23, RZ, RZ, R11 ;  /* 0x000000ffff177224 */ /* 0x000fe200078e000b */
[----:B------:R-:W3:Y:S04]  /*3f250*/  LDL.LU R8, [R1+0x2f80] ;  /* 0x002f800001087983 */ /* 0x000ee80000300800 */
[----:B------:R-:W3:Y:S04]  /*3f260*/  LDL.LU R11, [R1+0x2f7c] ;  /* 0x002f7c00010b7983 */ /* 0x000ee80000300800 */
[----:B------:R0:W-:Y:S02]  /*3f270*/  STL.64 [R1+0x2eb8], R22 ;  /* 0x002eb81601007387 */ /* 0x0001e40000100a00 */
[----:B0-----:R-:W-:-:S02]  /*3f280*/  IMAD.MOV.U32 R22, RZ, RZ, R0 ;  /* 0x000000ffff167224 */ /* 0x001fc400078e0000 */
[----:B------:R-:W-:Y:S01]  /*3f290*/  IMAD.MOV.U32 R23, RZ, RZ, R9 ;  /* 0x000000ffff177224 */ /* 0x000fe200078e0009 */
[----:B----4-:R-:W-:Y:S04]  /*3f2a0*/  STL.64 [R1+0x2e98], R26 ;  /* 0x002e981a01007387 */ /* 0x010fe80000100a00 */
[----:B--2---:R0:W-:Y:S04]  /*3f2b0*/  STL.64 [R1+0x2e90], R24 ;  /* 0x002e901801007387 */ /* 0x0041e80000100a00 */
[----:B0-----:R-:W2:Y:S04]  /*3f2c0*/  LDL.LU R24, [R1+0xb60] ;  /* 0x000b600001187983 */ /* 0x001ea80000300800 */
[----:B------:R-:W2:Y:S04]  /*3f2d0*/  LDL.LU R25, [R1+0xb64] ;  /* 0x000b640001197983 */ /* 0x000ea80000300800 */
[----:B------:R-:W4:Y:S04]  /*3f2e0*/  LDL.LU R26, [R1+0xb68] ;  /* 0x000b6800011a7983 */ /* 0x000f280000300800 */
[----:B------:R-:W4:Y:S04]  /*3f2f0*/  LDL.LU R27, [R1+0xb6c] ;  /* 0x000b6c00011b7983 */ /* 0x000f280000300800 */
[----:B------:R-:W2:Y:S04]  /*3f300*/  LDL.LU R0, [R1+0x2f78] ;  /* 0x002f780001007983 */ /* 0x000ea80000300800 */
[----:B------:R-:W2:Y:S04]  /*3f310*/  LDL.LU R9, [R1+0x2f74] ;  /* 0x002f740001097983 */ /* 0x000ea80000300800 */
[----:B------:R0:W-:Y:S04]  /*3f320*/  STL.64 [R1+0x2ed0], R22 ;  /* 0x002ed01601007387 */ /* 0x0001e80000100a00 */
[----:B------:R-:W3:Y:S04]  /*3f330*/  LDL.LU R20, [R1+0x8a0] ;  /* 0x0008a00001147983 */ /* 0x000ee80000300800 */
[----:B------:R-:W3:Y:S04]  /*3f340*/  LDL.LU R21, [R1+0x8a4] ;  /* 0x0008a40001157983 */ /* 0x000ee80000300800 */
[----:B0-----:R-:W4:Y:S04]  /*3f350*/  LDL.LU R22, [R1+0x8a8] ;  /* 0x0008a80001167983 */ /* 0x001f280000300800 */
[----:B------:R-:W4:Y:S04]  /*3f360*/  LDL.LU R23, [R1+0x8ac] ;  /* 0x0008ac0001177983 */ /* 0x000f280000300800 */
[----:B----4-:R0:W-:Y:S04]  /*3f370*/  STL.64 [R1+0x2ee0], R22 ;  /* 0x002ee01601007387 */ /* 0x0101e80000100a00 */
[----:B---3--:R-:W-:Y:S01]  /*3f380*/  STL.64 [R1+0x2ed8], R20 ;  /* 0x002ed81401007387 */ /* 0x008fe20000100a00 */
[----:B0-----:R-:W-:-:S02]  /*3f390*/  IMAD.MOV.U32 R22, RZ, RZ, R10 ;  /* 0x000000ffff167224 */ /* 0x001fc400078e000a */
[----:B------:R-:W-:Y:S01]  /*3f3a0*/  IMAD.MOV.U32 R23, RZ, RZ, R7 ;  /* 0x000000ffff177224 */ /* 0x000fe200078e0007 */
[----:B------:R-:W3:Y:S04]  /*3f3b0*/  LDL.LU R10, [R1+0x2f70] ;  /* 0x002f7000010a7983 */ /* 0x000ee80000300800 */
[----:B------:R-:W4:Y:S04]  /*3f3c0*/  LDL.LU R7, [R1+0x2f6c] ;  /* 0x002f6c0001077983 */ /* 0x000f280000300800 */
[----:B------:R-:W-:Y:S04]  /*3f3d0*/  STL.64 [R1+0x2ef8], R22 ;  /* 0x002ef81601007387 */ /* 0x000fe80000100a00 */
[----:B------:R-:W-:Y:S04]  /*3f3e0*/  STL.64 [R1+0x2eb0], R26 ;  /* 0x002eb01a01007387 */ /* 0x000fe80000100a00 */
        /* <DEDUP_REMOVED lines=47> */
[----:B----4-:R-:W-:-:S03]  /*3f6e0*/  IMAD.MOV.U32 R22, RZ, RZ, R8 ;  /* 0x000000ffff167224 */ /* 0x010fc600078e0008 */
[----:B------:R-:W0:Y:S01]  /*3f6f0*/  LDSM.16.M88.4 R8, [R4+UR4+0x7000] ;  /* 0x007000040408783b */ /* 0x000e220008000200 */
[----:B------:R-:W-:-:S03]  /*3f700*/  IMAD.MOV.U32 R23, RZ, RZ, R7 ;  /* 0x000000ffff177224 */ /* 0x000fc600078e0007 */
[----:B---3--:R-:W-:Y:S04]  /*3f710*/  STL.64 [R1+0x2f50], R26 ;  /* 0x002f501a01007387 */ /* 0x008fe80000100a00 */
[----:B--2---:R1:W-:Y:S04]  /*3f720*/  STL.64 [R1+0x2f48], R24 ;  /* 0x002f481801007387 */ /* 0x0043e80000100a00 */
[----:B-1----:R-:W2:Y:S04]  /*3f730*/  LDL.LU R24, [R1+0x850] ;  /* 0x0008500001187983 */ /* 0x002ea80000300800 */
[----:B------:R-:W2:Y:S04]  /*3f740*/  LDL.LU R25, [R1+0x854] ;  /* 0x0008540001197983 */ /* 0x000ea80000300800 */
[----:B------:R-:W2:Y:S04]  /*3f750*/  LDL.LU R26, [R1+0x858] ;  /* 0x00085800011a7983 */ /* 0x000ea80000300800 */
[----:B------:R-:W2:Y:S04]  /*3f760*/  LDL.LU R27, [R1+0x85c] ;  /* 0x00085c00011b7983 */ /* 0x000ea80000300800 */
[----:B0-----:R-:W-:Y:S04]  /*3f770*/  STL [R1+0x2d80], R8 ;  /* 0x002d800801007387 */ /* 0x001fe80000100800 */
[----:B------:R-:W-:Y:S04]  /*3f780*/  STL [R1+0x2d7c], R9 ;  /* 0x002d7c0901007387 */ /* 0x000fe80000100800 */
[----:B------:R0:W-:Y:S04]  /*3f790*/  STL [R1+0x249c], R10 ;  /* 0x00249c0a01007387 */ /* 0x0001e80000100800 */
[----:B------:R1:W-:Y:S01]  /*3f7a0*/  STL [R1+0x2498], R11 ;  /* 0x0024980b01007387 */ /* 0x0003e20000100800 */
[----:B0-----:R-:W-:-:S02]  /*3f7b0*/  IMAD.MOV.U32 R10, RZ, RZ, R6 ;  /* 0x000000ffff0a7224 */ /* 0x001fc400078e0006 */
[----:B-1----:R-:W-:Y:S02]  /*3f7c0*/  IMAD.MOV.U32 R11, RZ, RZ, R5 ;  /* 0x000000ffff0b7224 */ /* 0x002fe400078e0005 */
[----:B------:R-:W0:Y:S04]  /*3f7d0*/  LDSM.16.M88.4 R4, [R4+UR4+0x7800] ;  /* 0x007800040404783b */ /* 0x000e280008000200 */
[----:B0-----:R-:W-:Y:S04]  /*3f7e0*/  STL [R1+0x2d64], R4 ;  /* 0x002d640401007387 */ /* 0x001fe80000100800 */
[----:B------:R0:W-:Y:S04]  /*3f7f0*/  STL [R1+0x2d60], R5 ;  /* 0x002d600501007387 */ /* 0x0001e80000100800 */
[----:B------:R-:W-:Y:S04]  /*3f800*/  STL [R1+0x2394], R6 ;  /* 0x0023940601007387 */ /* 0x000fe80000100800 */
[----:B------:R-:W-:Y:S04]  /*3f810*/  STL [R1+0x2390], R7 ;  /* 0x0023900701007387 */ /* 0x000fe80000100800 */
[----:B0-----:R-:W3:Y:S04]  /*3f820*/  LDL.64 R4, [R1+0xd0] ;  /* 0x0000d00001047983 */ /* 0x001ee80000100a00 */
[----:B------:R0:W-:Y:S04]  /*3f830*/  STL.64 [R1+0x2d58], R14 ;  /* 0x002d580e01007387 */ /* 0x0001e80000100a00 */
[----:B------:R-:W-:Y:S01]  /*3f840*/  STL.64 [R1+0x2d50], R12 ;  /* 0x002d500c01007387 */ /* 0x000fe20000100a00 */
[----:B0-----:R-:W-:-:S02]  /*3f850*/  IMAD.MOV.U32 R14, RZ, RZ, R2 ;  /* 0x000000ffff0e7224 */ /* 0x001fc400078e0002 */
[----:B------:R-:W-:Y:S01]  /*3f860*/  IMAD.MOV.U32 R15, RZ, RZ, R3 ;  /* 0x000000ffff0f7224 */ /* 0x000fe200078e0003 */
[----:B------:R-:W4:Y:S04]  /*3f870*/  LDL.LU R2, [R1+0x2f5c] ;  /* 0x002f5c0001027983 */ /* 0x000f280000300800 */
[----:B------:R-:W4:Y:S01]  /*3f880*/  LDL.LU R3, [R1+0x2f58] ;  /* 0x002f580001037983 */ /* 0x000f220000300800 */
[----:B--2---:R-:W-:Y:S03]  /*3f890*/  HMMA.16816.F32.BF16 R20, R16, R22, R24 ;  /* 0x000000161014723c */ /* 0x004fe60000041818 */
[----:B------:R-:W2:Y:S04]  /*3f8a0*/  LDL.LU.64 R26, [R1+0x2f50] ;  /* 0x002f5000011a7983 */ /* 0x000ea80000300a00 */
[----:B------:R-:W2:-:S15]  /*3f8b0*/  LDL.LU.64 R24, [R1+0x2f48] ;  /* 0x002f480001187983 */ /* 0x000e9e0000300a00 */
[----:B------:R-:W-:-:S01]  /*3f8c0*/  NOP ;  /* 0x0000000000007918 */ /* 0x000fc20000000000 */
        /* <DEDUP_REMOVED lines=30> */
[----:B0-----:R-:W3:Y:S04]  /*3fab0*/  LDL.LU.64 R22, [R1+0x2ee0] ;  /* 0x002ee00001167983 */ /* 0x001ee80000300a00 */
[----:B------:R-:W3:Y:S02]  /*3fac0*/  LDL.LU.64 R20, [R1+0x2ed8] ;  /* 0x002ed80001147983 */ /* 0x000ee40000300a00 */
[----:B---3--:R-:W-:Y:S02]  /*3fad0*/  HMMA.16816.F32.BF16 R8, R16, R10, R20 ;  /* 0x0000000a1008723c */ /* 0x008fe40000041814 */
[----:B------:R-:W2:-:S15]  /*3fae0*/  LDL.LU.64 R22, [R1+0x2ed0] ;  /* 0x002ed00001167983 */ /* 0x000e9e0000300a00 */
[----:B------:R-:W-:-:S06]  /*3faf0*/  NOP ;  /* 0x0000000000007918 */ /* 0x000fcc0000000000 */
[----:B------:R0:W-:Y:S04]  /*3fb00*/  STL.64 [R1+0x140], R8 ;  /* 0x0001400801007387 */ /* 0x0001e80000100a00 */
[----:B------:R-:W-:Y:S04]  /*3fb10*/  STL.64 [R1+0x148], R10 ;  /* 0x0001480a01007387 */ /* 0x000fe80000100a00 */
[----:B0-----:R-:W3:Y:S01]  /*3fb20*/  LDL.LU R8, [R1+0x8b0] ;  /* 0x0008b00001087983 */ /* 0x001ee20000300800 */
        /* <DEDUP_REMOVED lines=35> */
[----:B------:R-:W3:Y:S01]  /*3fd60*/  LDL.LU.64 R20, [R1+0x2e50] ;  /* 0x002e500001147983 */ /* 0x000ee20000300a00 */
[----:B--2---:R-:W-:Y:S03]  /*3fd70*/  HMMA.16816.F32.BF16 R12, R16, R14, R24 ;  /* 0x0000000e100c723c */ /* 0x004fe60000041818 */
[----:B------:R-:W3:Y:S04]  /*3fd80*/  LDL.LU.64 R26, [R1+0x2e48] ;  /* 0x002e4800011a7983 */ /* 0x000ee80000300a00 */
[----:B------:R-:W3:Y:S04]  /*3fd90*/  LDL.LU.64 R24, [R1+0x2e40] ;  /* 0x002e400001187983 */ /* 0x000ee80000300a00 */
[----:B------:R-:W2:Y:S01]  /*3fda0*/  LDL.64 R16, [R1+0xc0] ;  /* 0x0000c00001107983 */ /* 0x000ea20000100a00 */
[----:B------:R-:W-:-:S02]  /*3fdb0*/  IMAD.MOV.U32 R7, RZ, RZ, R5 ;  /* 0x000000ffff077224 */ /* 0x000fc400078e0005 */
[----:B----4-:R-:W-:-:S09]  /*3fdc0*/  IMAD.MOV.U32 R9, RZ, RZ, R3 ;  /* 0x000000ffff097224 */ /* 0x010fd200078e0003 */
[----:B------:R0:W-:Y:S04]  /*3fdd0*/  STL.64 [R1+0xe0], R12 ;  /* 0x0000e00c01007387 */ /* 0x0001e80000100a00 */
[----:B------:R-:W-:Y:S01]  /*3fde0*/  STL.64 [R1+0xe8], R14 ;  /* 0x0000e80e01007387 */ /* 0x000fe20000100a00 */
[----:B0-----:R-:W-:Y:S01]  /*3fdf0*/  IMAD.MOV.U32 R12, RZ, RZ, R4 ;  /* 0x000000ffff0c7224 */ /* 0x001fe200078e0004 */
[----:B---3--:R-:W-:-:S15]  /*3fe00*/  HMMA.16816.F32.BF16 R20, R24, R4, R20 ;  /* 0x000000041814723c */ /* 0x008fde0000041814 */
[----:B------:R-:W-:-:S08]  /*3fe10*/  NOP ;  /* 0x0000000000007918 */ /* 0x000fd00000000000 */
[----:B------:R0:W-:Y:S01]  /*3fe20*/  STL [R1+0x400], R20 ;  /* 0x0004001401007387 */ /* 0x0001e20000100800 */
[----:B------:R-:W-:-:S03]  /*3fe30*/  IMAD.MOV.U32 R3, RZ, RZ, R21 ;  /* 0x000000ffff037224 */ /* 0x000fc600078e0015 */
[----:B0-----:R-:W3:Y:S04]  /*3fe40*/  LDL.LU.64 R20, [R1+0x2e38] ;  /* 0x002e380001147983 */ /* 0x001ee80000300a00 */
[----:B------:R-:W-:Y:S04]  /*3fe50*/  STL [R1+0x2d6c], R7 ;  /* 0x002d6c0701007387 */ /* 0x000fe80000100800 */
[----:B------:R0:W-:Y:S04]  /*3fe60*/  STL [R1+0x2d68], R12 ;  /* 0x002d680c01007387 */ /* 0x0001e80000100800 */
[----:B0-----:R-:W4:Y:S04]  /*3fe70*/  LDL.LU R12, [R1+0xb20] ;  /* 0x000b2000010c7983 */ /* 0x001f280000300800 */
[----:B------:R-:W4:Y:S04]  /*3fe80*/  LDL.LU R13, [R1+0xb24] ;  /* 0x000b2400010d7983 */ /* 0x000f280000300800 */
[----:B------:R-:W3:Y:S04]  /*3fe90*/  LDL.LU R14, [R1+0xb28] ;  /* 0x000b2800010e7983 */ /* 0x000ee80000300800 */
[----:B------:R-:W3:Y:S01]  /*3fea0*/  LDL.LU R15, [R1+0xb2c] ;  /* 0x000b2c00010f7983 */ /* 0x000ee20000300800 */
[----:B------:R-:W-:-:S02]  /*3feb0*/  IMAD.MOV.U32 R10, RZ, RZ, R2 ;  /* 0x000000ffff0a7224 */ /* 0x000fc400078e0002 */
[----:B------:R-:W-:-:S07]  /*3fec0*/  IMAD.MOV.U32 R11, RZ, RZ, R0 ;  /* 0x000000ffff0b7224 */ /* 0x000fce00078e0000 */
[----:B--2---:R-:W-:Y:S01]  /*3fed0*/  HMMA.16816.F32.BF16 R8, R24, R16, R8 ;  /* 0x000000101808723c */ /* 0x004fe20000041808 */
[----:B------:R-:W-:Y:S02]  /*3fee0*/  IMAD.MOV.U32 R0, RZ, RZ, R23 ;  /* 0x000000ffff007224 */ /* 0x000fe400078e0017 */
[----:B------:R-:W-:Y:S01]  /*3fef0*/  IMAD.MOV.U32 R2, RZ, RZ, R22 ;  /* 0x000000ffff027224 */ /* 0x000fe200078e0016 */
[----:B---3--:R-:W-:Y:S04]  /*3ff00*/  STL.64 [R1+0x2e28], R14 ;  /* 0x002e280e01007387 */ /* 0x008fe80000100a00 */
[----:B----4-:R0:W-:Y:S04]  /*3ff10*/  STL.64 [R1+0x2e20], R12 ;  /* 0x002e200c01007387 */ /* 0x0101e80000100a00 */
[----:B0-----:R-:W2:Y:S04]  /*3ff20*/  LDL.LU R12, [R1+0xb30] ;  /* 0x000b3000010c7983 */ /* 0x001ea80000300800 */
[----:B------:R-:W2:Y:S04]  /*3ff30*/  LDL.LU R13, [R1+0xb34] ;  /* 0x000b3400010d7983 */ /* 0x000ea80000300800 */
[----:B------:R-:W2:Y:S04]  /*3ff40*/  LDL.LU R14, [R1+0xb38] ;  /* 0x000b3800010e7983 */ /* 0x000ea80000300800 */
[----:B------:R-:W2:Y:S04]  /*3ff50*/  LDL.LU R15, [R1+0xb3c] ;  /* 0x000b3c00010f7983 */ /* 0x000ea80000300800 */
[----:B------:R-:W-:Y:S04]  /*3ff60*/  STL [R1+0x25f8], R0 ;  /* 0x0025f80001007387 */ /* 0x000fe80000100800 */
[----:B------:R-:W-:Y:S04]  /*3ff70*/  STL [R1+0x2d70], R29 ;  /* 0x002d701d01007387 */ /* 0x000fe80000100800 */
[----:B------:R-:W-:Y:S04]  /*3ff80*/  STL [R1+0x257c], R2 ;  /* 0x00257c0201007387 */ /* 0x000fe80000100800 */
[----:B------:R-:W-:Y:S04]  /*3ff90*/  STL [R1+0x2578], R3 ;  /* 0x0025780301007387 */ /* 0x000fe80000100800 */
[----:B------:R0:W-:Y:S04]  /*3ffa0*/  STL.64 [R1+0x3f0], R8 ;  /* 0x0003f00801007387 */ /* 0x0001e80000100a00 */
[----:B------:R-:W-:Y:S04]  /*3ffb0*/  STL.64 [R1+0x3f8], R10 ;  /* 0x0003f80a01007387 */ /* 0x000fe80000100a00 */
[----:B0-----:R-:W3:Y:S04]  /*3ffc0*/  LDL.64 R8, [R1+0x80] ;  /* 0x0000800001087983 */ /* 0x001ee80000100a00 */
[----:B---3--:R0:W-:Y:S04]  /*3ffd0*/  STL.64 [R1+0x2e08], R8 ;  /* 0x002e080801007387 */ /* 0x0081e80000100a00 */
[----:B0-----:R-:W3:Y:S04]  /*3ffe0*/  LDL.LU R8, [R1+0xb10] ;  /* 0x000b100001087983 */ /* 0x001ee80000300800 */
[----:B------:R-:W3:Y:S04]  /*3fff0*/  LDL.LU R9, [R1+0xb14] ;  /* 0x000b140001097983 */ /* 0x000ee80000300800 */
[----:B------:R-:W4:Y:S04]  /*40000*/  LDL.LU R10, [R1+0xb18] ;  /* 0x000b1800010a7983 */ /* 0x000f280000300800 */
[----:B------:R-:W4:Y:S04]  /*40010*/  LDL.LU R11, [R1+0xb1c] ;  /* 0x000b1c00010b7983 */ /* 0x000f280000300800 */
[----:B----4-:R-:W-:Y:S04]  /*40020*/  STL.64 [R1+0x2e18], R10 ;  /* 0x002e180a01007387 */ /* 0x010fe80000100a00 */
[----:B---3--:R0:W-:Y:S04]  /*40030*/  STL.64 [R1+0x2e10], R8 ;  /* 0x002e100801007387 */ /* 0x0081e80000100a00 */
[----:B0-----:R-:W3:Y:S01]  /*40040*/  LDL.64 R8, [R1+0xa0] ;  /* 0x0000a00001087983 */ /* 0x001ee20000100a00 */
[----:B------:R-:W-:Y:S01]  /*40050*/  LOP3.LUT R6, R29, 0x20, RZ, 0x3c, !PT ;  /* 0x000000201d067812 */ /* 0x000fe200078e3cff */
[----:B------:R-:W-:-:S02]  /*40060*/  IMAD.MOV.U32 R18, RZ, RZ, R21 ;  /* 0x000000ffff127224 */ /* 0x000fc400078e0015 */
[----:B------:R-:W-:Y:S02]  /*40070*/  IMAD.MOV.U32 R19, RZ, RZ, R20 ;  /* 0x000000ffff137224 */ /* 0x000fe400078e0014 */
[----:B------:R-:W0:Y:S04]  /*40080*/  LDSM.16.MT88.4 R20, [R6+UR4+0xa000] ;  /* 0x00a000040614783b */ /* 0x000e280008004200 */
[----:B---3--:R1:W-:Y:S04]  /*40090*/  STL.64 [R1+0x2e30], R8 ;  /* 0x002e300801007387 */ /* 0x0083e80000100a00 */
[----:B-1----:R-:W2:Y:S04]  /*400a0*/  LDL.64 R8, [R1+0xb0] ;  /* 0x0000b00001087983 */ /* 0x002ea80000100a00 */
[----:B------:R1:W-:Y:S04]  /*400b0*/  STL.64 [R1+0x2d38], R16 ;  /* 0x002d381001007387 */ /* 0x0003e80000100a00 */
[----:B-1----:R-:W3:Y:S04]  /*400c0*/  LDL.LU R16, [R1+0xb00] ;  /* 0x000b000001107983 */ /* 0x002ee80000300800 */
[----:B------:R-:W-:Y:S04]  /*400d0*/  STL [R1+0x2d74], R6 ;  /* 0x002d740601007387 */ /* 0x000fe80000100800 */
[----:B------:R-:W4:Y:S04]  /*400e0*/  LDL.64 R4, [R1+0x70] ;  /* 0x0000700001047983 */ /* 0x000f280000100a00 */
[----:B0-----:R-:W-:Y:S04]  /*400f0*/  STL.64 [R1+0x2c28], R22 ;  /* 0x002c281601007387 */ /* 0x001fe80000100a00 */
[----:B------:R0:W-:Y:S01]  /*40100*/  STL.64 [R1+0x2c20], R20 ;  /* 0x002c201401007387 */ /* 0x0001e20000100a00 */
[----:B------:R-:W-:-:S03]  /*40110*/  IMAD.MOV.U32 R17, RZ, RZ, R28 ;  /* 0x000000ffff117224 */ /* 0x000fc600078e001c */
[----:B0-----:R-:W3:Y:S01]  /*40120*/  LDL.64 R20, [R1+0x90] ;  /* 0x0000900001147983 */ /* 0x001ee20000100a00 */
[----:B--2---:R-:W-:Y:S06]  /*40130*/  HMMA.16816.F32.BF16 R12, R24, R8, R12 ;  /* 0x00000008180c723c */ /* 0x004fec000004180c */
[----:B------:R-:W-:Y:S02]  /*40140*/  IMAD.MOV.U32 R2, RZ, RZ, R8 ;  /* 0x000000ffff027224 */ /* 0x000fe400078e0008 */
[----:B------:R-:W-:Y:S02]  /*40150*/  IMAD.MOV.U32 R0, RZ, RZ, R9 ;  /* 0x000000ffff007224 */ /* 0x000fe400078e0009 */
[----:B------:R-:W2:-:S13]  /*40160*/  LDL.LU.64 R8, [R1+0x2e30] ;  /* 0x002e300001087983 */ /* 0x000e9a0000300a00 */
[----:B------:R-:W-:Y:S04]  /*40170*/  STL.64 [R1+0x8a0], R12 ;  /* 0x0008a00c01007387 */ /* 0x000fe80000100a00 */
[----:B------:R0:W-:Y:S01]  /*40180*/  STL [R1+0x8a8], R14 ;  /* 0x0008a80e01007387 */ /* 0x0001e20000100800 */
[----:B------:R-:W-:-:S03]  /*40190*/  IMAD.MOV.U32 R28, RZ, RZ, R15 ;  /* 0x000000ffff1c7224 */ /* 0x000fc600078e000f */
[----:B0-----:R-:W4:Y:S04]  /*401a0*/  LDL.LU.64 R14, [R1+0x2e28] ;  /* 0x002e2800010e7983 */ /* 0x001f280000300a00 */
[----:B------:R-:W4:Y:S04]  /*401b0*/  LDL.LU.64 R12, [R1+0x2e20] ;  /* 0x002e2000010c7983 */ /* 0x000f280000300a00 */
[----:B------:R-:W-:Y:S04]  /*401c0*/  STL [R1+0x2d78], R2 ;  /* 0x002d780201007387 */ /* 0x000fe80000100800 */
[----:B------:R-:W-:Y:S01]  /*401d0*/  STL [R1+0x25fc], R28 ;  /* 0x0025fc1c01007387 */ /* 0x000fe20000100800 */
[----:B--2---:R-:W-:Y:S01]  /*401e0*/  IMAD.MOV.U32 R3, RZ, RZ, R9 ;  /* 0x000000ffff037224 */ /* 0x004fe200078e0009 */
[----:B----4-:R-:W-:-:S15]  /*401f0*/  HMMA.16816.F32.BF16 R12, R24, R8, R12 ;  /* 0x00000008180c723c */ /* 0x010fde000004180c */
[----:B------:R-:W-:-:S08]  /*40200*/  NOP ;  /* 0x0000000000007918 */ /* 0x000fd00000000000 */
[----:B------:R0:W-:Y:S04]  /*40210*/  STL.64 [R1+0x890], R12 ;  /* 0x0008900c01007387 */ /* 0x0001e80000100a00 */
[----:B------:R3:W-:Y:S04]  /*40220*/  STL.64 [R1+0x898], R14 ;  /* 0x0008980e01007387 */ /* 0x0007e80000100a00 */
[----:B------:R-:W2:Y:S01]  /*40230*/  LDL.LU.64 R10, [R1+0x2e18] ;  /* 0x002e1800010a7983 */ /* 0x000ea20000300a00 */
[----:B0-----:R-:W-:-:S03]  /*40240*/  IMAD.MOV.U32 R13, RZ, RZ, R8 ;  /* 0x000000ffff0d7224 */ /* 0x001fc600078e0008 */
[----:B------:R-:W2:Y:S01]  /*40250*/  LDL.LU.64 R8, [R1+0x2e10] ;  /* 0x002e100001087983 */ /* 0x000ea20000300a00 */
[----:B---3--:R-:W-:Y:S02]  /*40260*/  IMAD.MOV.U32 R15, RZ, RZ, R20 ;  /* 0x000000ffff0f7224 */ /* 0x008fe400078e0014 */
[----:B------:R-:W-:Y:S01]  /*40270*/  IMAD.MOV.U32 R14, RZ, RZ, R21 ;  /* 0x000000ffff0e7224 */ /* 0x000fe200078e0015 */
[----:B--2---:R-:W-:-:S15]  /*40280*/  HMMA.16816.F32.BF16 R8, R24, R20, R8 ;  /* 0x000000141808723c */ /* 0x004fde0000041808 */
[----:B------:R-:W-:-:S08]  /*40290*/  NOP ;  /* 0x0000000000007918 */ /* 0x000fd00000000000 */
[----:B------:R0:W-:Y:S04]  /*402a0*/  STL.64 [R1+0x880], R8 ;  /* 0x0008800801007387 */ /* 0x0001e80000100a00 */
[----:B------:R-:W-:Y:S04]  /*402b0*/  STL.64 [R1+0x888], R10 ;  /* 0x0008880a01007387 */ /* 0x000fe80000100a00 */
[----:B0-----:R-:W2:Y:S04]  /*402c0*/  LDL.LU.64 R8, [R1+0x2e08] ;  /* 0x002e080001087983 */ /* 0x001ea80000300a00 */
[----:B------:R-:W-:Y:S04]  /*402d0*/  STL.64 [R1+0x2de0], R14 ;  /* 0x002de00e01007387 */ /* 0x000fe80000100a00 */
[----:B------:R0:W-:Y:S04]  /*402e0*/  STL [R1+0x2dd8], R13 ;  /* 0x002dd80d01007387 */ /* 0x0001e80000100800 */
[----:B------:R-:W3:Y:S04]  /*402f0*/  LDL.LU R12, [R1+0xaf0] ;  /* 0x000af000010c7983 */ /* 0x000ee80000300800 */
[----:B0-----:R-:W3:Y:S04]  /*40300*/  LDL.LU R13, [R1+0xaf4] ;  /* 0x000af400010d7983 */ /* 0x001ee80000300800 */
[----:B------:R-:W3:Y:S04]  /*40310*/  LDL.LU R14, [R1+0xaf8] ;  /* 0x000af800010e7983 */ /* 0x000ee80000300800 */
[----:B------:R-:W3:Y:S04]  /*40320*/  LDL.LU R15, [R1+0xafc] ;  /* 0x000afc00010f7983 */ /* 0x000ee80000300800 */
[----:B------:R-:W4:Y:S04]  /*40330*/  LDL R20, [R1] ;  /* 0x0000000001147983 */ /* 0x000f280000100800 */
[----:B------:R-:W4:Y:S04]  /*40340*/  LDL R21, [R1+0x4] ;  /* 0x0000040001157983 */ /* 0x000f280000100800 */
[----:B----4-:R0:W-:Y:S04]  /*40350*/  STL.64 [R1+0x2d98], R20 ;  /* 0x002d981401007387 */ /* 0x0101e80000100a00 */
[----:B0-----:R-:W4:Y:S04]  /*40360*/  LDL.64 R20, [R1+0x10] ;  /* 0x0000100001147983 */ /* 0x001f280000100a00 */
[----:B----4-:R0:W-:Y:S04]  /*40370*/  STL.64 [R1+0x2da0], R20 ;  /* 0x002da01401007387 */ /* 0x0101e80000100a00 */
[----:B0-----:R-:W4:Y:S04]  /*40380*/  LDL.64 R20, [R1+0x20] ;  /* 0x0000200001147983 */ /* 0x001f280000100a00 */
[----:B----4-:R2:W-:Y:S02]  /*40390*/  STL.64 [R1+0x2db8], R20 ;  /* 0x002db81401007387 */ /* 0x0105e40000100a00 */
[----:B--2---:R-:W-:-:S15]  /*403a0*/  HMMA.16816.F32.BF16 R20, R24, R8, R16 ;  /* 0x000000081814723c */ /* 0x004fde0000041810 */
[----:B------:R-:W-:-:S08]  /*403b0*/  NOP ;  /* 0x0000000000007918 */ /* 0x000fd00000000000 */
[----:B------:R0:W-:Y:S04]  /*403c0*/  STL.64 [R1+0x870], R20 ;  /* 0x0008701401007387 */ /* 0x0001e80000100a00 */
[----:B0-----:R-:W2:Y:S01]  /*403d0*/  LDL.64 R20, [R1+0x30] ;  /* 0x0000300001147983 */ /* 0x001ea20000100a00 */
[----:B------:R-:W-:Y:S02]  /*403e0*/  IMAD.MOV.U32 R11, RZ, RZ, R23 ;  /* 0x000000ffff0b7224 */ /* 0x000fe400078e0017 */
[----:B------:R-:W-:Y:S02]  /*403f0*/  IMAD.MOV.U32 R10, RZ, RZ, R22 ;  /* 0x000000ffff0a7224 */ /* 0x000fe400078e0016 */
[----:B------:R-:W-:Y:S02]  /*40400*/  IMAD.MOV.U32 R17, RZ, RZ, R8 ;  /* 0x000000ffff117224 */ /* 0x000fe400078e0008 */
[----:B------:R-:W-:-:S02]  /*40410*/  IMAD.MOV.U32 R16, RZ, RZ, R9 ;  /* 0x000000ffff107224 */ /* 0x000fc400078e0009 */
[----:B------:R-:W-:Y:S02]  /*40420*/  IMAD.MOV.U32 R19, RZ, RZ, R4 ;  /* 0x000000ffff137224 */ /* 0x000fe400078e0004 */
[----:B------:R-:W-:Y:S01]  /*40430*/  IMAD.MOV.U32 R18, RZ, RZ, R5 ;  /* 0x000000ffff127224 */ /* 0x000fe200078e0005 */
[----:B--2---:R-:W-:Y:S04]  /*40440*/  STL.64 [R1+0x2dd0], R20 ;  /* 0x002dd01401007387 */ /* 0x004fe80000100a00 */
[----:B------:R-:W-:Y:S04]  /*40450*/  STL [R1+0x24a4], R11 ;  /* 0x0024a40b01007387 */ /* 0x000fe80000100800 */
[----:B------:R3:W-:Y:S02]  /*40460*/  STL [R1+0x24a0], R10 ;  /* 0x0024a00a01007387 */ /* 0x0007e40000100800 */
[----:B---3--:R-:W-:-:S15]  /*40470*/  HMMA.16816.F32.BF16 R8, R24, R4, R12 ;  /* 0x000000041808723c */ /* 0x008fde000004180c */
[----:B------:R-:W-:-:S08]  /*40480*/  NOP ;  /* 0x0000000000007918 */ /* 0x000fd00000000000 */
[----:B------:R0:W-:Y:S04]  /*40490*/  STL.64 [R1+0x860], R8 ;  /* 0x0008600801007387 */ /* 0x0001e80000100a00 */
[----:B------:R-:W-:Y:S04]  /*404a0*/  STL.64 [R1+0x868], R10 ;  /* 0x0008680a01007387 */ /* 0x000fe80000100a00 */
[----:B------:R-:W2:Y:S04]  /*404b0*/  LDL.LU R4, [R1+0xae0] ;  /* 0x000ae00001047983 */ /* 0x000ea80000300800 */
[----:B------:R-:W2:Y:S04]  /*404c0*/  LDL.LU R5, [R1+0xae4] ;  /* 0x000ae40001057983 */ /* 0x000ea80000300800 */
[----:B------:R-:W2:Y:S04]  /*404d0*/  LDL.LU R6, [R1+0xae8] ;  /* 0x000ae80001067983 */ /* 0x000ea80000300800 */
[----:B------:R-:W2:Y:S04]  /*404e0*/  LDL.LU R7, [R1+0xaec] ;  /* 0x000aec0001077983 */ /* 0x000ea80000300800 */
[----:B0-----:R-:W2:Y:S04]  /*404f0*/  LDL.64 R8, [R1+0x60] ;  /* 0x0000600001087983 */ /* 0x001ea80000100a00 */
[----:B------:R-:W3:Y:S04]  /*40500*/  LDL.LU R12, [R1+0xac0] ;  /* 0x000ac000010c7983 */ /* 0x000ee80000300800 */
[----:B------:R-:W3:Y:S04]  /*40510*/  LDL.LU R13, [R1+0xac4] ;  /* 0x000ac400010d7983 */ /* 0x000ee80000300800 */
[----:B------:R-:W4:Y:S04]  /*40520*/  LDL.LU R14, [R1+0xac8] ;  /* 0x000ac800010e7983 */ /* 0x000f280000300800 */
[----:B------:R-:W4:Y:S04]  /*40530*/  LDL.LU R15, [R1+0xacc] ;  /* 0x000acc00010f7983 */ /* 0x000f280000300800 */
[----:B----4-:R-:W-:Y:S04]  /*40540*/  STL.64 [R1+0x2df0], R14 ;  /* 0x002df00e01007387 */ /* 0x010fe80000100a00 */
[----:B---3--:R0:W-:Y:S04]  /*40550*/  STL.64 [R1+0x2de8], R12 ;  /* 0x002de80c01007387 */ /* 0x0081e80000100a00 */
[----:B0-----:R-:W3:Y:S04]  /*40560*/  LDL R12, [R1+0x50] ;  /* 0x00005000010c7983 */ /* 0x001ee80000100800 */
[----:B------:R-:W3:Y:S04]  /*40570*/  LDL R13, [R1+0x54] ;  /* 0x00005400010d7983 */ /* 0x000ee80000100800 */
[----:B---3--:R-:W-:Y:S04]  /*40580*/  STL.64 [R1+0x2e00], R12 ;  /* 0x002e000c01007387 */ /* 0x008fe80000100a00 */
[----:B------:R-:W3:Y:S04]  /*40590*/  LDL.64 R20, [R1+0x40] ;  /* 0x0000400001147983 */ /* 0x000ee80000100a00 */
        /* <DEDUP_REMOVED lines=11> */
[----:B--2---:R-:W-:Y:S03]  /*40650*/  HMMA.16816.F32.BF16 R12, R24, R8, R4 ;  /* 0x00000008180c723c */ /* 0x004fe60000041804 */
[----:B---3--:R-:W-:Y:S04]  /*40660*/  STL.64 [R1+0x2db0], R18 ;  /* 0x002db01201007387 */ /* 0x008fe80000100a00 */
[----:B----4-:R0:W-:Y:S04]  /*40670*/  STL.64 [R1+0x2da8], R16 ;  /* 0x002da81001007387 */ /* 0x0101e80000100a00 */
        /* <DEDUP_REMOVED lines=10> */
[----:B------:R0:W-:Y:S04]  /*40720*/  STL.64 [R1+0x850], R12 ;  /* 0x0008500c01007387 */ /* 0x0001e80000100a00 */
[----:B0-----:R-:W3:Y:S01]  /*40730*/  LDL.LU.64 R12, [R1+0x2e00] ;  /* 0x002e0000010c7983 */ /* 0x001ee20000300a00 */
[----:B------:R-:W-:-:S02]  /*40740*/  IMAD.MOV.U32 R11, RZ, RZ, R14 ;  /* 0x000000ffff0b7224 */ /* 0x000fc400078e000e */
[----:B------:R-:W-:Y:S02]  /*40750*/  IMAD.MOV.U32 R10, RZ, RZ, R15 ;  /* 0x000000ffff0a7224 */ /* 0x000fe400078e000f */
[----:B------:R-:W-:Y:S02]  /*40760*/  IMAD.MOV.U32 R5, RZ, RZ, R8 ;  /* 0x000000ffff057224 */ /* 0x000fe400078e0008 */
[----:B------:R-:W-:Y:S01]  /*40770*/  IMAD.MOV.U32 R28, RZ, RZ, R9 ;  /* 0x000000ffff1c7224 */ /* 0x000fe200078e0009 */
[----:B------:R0:W-:Y:S04]  /*40780*/  STL [R1+0x24ac], R10 ;  /* 0x0024ac0a01007387 */ /* 0x0001e80000100800 */
[----:B------:R1:W-:Y:S04]  /*40790*/  STL [R1+0x24a8], R11 ;  /* 0x0024a80b01007387 */ /* 0x0003e80000100800 */
[----:B------:R-:W4:Y:S04]  /*407a0*/  LDL.LU R8, [R1+0x800] ;  /* 0x0008000001087983 */ /* 0x000f280000300800 */
[----:B------:R-:W4:Y:S04]  /*407b0*/  LDL.LU R9, [R1+0x804] ;  /* 0x0008040001097983 */ /* 0x000f280000300800 */
[----:B0-----:R-:W4:Y:S04]  /*407c0*/  LDL.LU R10, [R1+0x808] ;  /* 0x00080800010a7983 */ /* 0x001f280000300800 */
[----:B-1----:R-:W4:Y:S01]  /*407d0*/  LDL.LU R11, [R1+0x80c] ;  /* 0x00080c00010b7983 */ /* 0x002f220000300800 */
[----:B---3--:R-:W-:Y:S03]  /*407e0*/  HMMA.16816.F32.BF16 R12, R24, R12, R20 ;  /* 0x0000000c180c723c */ /* 0x008fe60000041814 */
[----:B------:R-:W3:-:S15]  /*407f0*/  LDL.LU.64 R20, [R1+0x2df8] ;  /* 0x002df80001147983 */ /* 0x000ede0000300a00 */
[----:B------:R-:W-:-:S05]  /*40800*/  NOP ;  /* 0x0000000000007918 */ /* 0x000fca0000000000 */
[----:B------:R-:W-:Y:S04]  /*40810*/  STL.64 [R1+0x840], R12 ;  /* 0x0008400c01007387 */ /* 0x000fe80000100a00 */
[----:B------:R0:W-:Y:S04]  /*40820*/  STL.64 [R1+0x848], R14 ;  /* 0x0008480e01007387 */ /* 0x0001e80000100a00 */
[----:B0-----:R-:W2:Y:S04]  /*40830*/  LDL.LU.64 R14, [R1+0x2df0] ;  /* 0x002df000010e7983 */ /* 0x001ea80000300a00 */
[----:B------:R-:W2:Y:S01]  /*40840*/  LDL.LU.64 R12, [R1+0x2de8] ;  /* 0x002de800010c7983 */ /* 0x000ea20000300a00 */
[----:B---3--:R-:W-:Y:S01]  /*40850*/  IMAD.MOV.U32 R4, RZ, RZ, R21 ;  /* 0x000000ffff047224 */ /* 0x008fe200078e0015 */
[----:B--2---:R-:W-:-:S15]  /*40860*/  HMMA.16816.F32.BF16 R12, R24, R20, R12 ;  /* 0x00000014180c723c */ /* 0x004fde000004180c */
[----:B------:R-:W-:-:S08]  /*40870*/  NOP ;  /* 0x0000000000007918 */ /* 0x000fd00000000000 */
[----:B------:R0:W-:Y:S04]  /*40880*/  STL.64 [R1+0x830], R12 ;  /* 0x0008300c01007387 */ /* 0x0001e80000100a00 */
[----:B------:R1:W-:Y:S01]  /*40890*/  STL.64 [R1+0x838], R14 ;  /* 0x0008380e01007387 */ /* 0x0003e20000100a00 */
[----:B0-----:R-:W-:-:S03]  /*408a0*/  IMAD.MOV.U32 R12, RZ, RZ, R20 ;  /* 0x000000ffff0c7224 */ /* 0x001fc600078e0014 */
[----:B-1----:R-:W2:Y:S04]  /*408b0*/  LDL.LU.64 R14, [R1+0x2de0] ;  /* 0x002de000010e7983 */ /* 0x002ea80000300a00 */
[----:B------:R-:W3:Y:S04]  /*408c0*/  LDL.LU R13, [R1+0x2dd8] ;  /* 0x002dd800010d7983 */ /* 0x000ee80000300800 */
[----:B------:R-:W4:Y:S02]  /*408d0*/  LDL.LU.64 R20, [R1+0x2dd0] ;  /* 0x002dd00001147983 */ /* 0x000f240000300a00 */
[----:B----4-:R-:W-:Y:S06]  /*408e0*/  HMMA.16816.F32.BF16 R16, R24, R20, R16 ;  /* 0x000000141810723c */ /* 0x010fec0000041810 */
[----:B------:R-:W-:-:S02]  /*408f0*/  IMAD.MOV.U32 R29, RZ, RZ, R20 ;  /* 0x000000ffff1d7224 */ /* 0x000fc400078e0014 */
[----:B------:R-:W-:-:S15]  /*40900*/  IMAD.MOV.U32 R7, RZ, RZ, R21 ;  /* 0x000000ffff077224 */ /* 0x000fde00078e0015 */
[----:B------:R-:W-:Y:S04]  /*40910*/  STL.64 [R1+0x820], R16 ;  /* 0x0008201001007387 */ /* 0x000fe80000100a00 */
[----:B------:R0:W-:Y:S04]  /*40920*/  STL.64 [R1+0x828], R18 ;  /* 0x0008281201007387 */ /* 0x0001e80000100a00 */
[----:B0-----:R-:W4:Y:S04]  /*40930*/  LDL.LU.64 R18, [R1+0x2dc8] ;  /* 0x002dc80001127983 */ /* 0x001f280000300a00 */
[----:B------:R-:W4:Y:S04]  /*40940*/  LDL.LU.64 R16, [R1+0x2dc0] ;  /* 0x002dc00001107983 */ /* 0x000f280000300a00 */
        /* <DEDUP_REMOVED lines=8> */
[----:B------:R-:W2:Y:S02]  /*409d0*/  LDL.LU.64 R20, [R1+0x2da0] ;  /* 0x002da00001147983 */ /* 0x000ea40000300a00 */
[----:B--2---:R-:W-:-:S15]  /*409e0*/  HMMA.16816.F32.BF16 R8, R24, R20, R8 ;  /* 0x000000141808723c */ /* 0x004fde0000041808 */
[----:B------:R-:W-:-:S08]  /*409f0*/  NOP ;  /* 0x0000000000007918 */ /* 0x000fd00000000000 */
[----:B------:R0:W-:Y:S04]  /*40a00*/  STL.64 [R1+0x800], R8 ;  /* 0x0008000801007387 */ /* 0x0001e80000100a00 */
[----:B------:R1:W-:Y:S01]  /*40a10*/  STL.64 [R1+0x808], R10 ;  /* 0x0008080a01007387 */ /* 0x0003e20000100a00 */
[----:B0-----:R-:W-:Y:S02]  /*40a20*/  IMAD.MOV.U32 R8, RZ, RZ, R20 ;  /* 0x000000ffff087224 */ /* 0x001fe400078e0014 */
[----:B------:R-:W-:Y:S02]  /*40a30*/  IMAD.MOV.U32 R9, RZ, RZ, R21 ;  /* 0x000000ffff097224 */ /* 0x000fe400078e0015 */
[----:B------:R-:W4:Y:S02]  /*40a40*/  LDL.LU.64 R20, [R1+0x2d98] ;  /* 0x002d980001147983 */ /* 0x000f240000300a00 */
[----:B----4-:R-:W-:Y:S02]  /*40a50*/  HMMA.16816.F32.BF16 R20, R24, R20, R16 ;  /* 0x000000141814723c */ /* 0x010fe40000041810 */
[----:B------:R-:W2:Y:S04]  /*40a60*/  LDL.LU.64 R18, [R1+0x2d90] ;  /* 0x002d900001127983 */ /* 0x000ea80000300a00 */
[----:B------:R-:W4:-:S15]  /*40a70*/  LDL.LU.64 R16, [R1+0x2d88] ;  /* 0x002d880001107983 */ /* 0x000f1e0000300a00 */
[----:B------:R-:W-:-:S02]  /*40a80*/  NOP ;  /* 0x0000000000007918 */ /* 0x000fc40000000000 */
[----:B------:R0:W-:Y:S01]  /*40a90*/  STL.64 [R1+0x7f0], R20 ;  /* 0x0007f01401007387 */ /* 0x0001e20000100a00 */
[----:B-1----:R-:W-:Y:S02]  /*40aa0*/  IMAD.MOV.U32 R10, RZ, RZ, R22 ;  /* 0x000000ffff0a7224 */ /* 0x002fe400078e0016 */
[----:B------:R-:W-:Y:S01]  /*40ab0*/  IMAD.MOV.U32 R11, RZ, RZ, R23 ;  /* 0x000000ffff0b7224 */ /* 0x000fe200078e0017 */
[----:B0-----:R-:W3:Y:S04]  /*40ac0*/  LDL.LU R20, [R1+0x580] ;  /* 0x0005800001147983 */ /* 0x001ee80000300800 */
[----:B------:R-:W3:Y:S04]  /*40ad0*/  LDL.LU R21, [R1+0x584] ;  /* 0x0005840001157983 */ /* 0x000ee80000300800 */
[----:B------:R-:W2:Y:S04]  /*40ae0*/  LDL.LU R22, [R1+0x588] ;  /* 0x0005880001167983 */ /* 0x000ea80000300800 */
[----:B------:R-:W2:Y:S04]  /*40af0*/  LDL.LU R23, [R1+0x58c] ;  /* 0x00058c0001177983 */ /* 0x000ea80000300800 */
[----:B--2---:R-:W-:Y:S04]  /*40b00*/  STL.64 [R1+0x2c38], R22 ;  /* 0x002c381601007387 */ /* 0x004fe80000100a00 */
[----:B---3--:R0:W-:Y:S02]  /*40b10*/  STL.64 [R1+0x2c30], R20 ;  /* 0x002c301401007387 */ /* 0x0081e40000100a00 */
[----:B0-----:R-:W-:-:S02]  /*40b20*/  IMAD.MOV.U32 R20, RZ, RZ, R8 ;  /* 0x000000ffff147224 */ /* 0x001fc400078e0008 */
[----:B------:R-:W-:Y:S01]  /*40b30*/  IMAD.MOV.U32 R21, RZ, RZ, R9 ;  /* 0x000000ffff157224 */ /* 0x000fe200078e0009 */
[----:B------:R-:W2:Y:S04]  /*40b40*/  LDL.LU R8, [R1+0x2d80] ;  /* 0x002d800001087983 */ /* 0x000ea80000300800 */
[----:B------:R-:W2:Y:S04]  /*40b50*/  LDL.LU R9, [R1+0x2d7c] ;  /* 0x002d7c0001097983 */ /* 0x000ea80000300800 */
[----:B------:R0:W-:Y:S04]  /*40b60*/  STL.64 [R1+0x2c48], R20 ;  /* 0x002c481401007387 */ /* 0x0001e80000100a00 */
[----:B0-----:R-:W2:Y:S04]  /*40b70*/  LDL.LU R20, [R1+0x7e0] ;  /* 0x0007e00001147983 */ /* 0x001ea80000300800 */
[----:B------:R-:W2:Y:S04]  /*40b80*/  LDL.LU R21, [R1+0x7e4] ;  /* 0x0007e40001157983 */ /* 0x000ea80000300800 */
[----:B------:R-:W2:Y:S04]  /*40b90*/  LDL.LU R22, [R1+0x7e8] ;  /* 0x0007e80001167983 */ /* 0x000ea80000300800 */
[----:B------:R-:W2:Y:S04]  /*40ba0*/  LDL.LU R23, [R1+0x7ec] ;  /* 0x0007ec0001177983 */ /* 0x000ea80000300800 */
[----:B------:R-:W-:Y:S04]  /*40bb0*/  STL [R1+0x2b34], R11 ;  /* 0x002b340b01007387 */ /* 0x000fe80000100800 */
[----:B------:R-:W-:Y:S01]  /*40bc0*/  STL [R1+0x2b30], R10 ;  /* 0x002b300a01007387 */ /* 0x000fe20000100800 */
[----:B--2---:R-:W-:-:S15]  /*40bd0*/  HMMA.16816.F32.BF16 R20, R24, R8, R20 ;  /* 0x000000081814723c */ /* 0x004fde0000041814 */
[----:B------:R-:W-:-:S08]  /*40be0*/  NOP ;  /* 0x0000000000007918 */ /* 0x000fd00000000000 */
[----:B------:R0:W-:Y:S04]  /*40bf0*/  STL.64 [R1+0x7e0], R20 ;  /* 0x0007e01401007387 */ /* 0x0001e80000100a00 */
[----:B------:R-:W-:Y:S01]  /*40c00*/  STL.64 [R1+0x7e8], R22 ;  /* 0x0007e81601007387 */ /* 0x000fe20000100a00 */
[----:B0-----:R-:W-:Y:S02]  /*40c10*/  IMAD.MOV.U32 R20, RZ, RZ, R2 ;  /* 0x000000ffff147224 */ /* 0x001fe400078e0002 */
[----:B------:R-:W-:Y:S01]  /*40c20*/  IMAD.MOV.U32 R21, RZ, RZ, R6 ;  /* 0x000000ffff157224 */ /* 0x000fe200078e0006 */
[----:B------:R-:W2:Y:S04]  /*40c30*/  LDL.LU R2, [R1+0x2d78] ;  /* 0x002d780001027983 */ /* 0x000ea80000300800 */
[----:B------:R-:W3:Y:S04]  /*40c40*/  LDL.LU R6, [R1+0x2d74] ;  /* 0x002d740001067983 */ /* 0x000ee80000300800 */
[----:B------:R0:W-:Y:S04]  /*40c50*/  STL.64 [R1+0x2c60], R20 ;  /* 0x002c601401007387 */ /* 0x0001e80000100a00 */
[----:B------:R1:W-:Y:S01]  /*40c60*/  STL.64 [R1+0x2c40], R8 ;  /* 0x002c400801007387 */ /* 0x0003e20000100a00 */
[----:B0-----:R-:W-:-:S03]  /*40c70*/  IMAD.MOV.U32 R20, RZ, RZ, R29 ;  /* 0x000000ffff147224 */ /* 0x001fc600078e001d */
[----:B-1----:R-:W4:Y:S04]  /*40c80*/  LDL.LU R8, [R1+0x5a0] ;  /* 0x0005a00001087983 */ /* 0x002f280000300800 */
[----:B------:R-:W4:Y:S01]  /*40c90*/  LDL.LU R9, [R1+0x5a4] ;  /* 0x0005a40001097983 */ /* 0x000f220000300800 */
[----:B------:R-:W-:-:S03]  /*40ca0*/  IMAD.MOV.U32 R21, RZ, RZ, R7 ;  /* 0x000000ffff157224 */ /* 0x000fc600078e0007 */
[----:B------:R-:W2:Y:S04]  /*40cb0*/  LDL.LU R10, [R1+0x5a8] ;  /* 0x0005a800010a7983 */ /* 0x000ea80000300800 */
[----:B------:R-:W2:Y:S04]  /*40cc0*/  LDL.LU R11, [R1+0x5ac] ;  /* 0x0005ac00010b7983 */ /* 0x000ea80000300800 */
[----:B------:R-:W3:Y:S04]  /*40cd0*/  LDL.LU R29, [R1+0x2d70] ;  /* 0x002d7000011d7983 */ /* 0x000ee80000300800 */
[----:B------:R-:W3:Y:S04]  /*40ce0*/  LDL.LU R7, [R1+0x2d6c] ;  /* 0x002d6c0001077983 */ /* 0x000ee80000300800 */
[----:B------:R0:W-:Y:S02]  /*40cf0*/  STL.64 [R1+0x2c78], R20 ;  /* 0x002c781401007387 */ /* 0x0001e40000100a00 */
[----:B0-----:R-:W-:-:S02]  /*40d00*/  IMAD.MOV.U32 R20, RZ, RZ, R12 ;  /* 0x000000ffff147224 */ /* 0x001fc400078e000c */
[----:B------:R-:W-:Y:S01]  /*40d10*/  IMAD.MOV.U32 R21, RZ, RZ, R4 ;  /* 0x000000ffff157224 */ /* 0x000fe200078e0004 */
[----:B------:R-:W3:Y:S04]  /*40d20*/  LDL.LU R12, [R1+0x2d68] ;  /* 0x002d6800010c7983 */ /* 0x000ee80000300800 */
[----:B------:R-:W3:Y:S04]  /*40d30*/  LDL.LU R4, [R1+0x2d64] ;  /* 0x002d640001047983 */ /* 0x000ee80000300800 */
[----:B------:R0:W-:Y:S04]  /*40d40*/  STL.64 [R1+0x2c90], R20 ;  /* 0x002c901401007387 */ /* 0x0001e80000100a00 */
[----:B0-----:R-:W4:Y:S04]  /*40d50*/  LDL.LU R20, [R1+0x780] ;  /* 0x0007800001147983 */ /* 0x001f280000300800 */
[----:B------:R-:W4:Y:S04]  /*40d60*/  LDL.LU R21, [R1+0x784] ;  /* 0x0007840001157983 */ /* 0x000f280000300800 */
[----:B------:R-:W2:Y:S04]  /*40d70*/  LDL.LU R22, [R1+0x788] ;  /* 0x0007880001167983 */ /* 0x000ea80000300800 */
[----:B------:R-:W2:Y:S04]  /*40d80*/  LDL.LU R23, [R1+0x78c] ;  /* 0x00078c0001177983 */ /* 0x000ea80000300800 */
[----:B--2---:R-:W-:Y:S04]  /*40d90*/  STL.64 [R1+0x2ca0], R22 ;  /* 0x002ca01601007387 */ /* 0x004fe80000100a00 */
[----:B----4-:R0:W-:Y:S02]  /*40da0*/  STL.64 [R1+0x2c98], R20 ;  /* 0x002c981401007387 */ /* 0x0101e40000100a00 */
[----:B0-----:R-:W-:-:S02]  /*40db0*/  IMAD.MOV.U32 R20, RZ, RZ, R5 ;  /* 0x000000ffff147224 */ /* 0x001fc400078e0005 */
[----:B------:R-:W-:Y:S01]  /*40dc0*/  IMAD.MOV.U32 R21, RZ, RZ, R28 ;  /* 0x000000ffff157224 */ /* 0x000fe200078e001c */
[----:B------:R-:W2:Y:S04]  /*40dd0*/  LDL.LU R5, [R1+0x2d60] ;  /* 0x002d600001057983 */ /* 0x000ea80000300800 */
[----:B------:R-:W-:Y:S04]  /*40de0*/  STL.64 [R1+0x2cb8], R20 ;  /* 0x002cb81401007387 */ /* 0x000fe80000100a00 */
[----:B------:R-:W-:Y:S04]  /*40df0*/  STL.64 [R1+0x2c58], R10 ;  /* 0x002c580a01007387 */ /* 0x000fe80000100a00 */
[----:B------:R0:W-:Y:S04]  /*40e00*/  STL.64 [R1+0x2c50], R8 ;  /* 0x002c500801007387 */ /* 0x0001e80000100a00 */
[----:B0-----:R-:W4:Y:S04]  /*40e10*/  LDL.LU R8, [R1+0x5b0] ;  /* 0x0005b00001087983 */ /* 0x001f280000300800 */
[----:B------:R-:W4:Y:S04]  /*40e20*/  LDL.LU R9, [R1+0x5b4] ;  /* 0x0005b40001097983 */ /* 0x000f280000300800 */
[----:B------:R-:W3:Y:S04]  /*40e30*/  LDL.LU R10, [R1+0x5b8] ;  /* 0x0005b800010a7983 */ /* 0x000ee80000300800 */
[----:B------:R-:W3:Y:S01]  /*40e40*/  LDL.LU R11, [R1+0x5bc] ;  /* 0x0005bc00010b7983 */ /* 0x000ee20000300800 */
[----:B------:R-:W-:-:S02]  /*40e50*/  IMAD.MOV.U32 R20, RZ, RZ, R19 ;  /* 0x000000ffff147224 */ /* 0x000fc400078e0013 */
[----:B------:R-:W-:-:S05]  /*40e60*/  IMAD.MOV.U32 R21, RZ, RZ, R18 ;  /* 0x000000ffff157224 */ /* 0x000fca00078e0012 */
[----:B------:R-:W-:Y:S04]  /*40e70*/  STL.64 [R1+0x2cd0], R20 ;  /* 0x002cd01401007387 */ /* 0x000fe80000100a00 */
[----:B---3--:R-:W-:Y:S04]  /*40e80*/  STL.64 [R1+0x2c70], R10 ;  /* 0x002c700a01007387 */ /* 0x008fe80000100a00 */
[----:B----4-:R0:W-:Y:S04]  /*40e90*/  STL.64 [R1+0x2c68], R8 ;  /* 0x002c680801007387 */ /* 0x0101e80000100a00 */
        /* <DEDUP_REMOVED lines=15> */
[----:B------:R0:W-:Y:S02]  /*40f90*/  STL.64 [R1+0x2d00], R20 ;  /* 0x002d001401007387 */ /* 0x0001e40000100a00 */
[----:B0-----:R-:W-:Y:S02]  /*40fa0*/  IMAD.MOV.U32 R20, RZ, RZ, R13 ;  /* 0x000000ffff147224 */ /* 0x001fe400078e000d */
[----:B------:R-:W-:-:S05]  /*40fb0*/  IMAD.MOV.U32 R21, RZ, RZ, R3 ;  /* 0x000000ffff157224 */ /* 0x000fca00078e0003 */
[----:B------:R0:W-:Y:S02]  /*40fc0*/  STL.64 [R1+0x2d18], R20 ;  /* 0x002d181401007387 */ /* 0x0001e40000100a00 */
[----:B0-----:R-:W-:Y:S02]  /*40fd0*/  IMAD.MOV.U32 R20, RZ, RZ, R2 ;  /* 0x000000ffff147224 */ /* 0x001fe400078e0002 */
[----:B------:R-:W-:Y:S01]  /*40fe0*/  IMAD.MOV.U32 R21, RZ, RZ, R0 ;  /* 0x000000ffff157224 */ /* 0x000fe200078e0000 */
[----:B----4-:R-:W-:Y:S04]  /*40ff0*/  STL.64 [R1+0x2cb0], R10 ;  /* 0x002cb00a01007387 */ /* 0x010fe80000100a00 */
[----:B---3--:R0:W-:Y:S04]  /*41000*/  STL.64 [R1+0x2ca8], R8 ;  /* 0x002ca80801007387 */ /* 0x0081e80000100a00 */
[----:B0-----:R-:W3:Y:S04]  /*41010*/  LDL.LU R8, [R1+0x790] ;  /* 0x0007900001087983 */ /* 0x001ee80000300800 */
[----:B------:R-:W3:Y:S04]  /*41020*/  LDL.LU R9, [R1+0x794] ;  /* 0x0007940001097983 */ /* 0x000ee80000300800 */
[----:B------:R-:W4:Y:S04]  /*41030*/  LDL.LU R10, [R1+0x798] ;  /* 0x00079800010a7983 */ /* 0x000f280000300800 */
[----:B------:R-:W4:Y:S04]  /*41040*/  LDL.LU R11, [R1+0x79c] ;  /* 0x00079c00010b7983 */ /* 0x000f280000300800 */
[----:B------:R0:W-:Y:S04]  /*41050*/  STL.64 [R1+0x2d30], R20 ;  /* 0x002d301401007387 */ /* 0x0001e80000100a00 */
[----:B0-----:R-:W2:Y:S04]  /*41060*/  LDL.LU R20, [R1+0x340] ;  /* 0x0003400001147983 */ /* 0x001ea80000300800 */
[----:B------:R-:W2:Y:S04]  /*41070*/  LDL.LU R21, [R1+0x344] ;  /* 0x0003440001157983 */ /* 0x000ea80000300800 */
[----:B------:R-:W3:Y:S04]  /*41080*/  LDL.LU R22, [R1+0x348] ;  /* 0x0003480001167983 */ /* 0x000ee80000300800 */
[----:B------:R-:W3:Y:S01]  /*41090*/  LDL.LU R23, [R1+0x34c] ;  /* 0x00034c0001177983 */ /* 0x000ee20000300800 */
[----:B------:R-:W-:-:S03]  /*410a0*/  IMAD.MOV.U32 R16, RZ, RZ, R12 ;  /* 0x000000ffff107224 */ /* 0x000fc600078e000c */
        /* <DEDUP_REMOVED lines=10> */
[----:B----4-:R-:W-:Y:S04]  /*41150*/  STL.64 [R1+0x2cc8], R10 ;  /* 0x002cc80a01007387 */ /* 0x010fe80000100a00 */
        /* <DEDUP_REMOVED lines=30> */
[----:B------:R-:W3:Y:S04]  /*41340*/  LDL.LU.64 R14, [R1+0x2d58] ;  /* 0x002d5800010e7983 */ /* 0x000ee80000300a00 */
[----:B------:R-:W3:Y:S01]  /*41350*/  LDL.LU.64 R12, [R1+0x2d50] ;  /* 0x002d5000010c7983 */ /* 0x000ee20000300a00 */
[----:B------:R-:W-:-:S03]  /*41360*/  IMAD.MOV.U32 R17, RZ, RZ, R7 ;  /* 0x000000ffff117224 */ /* 0x000fc600078e0007 */
[----:B------:R0:W-:Y:S04]  /*41370*/  STL.64 [R1+0x3e0], R24 ;  /* 0x0003e01801007387 */ /* 0x0001e80000100a00 */
[----:B------:R-:W-:Y:S04]  /*41380*/  STL.64 [R1+0x3e8], R26 ;  /* 0x0003e81a01007387 */ /* 0x000fe80000100a00 */
[----:B0-----:R-:W4:Y:S01]  /*41390*/  LDL.64 R24, [R1+0x50] ;  /* 0x0000500001187983 */ /* 0x001f220000100a00 */
[----:B---3--:R-:W-:Y:S03]  /*413a0*/  HMMA.16816.F32.BF16 R16, R12, R16, R20 ;  /* 0x000000100c10723c */ /* 0x008fe60000041814 */
[----:B------:R-:W3:Y:S04]  /*413b0*/  LDL.LU.64 R22, [R1+0x2d48] ;  /* 0x002d480001167983 */ /* 0x000ee80000300a00 */
[----:B------:R-:W3:-:S15]  /*413c0*/  LDL.LU.64 R20, [R1+0x2d40] ;  /* 0x002d400001147983 */ /* 0x000ede0000300a00 */
[----:B------:R-:W-:-:S01]  /*413d0*/  NOP ;  /* 0x0000000000007918 */ /* 0x000fc20000000000 */
[----:B------:R0:W-:Y:S04]  /*413e0*/  STL.64 [R1+0x290], R16 ;  /* 0x0002901001007387 */ /* 0x0001e80000100a00 */
[----:B------:R-:W-:Y:S04]  /*413f0*/  STL.64 [R1+0x298], R18 ;  /* 0x0002981201007387 */ /* 0x000fe80000100a00 */
[----:B0-----:R-:W3:Y:S02]  /*41400*/  LDL.LU.64 R16, [R1+0x2d38] ;  /* 0x002d380001107983 */ /* 0x001ee40000300a00 */
[----:B---3--:R-:W-:-:S15]  /*41410*/  HMMA.16816.F32.BF16 R20, R12, R16, R20 ;  /* 0x000000100c14723c */ /* 0x008fde0000041814 */
[----:B------:R-:W-:-:S08]  /*41420*/  NOP ;  /* 0x0000000000007918 */ /* 0x000fd00000000000 */
[----:B------:R0:W-:Y:S04]  /*41430*/  STL.64 [R1+0x280], R20 ;  /* 0x0002801401007387 */ /* 0x0001e80000100a00 */
[----:B------:R-:W-:Y:S04]  /*41440*/  STL.64 [R1+0x288], R22 ;  /* 0x0002881601007387 */ /* 0x000fe80000100a00 */
[----:B0-----:R-:W2:Y:S01]  /*41450*/  LDL.LU.64 R20, [R1+0x2d30] ;  /* 0x002d300001147983 */ /* 0x001ea20000300a00 */
[----:B------:R-:W-:Y:S02]  /*41460*/  IMAD.MOV.U32 R2, RZ, RZ, R16 ;  /* 0x000000ffff027224 */ /* 0x000fe400078e0010 */
[----:B------:R-:W-:-:S02]  /*41470*/  IMAD.MOV.U32 R0, RZ, RZ, R17 ;  /* 0x000000ffff007224 */ /* 0x000fc400078e0011 */
[----:B------:R-:W0:Y:S04]  /*41480*/  LDSM.16.MT88.4 R16, [R6+UR4+0xa080] ;  /* 0x00a080040610783b */ /* 0x000e280008004200 */
[----:B0-----:R-:W-:Y:S04]  /*41490*/  STL.64 [R1+0x2b20], R18 ;  /* 0x002b201201007387 */ /* 0x001fe80000100a00 */
[----:B------:R0:W-:Y:S04]  /*414a0*/  STL.64 [R1+0x2b18], R16 ;  /* 0x002b181001007387 */ /* 0x0001e80000100a00 */
[----:B0-----:R-:W3:Y:S01]  /*414b0*/  LDL.64 R16, [R1] ;  /* 0x0000000001107983 */ /* 0x001ee20000100a00 */
        /* <DEDUP_REMOVED lines=43> */
[----:B----4-:R-:W-:-:S15]  /*41770*/  HMMA.16816.F32.BF16 R20, R12, R24, R20 ;  /* 0x000000180c14723c */ /* 0x010fde0000041814 */
[----:B------:R-:W-:-:S08]  /*41780*/  NOP ;  /* 0x0000000000007918 */ /* 0x000fd00000000000 */
[----:B------:R0:W-:Y:S04]  /*41790*/  STL.64 [R1+0x5e0], R20 ;  /* 0x0005e01401007387 */ /* 0x0001e80000100a00 */
[----:B------:R-:W-:Y:S04]  /*417a0*/  STL.64 [R1+0x5e8], R22 ;  /* 0x0005e81601007387 */ /* 0x000fe80000100a00 */
[----:B0-----:R-:W2:Y:S04]  /*417b0*/  LDL.LU.64 R20, [R1+0x2c90] ;  /* 0x002c900001147983 */ /* 0x001ea80000300a00 */
[----:B------:R0:W-:Y:S04]  /*417c0*/  STL.64 [R1+0x2bc0], R24 ;  /* 0x002bc01801007387 */ /* 0x0001e80000100a00 */
[----:B0-----:R-:W3:Y:S04]  /*417d0*/  LDL.LU R24, [R1+0x590] ;  /* 0x0005900001187983 */ /* 0x001ee80000300800 */
[----:B------:R-:W3:Y:S04]  /*417e0*/  LDL.LU R25, [R1+0x594] ;  /* 0x0005940001197983 */ /* 0x000ee80000300800 */
[----:B------:R-:W3:Y:S04]  /*417f0*/  LDL.LU R26, [R1+0x598] ;  /* 0x00059800011a7983 */ /* 0x000ee80000300800 */
[----:B------:R-:W3:Y:S01]  /*41800*/  LDL.LU R27, [R1+0x59c] ;  /* 0x00059c00011b7983 */ /* 0x000ee20000300800 */
[----:B--2---:R-:W-:Y:S03]  /*41810*/  HMMA.16816.F32.BF16 R20, R12, R20, R8 ;  /* 0x000000140c14723c */ /* 0x004fe60000041808 */
[----:B------:R-:W2:Y:S04]  /*41820*/  LDL.LU.64 R10, [R1+0x2c88] ;  /* 0x002c8800010a7983 */ /* 0x000ea80000300a00 */
[----:B------:R-:W2:-:S15]  /*41830*/  LDL.LU.64 R8, [R1+0x2c80] ;  /* 0x002c800001087983 */ /* 0x000e9e0000300a00 */
[----:B------:R-:W-:-:S01]  /*41840*/  NOP ;  /* 0x0000000000007918 */ /* 0x000fc20000000000 */
[----:B------:R0:W-:Y:S04]  /*41850*/  STL.64 [R1+0x5d0], R20 ;  /* 0x0005d01401007387 */ /* 0x0001e80000100a00 */
[----:B0-----:R-:W2:Y:S01]  /*41860*/  LDL.LU.64 R20, [R1+0x2c78] ;  /* 0x002c780001147983 */ /* 0x001ea20000300a00 */
[----:B------:R-:W-:Y:S02]  /*41870*/  IMAD.MOV.U32 R6, RZ, RZ, R22 ;  /* 0x000000ffff067224 */ /* 0x000fe400078e0016 */
[----:B------:R-:W-:-:S05]  /*41880*/  IMAD.MOV.U32 R7, RZ, RZ, R23 ;  /* 0x000000ffff077224 */ /* 0x000fca00078e0017 */
[----:B------:R-:W-:Y:S04]  /*41890*/  STL [R1+0x239c], R7 ;  /* 0x00239c0701007387 */ /* 0x000fe80000100800 */
[----:B------:R-:W-:Y:S01]  /*418a0*/  STL [R1+0x2398], R6 ;  /* 0x0023980601007387 */ /* 0x000fe20000100800 */
        /* <DEDUP_REMOVED lines=20> */
[----:B------:R-:W2:Y:S01]  /*419f0*/  LDL.LU.64 R20, [R1+0x2c30] ;  /* 0x002c300001147983 */ /* 0x000ea20000300a00 */
[----:B---3--:R-:W-:Y:S06]  /*41a00*/  HMMA.16816.F32.BF16 R24, R12, R16, R24 ;  /* 0x000000100c18723c */ /* 0x008fec0000041818 */
[----:B------:R-:W-:-:S15]  /*41a10*/  IMAD.MOV.U32 R28, RZ, RZ, R17 ;  /* 0x000000ffff1c7224 */ /* 0x000fde00078e0011 */
[----:B------:R-:W-:-:S02]  /*41a20*/  NOP ;  /* 0x0000000000007918 */ /* 0x000fc40000000000 */
[----:B------:R-:W-:Y:S04]  /*41a30*/  STL.64 [R1+0x590], R24 ;  /* 0x0005901801007387 */ /* 0x000fe80000100a00 */
[----:B------:R-:W-:Y:S04]  /*41a40*/  STL.64 [R1+0x598], R26 ;  /* 0x0005981a01007387 */ /* 0x000fe80000100a00 */
[----:B------:R-:W3:Y:S01]  /*41a50*/  LDL.LU R16, [R1+0xa80] ;  /* 0x000a800001107983 */ /* 0x000ee20000300800 */
[----:B--2---:R-:W-:-:S15]  /*41a60*/  HMMA.16816.F32.BF16 R20, R12, R8, R20 ;  /* 0x000000080c14723c */ /* 0x004fde0000041814 */
[----:B------:R-:W-:-:S08]  /*41a70*/  NOP ;  /* 0x0000000000007918 */ /* 0x000fd00000000000 */
[----:B------:R0:W-:Y:S04]  /*41a80*/  STL.64 [R1+0x580], R20 ;  /* 0x0005801401007387 */ /* 0x0001e80000100a00 */
[----:B------:R1:W-:Y:S04]  /*41a90*/  STL.64 [R1+0x588], R22 ;  /* 0x0005881601007387 */ /* 0x0003e80000100a00 */
[----:B------:R-:W3:Y:S04]  /*41aa0*/  LDL.LU R17, [R1+0xa84] ;  /* 0x000a840001117983 */ /* 0x000ee80000300800 */
[----:B------:R-:W2:Y:S04]  /*41ab0*/  LDL.LU R18, [R1+0xa88] ;  /* 0x000a880001127983 */ /* 0x000ea80000300800 */
[----:B------:R-:W2:Y:S04]  /*41ac0*/  LDL.LU R19, [R1+0xa8c] ;  /* 0x000a8c0001137983 */ /* 0x000ea80000300800 */
[----:B0-----:R-:W4:Y:S04]  /*41ad0*/  LDL.LU R20, [R1+0x330] ;  /* 0x0003300001147983 */ /* 0x001f280000300800 */
[----:B------:R-:W4:Y:S04]  /*41ae0*/  LDL.LU R21, [R1+0x334] ;  /* 0x0003340001157983 */ /* 0x000f280000300800 */
[----:B-1----:R-:W4:Y:S04]  /*41af0*/  LDL.LU R22, [R1+0x338] ;  /* 0x0003380001167983 */ /* 0x002f280000300800 */
[----:B------:R-:W4:Y:S04]  /*41b00*/  LDL.LU R23, [R1+0x33c] ;  /* 0x00033c0001177983 */ /* 0x000f280000300800 */
[----:B--2---:R-:W-:Y:S04]  /*41b10*/  STL.64 [R1+0x2be0], R18 ;  /* 0x002be01201007387 */ /* 0x004fe80000100a00 */
[----:B---3--:R0:W-:Y:S04]  /*41b20*/  STL.64 [R1+0x2bd8], R16 ;  /* 0x002bd81001007387 */ /* 0x0081e80000100a00 */
[----:B0-----:R-:W2:Y:S04]  /*41b30*/  LDL.64 R16, [R1+0xa0] ;  /* 0x0000a00001107983 */ /* 0x001ea80000100a00 */
[----:B--2---:R0:W-:Y:S04]  /*41b40*/  STL.64 [R1+0x2bf0], R16 ;  /* 0x002bf01001007387 */ /* 0x0041e80000100a00 */
[----:B0-----:R-:W2:Y:S04]  /*41b50*/  LDL.64 R16, [R1+0xb0] ;  /* 0x0000b00001107983 */ /* 0x001ea80000100a00 */
[----:B--2---:R0:W-:Y:S04]  /*41b60*/  STL.64 [R1+0x2bf8], R16 ;  /* 0x002bf81001007387 */ /* 0x0041e80000100a00 */
[----:B0-----:R-:W2:Y:S04]  /*41b70*/  LDL.LU R16, [R1+0x4f0] ;  /* 0x0004f00001107983 */ /* 0x001ea80000300800 */
[----:B------:R-:W2:Y:S04]  /*41b80*/  LDL.LU R17, [R1+0x4f4] ;  /* 0x0004f40001117983 */ /* 0x000ea80000300800 */
[----:B------:R-:W3:Y:S04]  /*41b90*/  LDL.LU R18, [R1+0x4f8] ;  /* 0x0004f80001127983 */ /* 0x000ee80000300800 */
[----:B------:R-:W3:Y:S04]  /*41ba0*/  LDL.LU R19, [R1+0x4fc] ;  /* 0x0004fc0001137983 */ /* 0x000ee80000300800 */
[----:B---3--:R-:W-:Y:S04]  /*41bb0*/  STL.64 [R1+0x2c08], R18 ;  /* 0x002c081201007387 */ /* 0x008fe80000100a00 */
[----:B--2---:R0:W-:Y:S04]  /*41bc0*/  STL.64 [R1+0x2c00], R16 ;  /* 0x002c001001007387 */ /* 0x0041e80000100a00 */
[----:B------:R-:W2:Y:S04]  /*41bd0*/  LDL.64 R24, [R1+0x70] ;  /* 0x0000700001187983 */ /* 0x000ea80000100a00 */
[----:B0-----:R-:W3:Y:S04]  /*41be0*/  LDL.64 R16, [R1+0xd0] ;  /* 0x0000d00001107983 */ /* 0x001ee80000100a00 */
[----:B--2---:R0:W-:Y:S04]  /*41bf0*/  STL.64 [R1+0x2bd0], R24 ;  /* 0x002bd01801007387 */ /* 0x0041e80000100a00 */
[----:B0-----:R-:W2:Y:S04]  /*41c00*/  LDL.64 R24, [R1+0x90] ;  /* 0x0000900001187983 */ /* 0x001ea80000100a00 */
        /* <DEDUP_REMOVED lines=10> */
[----:B------:R-:W2:Y:S04]  /*41cb0*/  LDL.LU R26, [R1+0x508] ;  /* 0x00050800011a7983 */ /* 0x000ea80000300800 */
[----:B------:R-:W2:Y:S04]  /*41cc0*/  LDL.LU R27, [R1+0x50c] ;  /* 0x00050c00011b7983 */ /* 0x000ea80000300800 */
[----:B------:R0:W-:Y:S04]  /*41cd0*/  STL [R1+0x2b3c], R8 ;  /* 0x002b3c0801007387 */ /* 0x0001e80000100800 */
[----:B------:R1:W-:Y:S04]  /*41ce0*/  STL [R1+0x2b38], R9 ;  /* 0x002b380901007387 */ /* 0x0003e80000100800 */
[----:B0-----:R-:W3:Y:S04]  /*41cf0*/  LDL.LU R8, [R1+0xa60] ;  /* 0x000a600001087983 */ /* 0x001ee80000300800 */
[----:B-1----:R-:W3:Y:S04]  /*41d00*/  LDL.LU R9, [R1+0xa64] ;  /* 0x000a640001097983 */ /* 0x002ee80000300800 */
[----:B------:R-:W3:Y:S04]  /*41d10*/  LDL.LU R10, [R1+0xa68] ;  /* 0x000a6800010a7983 */ /* 0x000ee80000300800 */
[----:B------:R-:W3:Y:S04]  /*41d20*/  LDL.LU R11, [R1+0xa6c] ;  /* 0x000a6c00010b7983 */ /* 0x000ee80000300800 */
[----:B------:R-:W-:Y:S04]  /*41d30*/  STL [R1+0x2b40], R29 ;  /* 0x002b401d01007387 */ /* 0x000fe80000100800 */
[----:B------:R-:W2:Y:S04]  /*41d40*/  LDL.LU.64 R22, [R1+0x2c28] ;  /* 0x002c280001167983 */ /* 0x000ea80000300a00 */
[----:B------:R-:W2:Y:S04]  /*41d50*/  LDL.LU.64 R20, [R1+0x2c20] ;  /* 0x002c200001147983 */ /* 0x000ea80000300a00 */
[----:B------:R-:W-:Y:S04]  /*41d60*/  STL.64 [R1+0x270], R12 ;  /* 0x0002700c01007387 */ /* 0x000fe80000100a00 */
[----:B------:R-:W-:Y:S04]  /*41d70*/  STL.64 [R1+0x278], R14 ;  /* 0x0002780e01007387 */ /* 0x000fe80000100a00 */
[----:B------:R0:W-:Y:S04]  /*41d80*/  STL.64 [R1+0x2b28], R4 ;  /* 0x002b280401007387 */ /* 0x0001e80000100a00 */
[----:B0-----:R-:W4:Y:S04]  /*41d90*/  LDL.LU R4, [R1+0xaa0] ;  /* 0x000aa00001047983 */ /* 0x001f280000300800 */
[----:B------:R-:W4:Y:S04]  /*41da0*/  LDL.LU R5, [R1+0xaa4] ;  /* 0x000aa40001057983 */ /* 0x000f280000300800 */
[----:B------:R-:W4:Y:S04]  /*41db0*/  LDL.LU R6, [R1+0xaa8] ;  /* 0x000aa80001067983 */ /* 0x000f280000300800 */
[----:B------:R-:W4:Y:S01]  /*41dc0*/  LDL.LU R7, [R1+0xaac] ;  /* 0x000aac0001077983 */ /* 0x000f220000300800 */
[----:B------:R-:W-:-:S02]  /*41dd0*/  IMAD.MOV.U32 R12, RZ, RZ, R2 ;  /* 0x000000ffff0c7224 */ /* 0x000fc400078e0002 */
[----:B------:R-:W-:Y:S02]  /*41de0*/  IMAD.MOV.U32 R13, RZ, RZ, R0 ;  /* 0x000000ffff0d7224 */ /* 0x000fe400078e0000 */
[----:B------:R-:W-:Y:S02]  /*41df0*/  IMAD.MOV.U32 R2, RZ, RZ, R16 ;  /* 0x000000ffff027224 */ /* 0x000fe400078e0010 */
[----:B------:R-:W-:Y:S01]  /*41e00*/  IMAD.MOV.U32 R0, RZ, RZ, R17 ;  /* 0x000000ffff007224 */ /* 0x000fe200078e0011 */
[----:B--2---:R-:W-:-:S15]  /*41e10*/  HMMA.16816.F32.BF16 R24, R20, R16, R24 ;  /* 0x000000101418723c */ /* 0x004fde0000041818 */
[----:B------:R-:W-:-:S08]  /*41e20*/  NOP ;  /* 0x0000000000007918 */ /* 0x000fd00000000000 */
[----:B------:R-:W-:Y:S04]  /*41e30*/  STL.64 [R1+0x3d0], R24 ;  /* 0x0003d01801007387 */ /* 0x000fe80000100a00 */
[----:B------:R0:W-:Y:S04]  /*41e40*/  STL.64 [R1+0x3d8], R26 ;  /* 0x0003d81a01007387 */ /* 0x0001e80000100a00 */
[----:B0-----:R-:W2:Y:S04]  /*41e50*/  LDL.LU.64 R26, [R1+0x2c18] ;  /* 0x002c1800011a7983 */ /* 0x001ea80000300a00 */
[----:B------:R-:W2:Y:S04]  /*41e60*/  LDL.LU.64 R24, [R1+0x2c10] ;  /* 0x002c100001187983 */ /* 0x000ea80000300a00 */
[----:B------:R-:W3:Y:S04]  /*41e70*/  LDL.LU.64 R18, [R1+0x2c08] ;  /* 0x002c080001127983 */ /* 0x000ee80000300a00 */
[----:B------:R-:W3:Y:S01]  /*41e80*/  LDL.LU.64 R16, [R1+0x2c00] ;  /* 0x002c000001107983 */ /* 0x000ee20000300a00 */
[----:B------:R-:W-:-:S03]  /*41e90*/  LOP3.LUT R3, R29, 0x40, RZ, 0x3c, !PT ;  /* 0x000000401d037812 */ /* 0x000fc600078e3cff */
[----:B------:R-:W-:Y:S04]  /*41ea0*/  STL [R1+0x2b5c], R0 ;  /* 0x002b5c0001007387 */ /* 0x000fe80000100800 */
[----:B------:R-:W-:Y:S01]  /*41eb0*/  STL [R1+0x2b58], R2 ;  /* 0x002b580201007387 */ /* 0x000fe20000100800 */
[----:B---3--:R-:W-:Y:S03]  /*41ec0*/  HMMA.16816.F32.BF16 R12, R20, R12, R16 ;  /* 0x0000000c140c723c */ /* 0x008fe60000041810 */
[----:B------:R-:W4:-:S15]  /*41ed0*/  LDL.LU.64 R16, [R1+0x2bf8] ;  /* 0x002bf80001107983 */ /* 0x000f1e0000300a00 */
[----:B------:R-:W-:-:S05]  /*41ee0*/  NOP ;  /* 0x0000000000007918 */ /* 0x000fca0000000000 */
[----:B------:R-:W-:Y:S04]  /*41ef0*/  STL.64 [R1+0x3c0], R12 ;  /* 0x0003c00c01007387 */ /* 0x000fe80000100a00 */
[----:B------:R-:W-:Y:S04]  /*41f00*/  STL.64 [R1+0x3c8], R14 ;  /* 0x0003c80e01007387 */ /* 0x000fe80000100a00 */
[----:B------:R-:W0:Y:S04]  /*41f10*/  LDSM.16.MT88.4 R12, [R3+UR4+0xa000] ;  /* 0x00a00004030c783b */ /* 0x000e280008004200 */
[----:B0-----:R-:W-:Y:S04]  /*41f20*/  STL.64 [R1+0x29d0], R14 ;  /* 0x0029d00e01007387 */ /* 0x001fe80000100a00 */
[----:B------:R0:W-:Y:S04]  /*41f30*/  STL.64 [R1+0x29c8], R12 ;  /* 0x0029c80c01007387 */ /* 0x0001e80000100a00 */
[----:B0-----:R-:W3:Y:S01]  /*41f40*/  LDL R12, [R1] ;  /* 0x00000000010c7983 */ /* 0x001ee20000100800 */
[----:B------:R-:W-:Y:S01]  /*41f50*/  IMAD.MOV.U32 R13, RZ, RZ, R28 ;  /* 0x000000ffff0d7224 */ /* 0x000fe200078e001c */
[----:B----4-:R-:W-:Y:S04]  /*41f60*/  HMMA.16816.F32.BF16 R4, R20, R16, R4 ;  /* 0x000000101404723c */ /* 0x010fe80000041804 */
[----:B---3--:R0:W-:Y:S04]  /*41f70*/  STL.64 [R1+0x2b98], R12 ;  /* 0x002b980c01007387 */ /* 0x0081e80000100a00 */
[----:B0-----:R-:W3:-:S15]  /*41f80*/  LDL.64 R12, [R1+0x80] ;  /* 0x00008000010c7983 */ /* 0x001ede0000100a00 */
[----:B------:R0:W-:Y:S04]  /*41f90*/  STL.64 [R1+0x7d0], R4 ;  /* 0x0007d00401007387 */ /* 0x0001e80000100a00 */
[----:B------:R1:W-:Y:S01]  /*41fa0*/  STL.64 [R1+0x7d8], R6 ;  /* 0x0007d80601007387 */ /* 0x0003e20000100a00 */
[----:B0-----:R-:W-:Y:S02]  /*41fb0*/  IMAD.MOV.U32 R5, RZ, RZ, R16 ;  /* 0x000000ffff057224 */ /* 0x001fe400078e0010 */
[----:B------:R-:W-:Y:S02]  /*41fc0*/  IMAD.MOV.U32 R4, RZ, RZ, R17 ;  /* 0x000000ffff047224 */ /* 0x000fe400078e0011 */
[----:B------:R-:W2:Y:S02]  /*41fd0*/  LDL.LU.64 R16, [R1+0x2bf0] ;  /* 0x002bf00001107983 */ /* 0x000ea40000300a00 */
[----:B--2---:R-:W-:Y:S06]  /*41fe0*/  HMMA.16816.F32.BF16 R24, R20, R16, R24 ;  /* 0x000000101418723c */ /* 0x004fec0000041818 */
[----:B-1----:R-:W-:-:S02]  /*41ff0*/  IMAD.MOV.U32 R7, RZ, RZ, R16 ;  /* 0x000000ffff077224 */ /* 0x002fc400078e0010 */
[----:B------:R-:W-:-:S15]  /*42000*/  IMAD.MOV.U32 R6, RZ, RZ, R17 ;  /* 0x000000ffff067224 */ /* 0x000fde00078e0011 */
[----:B------:R0:W-:Y:S04]  /*42010*/  STL.64 [R1+0x7c0], R24 ;  /* 0x0007c01801007387 */ /* 0x0001e80000100a00 */
[----:B------:R-:W-:Y:S04]  /*42020*/  STL.64 [R1+0x7c8], R26 ;  /* 0x0007c81a01007387 */ /* 0x000fe80000100a00 */
[----:B0-----:R-:W2:Y:S04]  /*42030*/  LDL.LU.64 R24, [R1+0x2be8] ;  /* 0x002be80001187983 */ /* 0x001ea80000300a00 */
[----:B------:R-:W2:Y:S04]  /*42040*/  LDL.LU.64 R18, [R1+0x2be0] ;  /* 0x002be00001127983 */ /* 0x000ea80000300a00 */
[----:B------:R-:W2:Y:S04]  /*42050*/  LDL.LU.64 R16, [R1+0x2bd8] ;  /* 0x002bd80001107983 */ /* 0x000ea80000300a00 */
[----:B------:R-:W-:Y:S04]  /*42060*/  STL.64 [R1+0x2b50], R6 ;  /* 0x002b500601007387 */ /* 0x000fe80000100a00 */
[----:B------:R0:W-:Y:S04]  /*42070*/  STL.64 [R1+0x2b48], R4 ;  /* 0x002b480401007387 */ /* 0x0001e80000100a00 */
[----:B0-----:R-:W3:Y:S04]  /*42080*/  LDL.LU R4, [R1+0xa70] ;  /* 0x000a700001047983 */ /* 0x001ee80000300800 */
[----:B------:R-:W3:Y:S04]  /*42090*/  LDL.LU R5, [R1+0xa74] ;  /* 0x000a740001057983 */ /* 0x000ee80000300800 */
[----:B------:R-:W3:Y:S04]  /*420a0*/  LDL.LU R6, [R1+0xa78] ;  /* 0x000a780001067983 */ /* 0x000ee80000300800 */
[----:B------:R-:W3:Y:S01]  /*420b0*/  LDL.LU R7, [R1+0xa7c] ;  /* 0x000a7c0001077983 */ /* 0x000ee20000300800 */
[----:B--2---:R-:W-:-:S15]  /*420c0*/  HMMA.16816.F32.BF16 R16, R20, R24, R16 ;  /* 0x000000181410723c */ /* 0x004fde0000041810 */
[----:B------:R-:W-:-:S08]  /*420d0*/  NOP ;  /* 0x0000000000007918 */ /* 0x000fd00000000000 */
[----:B------:R0:W-:Y:S04]  /*420e0*/  STL.64 [R1+0x7b0], R16 ;  /* 0x0007b01001007387 */ /* 0x0001e80000100a00 */
[----:B------:R1:W-:Y:S01]  /*420f0*/  STL.64 [R1+0x7b8], R18 ;  /* 0x0007b81201007387 */ /* 0x0003e20000100a00 */
[----:B0-----:R-:W-:Y:S02]  /*42100*/  IMAD.MOV.U32 R17, RZ, RZ, R24 ;  /* 0x000000ffff117224 */ /* 0x001fe400078e0018 */
[----:B------:R-:W-:Y:S02]  /*42110*/  IMAD.MOV.U32 R16, RZ, RZ, R25 ;  /* 0x000000ffff107224 */ /* 0x000fe400078e0019 */
[----:B------:R-:W2:Y:S01]  /*42120*/  LDL.LU.64 R24, [R1+0x2bd0] ;  /* 0x002bd00001187983 */ /* 0x000ea20000300a00 */
[----:B---3--:R-:W-:Y:S06]  /*42130*/  HMMA.16816.F32.BF16 R4, R20, R12, R4 ;  /* 0x0000000c1404723c */ /* 0x008fec0000041804 */
[----:B-1----:R-:W-:-:S02]  /*42140*/  IMAD.MOV.U32 R19, RZ, RZ, R12 ;  /* 0x000000ffff137224 */ /* 0x002fc400078e000c */
[----:B------:R-:W-:-:S15]  /*42150*/  IMAD.MOV.U32 R18, RZ, RZ, R13 ;  /* 0x000000ffff127224 */ /* 0x000fde00078e000d */
[----:B------:R-:W-:Y:S04]  /*42160*/  STL.64 [R1+0x7a0], R4 ;  /* 0x0007a00401007387 */ /* 0x000fe80000100a00 */
[----:B------:R2:W-:Y:S04]  /*42170*/  STL.64 [R1+0x7a8], R6 ;  /* 0x0007a80601007387 */ /* 0x0005e80000100a00 */
[----:B------:R-:W-:Y:S04]  /*42180*/  STL.64 [R1+0x2b68], R18 ;  /* 0x002b681201007387 */ /* 0x000fe80000100a00 */
[----:B------:R0:W-:Y:S01]  /*42190*/  STL.64 [R1+0x2b60], R16 ;  /* 0x002b601001007387 */ /* 0x0001e20000100a00 */
[----:B--2---:R-:W-:Y:S07]  /*421a0*/  HMMA.16816.F32.BF16 R4, R20, R24, R8 ;  /* 0x000000181404723c */ /* 0x004fee0000041808 */
[----:B------:R-:W-:-:S02]  /*421b0*/  IMAD.MOV.U32 R10, RZ, RZ, R24 ;  /* 0x000000ffff0a7224 */ /* 0x000fc400078e0018 */
[----:B------:R-:W-:-:S14]  /*421c0*/  IMAD.MOV.U32 R28, RZ, RZ, R25 ;  /* 0x000000ffff1c7224 */ /* 0x000fdc00078e0019 */
[----:B------:R-:W-:Y:S04]  /*421d0*/  STL.64 [R1+0x790], R4 ;  /* 0x0007900401007387 */ /* 0x000fe80000100a00 */
[----:B------:R-:W-:Y:S04]  /*421e0*/  STL.64 [R1+0x798], R6 ;  /* 0x0007980601007387 */ /* 0x000fe80000100a00 */
[----:B------:R1:W-:Y:S04]  /*421f0*/  STL [R1+0x2bc8], R10 ;  /* 0x002bc80a01007387 */ /* 0x0003e80000100800 */
[----:B0-----:R-:W2:Y:S04]  /*42200*/  LDL.LU R16, [R1+0x730] ;  /* 0x0007300001107983 */ /* 0x001ea80000300800 */
[----:B------:R-:W2:Y:S04]  /*42210*/  LDL.LU R17, [R1+0x734] ;  /* 0x0007340001117983 */ /* 0x000ea80000300800 */
[----:B------:R-:W3:Y:S04]  /*42220*/  LDL.LU R18, [R1+0x738] ;  /* 0x0007380001127983 */ /* 0x000ee80000300800 */
[----:B------:R-:W3:Y:S04]  /*42230*/  LDL.LU R19, [R1+0x73c] ;  /* 0x00073c0001137983 */ /* 0x000ee80000300800 */
[----:B------:R-:W4:Y:S04]  /*42240*/  LDL.LU R8, [R1+0xa50] ;  /* 0x000a500001087983 */ /* 0x000f280000300800 */
[----:B------:R-:W4:Y:S04]  /*42250*/  LDL.LU R9, [R1+0xa54] ;  /* 0x000a540001097983 */ /* 0x000f280000300800 */
[----:B-1----:R-:W4:Y:S04]  /*42260*/  LDL.LU R10, [R1+0xa58] ;  /* 0x000a5800010a7983 */ /* 0x002f280000300800 */
[----:B------:R-:W4:Y:S04]  /*42270*/  LDL.LU R11, [R1+0xa5c] ;  /* 0x000a5c00010b7983 */ /* 0x000f280000300800 */
[----:B------:R-:W4:Y:S04]  /*42280*/  LDL.64 R24, [R1+0x60] ;  /* 0x0000600001187983 */ /* 0x000f280000100a00 */
[----:B------:R-:W2:Y:S04]  /*42290*/  LDL.LU R12, [R1+0xa20] ;  /* 0x000a2000010c7983 */ /* 0x000ea80000300800 */
[----:B------:R-:W2:Y:S04]  /*422a0*/  LDL.LU R13, [R1+0xa24] ;  /* 0x000a2400010d7983 */ /* 0x000ea80000300800 */
[----:B------:R-:W3:Y:S04]  /*422b0*/  LDL.LU R14, [R1+0xa28] ;  /* 0x000a2800010e7983 */ /* 0x000ee80000300800 */
[----:B------:R-:W3:Y:S04]  /*422c0*/  LDL.LU R15, [R1+0xa2c] ;  /* 0x000a2c00010f7983 */ /* 0x000ee80000300800 */
[----:B---3--:R-:W-:Y:S04]  /*422d0*/  STL.64 [R1+0x2ba8], R14 ;  /* 0x002ba80e01007387 */ /* 0x008fe80000100a00 */
[----:B--2---:R0:W-:Y:S04]  /*422e0*/  STL.64 [R1+0x2ba0], R12 ;  /* 0x002ba00c01007387 */ /* 0x0041e80000100a00 */
[----:B0-----:R-:W2:Y:S04]  /*422f0*/  LDL.64 R12, [R1+0x40] ;  /* 0x00004000010c7983 */ /* 0x001ea80000100a00 */
[----:B--2---:R0:W-:Y:S04]  /*42300*/  STL.64 [R1+0x2bb8], R12 ;  /* 0x002bb80c01007387 */ /* 0x0041e80000100a00 */
[----:B0-----:R-:W2:Y:S04]  /*42310*/  LDL.LU R12, [R1+0xa40] ;  /* 0x000a4000010c7983 */ /* 0x001ea80000300800 */
[----:B------:R-:W2:Y:S04]  /*42320*/  LDL.LU R13, [R1+0xa44] ;  /* 0x000a4400010d7983 */ /* 0x000ea80000300800 */
[----:B------:R-:W2:Y:S04]  /*42330*/  LDL.LU R14, [R1+0xa48] ;  /* 0x000a4800010e7983 */ /* 0x000ea80000300800 */
[----:B------:R-:W2:Y:S04]  /*42340*/  LDL.LU R15, [R1+0xa4c] ;  /* 0x000a4c00010f7983 */ /* 0x000ea80000300800 */
[----:B------:R-:W-:Y:S04]  /*42350*/  STL.64 [R1+0x2b78], R18 ;  /* 0x002b781201007387 */ /* 0x000fe80000100a00 */
[----:B------:R0:W-:Y:S04]  /*42360*/  STL.64 [R1+0x2b70], R16 ;  /* 0x002b701001007387 */ /* 0x0001e80000100a00 */
[----:B0-----:R-:W3:Y:S04]  /*42370*/  LDL.64 R16, [R1+0x20] ;  /* 0x0000200001107983 */ /* 0x001ee80000100a00 */
[----:B---3--:R0:W-:Y:S04]  /*42380*/  STL.64 [R1+0x2b90], R16 ;  /* 0x002b901001007387 */ /* 0x0081e80000100a00 */
[----:B0-----:R-:W3:Y:S01]  /*42390*/  LDL.64 R16, [R1+0x30] ;  /* 0x0000300001107983 */ /* 0x001ee20000100a00 */
[----:B----4-:R-:W-:Y:S03]  /*423a0*/  HMMA.16816.F32.BF16 R8, R20, R24, R8 ;  /* 0x000000181408723c */ /* 0x010fe60000041808 */
[----:B---3--:R0:W-:Y:S04]  /*423b0*/  STL.64 [R1+0x2bb0], R16 ;  /* 0x002bb01001007387 */ /* 0x0081e80000100a00 */
[----:B0-----:R-:W3:Y:S04]  /*423c0*/  LDL.LU R16, [R1+0xa30] ;  /* 0x000a300001107983 */ /* 0x001ee80000300800 */
[----:B------:R-:W3:Y:S04]  /*423d0*/  LDL.LU R17, [R1+0xa34] ;  /* 0x000a340001117983 */ /* 0x000ee80000300800 */
[----:B------:R-:W3:Y:S04]  /*423e0*/  LDL.LU R18, [R1+0xa38] ;  /* 0x000a380001127983 */ /* 0x000ee80000300800 */
[----:B------:R-:W3:Y:S04]  /*423f0*/  LDL.LU R19, [R1+0xa3c] ;  /* 0x000a3c0001137983 */ /* 0x000ee80000300800 */
[----:B------:R-:W4:Y:S04]  /*42400*/  LDL.LU R4, [R1+0x720] ;  /* 0x0007200001047983 */ /* 0x000f280000300800 */
[----:B------:R-:W4:Y:S04]  /*42410*/  LDL.LU R5, [R1+0x724] ;  /* 0x0007240001057983 */ /* 0x000f280000300800 */
[----:B------:R-:W2:Y:S04]  /*42420*/  LDL.LU R6, [R1+0x728] ;  /* 0x0007280001067983 */ /* 0x000ea80000300800 */
[----:B------:R-:W2:Y:S04]  /*42430*/  LDL.LU R7, [R1+0x72c] ;  /* 0x00072c0001077983 */ /* 0x000ea80000300800 */
[----:B--2---:R-:W-:Y:S04]  /*42440*/  STL.64 [R1+0x2b88], R6 ;  /* 0x002b880601007387 */ /* 0x004fe80000100a00 */
[----:B----4-:R0:W-:Y:S04]  /*42450*/  STL.64 [R1+0x2b80], R4 ;  /* 0x002b800401007387 */ /* 0x0101e80000100a00 */
[----:B0-----:R-:W2:Y:S04]  /*42460*/  LDL.LU R4, [R1+0x740] ;  /* 0x0007400001047983 */ /* 0x001ea80000300800 */
[----:B------:R-:W2:Y:S04]  /*42470*/  LDL.LU R5, [R1+0x744] ;  /* 0x0007440001057983 */ /* 0x000ea80000300800 */
[----:B------:R-:W2:Y:S04]  /*42480*/  LDL.LU R6, [R1+0x748] ;  /* 0x0007480001067983 */ /* 0x000ea80000300800 */
[----:B------:R-:W2:Y:S04]  /*42490*/  LDL.LU R7, [R1+0x74c] ;  /* 0x00074c0001077983 */ /* 0x000ea80000300800 */
[----:B------:R0:W-:Y:S04]  /*424a0*/  STL.64 [R1+0x780], R8 ;  /* 0x0007800801007387 */ /* 0x0001e80000100a00 */
[----:B------:R1:W-:Y:S01]  /*424b0*/  STL.64 [R1+0x788], R10 ;  /* 0x0007880a01007387 */ /* 0x0003e20000100a00 */
[----:B0-----:R-:W-:-:S03]  /*424c0*/  IMAD.MOV.U32 R9, RZ, RZ, R24 ;  /* 0x000000ffff097224 */ /* 0x001fc600078e0018 */
[----:B-1----:R-:W4:Y:S01]  /*424d0*/  LDL.LU R10, [R1+0x2bc8] ;  /* 0x002bc800010a7983 */ /* 0x002f220000300800 */
[----:B------:R-:W-:-:S03]  /*424e0*/  IMAD.MOV.U32 R11, RZ, RZ, R25 ;  /* 0x000000ffff0b7224 */ /* 0x000fc600078e0019 */
[----:B------:R-:W3:Y:S02]  /*424f0*/  LDL.LU.64 R24, [R1+0x2bc0] ;  /* 0x002bc00001187983 */ /* 0x000ee40000300a00 */
[----:B---3--:R-:W-:Y:S06]  /*42500*/  HMMA.16816.F32.BF16 R12, R20, R24, R12 ;  /* 0x00000018140c723c */ /* 0x008fec000004180c */
[----:B------:R-:W-:Y:S02]  /*42510*/  IMAD.MOV.U32 R29, RZ, RZ, R24 ;  /* 0x000000ffff1d7224 */ /* 0x000fe400078e0018 */
[----:B------:R-:W-:-:S15]  /*42520*/  IMAD.MOV.U32 R8, RZ, RZ, R25 ;  /* 0x000000ffff087224 */ /* 0x000fde00078e0019 */
[----:B------:R0:W-:Y:S04]  /*42530*/  STL.64 [R1+0x770], R12 ;  /* 0x0007700c01007387 */ /* 0x0001e80000100a00 */
[----:B------:R-:W-:Y:S04]  /*42540*/  STL.64 [R1+0x778], R14 ;  /* 0x0007780e01007387 */ /* 0x000fe80000100a00 */
[----:B0-----:R-:W3:Y:S04]  /*42550*/  LDL.LU.64 R12, [R1+0x2bb8] ;  /* 0x002bb800010c7983 */ /* 0x001ee80000300a00 */
[----:B------:R-:W2:Y:S04]  /*42560*/  LDL.LU R24, [R1+0x300] ;  /* 0x0003000001187983 */ /* 0x000ea80000300800 */
        /* <DEDUP_REMOVED lines=12> */
[----:B0-----:R-:W2:-:S12]  /*42630*/  LDL.64 R24, [R1+0x10] ;  /* 0x0000100001187983 */ /* 0x001e980000100a00 */
[----:B------:R0:W-:Y:S04]  /*42640*/  STL.64 [R1+0x760], R16 ;  /* 0x0007601001007387 */ /* 0x0001e80000100a00 */
[----:B------:R-:W-:Y:S01]  /*42650*/  STL.64 [R1+0x768], R18 ;  /* 0x0007681201007387 */ /* 0x000fe20000100a00 */
[----:B------:R-:W-:Y:S02]  /*42660*/  IMAD.MOV.U32 R27, RZ, RZ, R12 ;  /* 0x000000ffff1b7224 */ /* 0x000fe400078e000c */
[----:B------:R-:W-:Y:S01]  /*42670*/  IMAD.MOV.U32 R26, RZ, RZ, R13 ;  /* 0x000000ffff1a7224 */ /* 0x000fe200078e000d */
[----:B0-----:R-:W3:Y:S04]  /*42680*/  LDL.LU.64 R16, [R1+0x2bb0] ;  /* 0x002bb00001107983 */ /* 0x001ee80000300a00 */
[----:B------:R-:W3:Y:S04]  /*42690*/  LDL.LU.64 R14, [R1+0x2ba8] ;  /* 0x002ba800010e7983 */ /* 0x000ee80000300a00 */
[----:B------:R-:W3:Y:S02]  /*426a0*/  LDL.LU.64 R12, [R1+0x2ba0] ;  /* 0x002ba000010c7983 */ /* 0x000ee40000300a00 */
[----:B---3--:R-:W-:-:S15]  /*426b0*/  HMMA.16816.F32.BF16 R12, R20, R16, R12 ;  /* 0x00000010140c723c */ /* 0x008fde000004180c */
[----:B------:R-:W-:-:S08]  /*426c0*/  NOP ;  /* 0x0000000000007918 */ /* 0x000fd00000000000 */
[----:B------:R0:W-:Y:S04]  /*426d0*/  STL.64 [R1+0x750], R12 ;  /* 0x0007500c01007387 */ /* 0x0001e80000100a00 */
[----:B------:R1:W-:Y:S04]  /*426e0*/  STL.64 [R1+0x758], R14 ;  /* 0x0007580e01007387 */ /* 0x0003e80000100a00 */
[----:B0-----:R-:W3:Y:S01]  /*426f0*/  LDL.LU.64 R12, [R1+0x2b98] ;  /* 0x002b9800010c7983 */ /* 0x001ee20000300a00 */
[----:B-1----:R-:W-:Y:S02]  /*42700*/  IMAD.MOV.U32 R15, RZ, RZ, R16 ;  /* 0x000000ffff0f7224 */ /* 0x002fe400078e0010 */
[----:B------:R-:W-:-:S02]  /*42710*/  IMAD.MOV.U32 R14, RZ, RZ, R17 ;  /* 0x000000ffff0e7224 */ /* 0x000fc400078e0011 */
[----:B------:R-:W4:Y:S02]  /*42720*/  LDL.LU.64 R16, [R1+0x2b90] ;  /* 0x002b900001107983 */ /* 0x000f240000300a00 */
[----:B----4-:R-:W-:Y:S06]  /*42730*/  HMMA.16816.F32.BF16 R4, R20, R16, R4 ;  /* 0x000000101404723c */ /* 0x010fec0000041804 */
[----:B------:R-:W-:Y:S02]  /*42740*/  IMAD.MOV.U32 R0, RZ, RZ, R16 ;  /* 0x000000ffff007224 */ /* 0x000fe400078e0010 */
[----:B------:R-:W-:-:S15]  /*42750*/  IMAD.MOV.U32 R2, RZ, RZ, R17 ;  /* 0x000000ffff027224 */ /* 0x000fde00078e0011 */
[----:B------:R-:W-:Y:S04]  /*42760*/  STL.64 [R1+0x740], R4 ;  /* 0x0007400401007387 */ /* 0x000fe80000100a00 */
[----:B------:R0:W-:Y:S04]  /*42770*/  STL.64 [R1+0x748], R6 ;  /* 0x0007480601007387 */ /* 0x0001e80000100a00 */
[----:B0-----:R-:W3:Y:S04]  /*42780*/  LDL.LU.64 R6, [R1+0x2b88] ;  /* 0x002b880001067983 */ /* 0x001ee80000300a00 */
[----:B------:R-:W3:Y:S04]  /*42790*/  LDL.LU.64 R4, [R1+0x2b80] ;  /* 0x002b800001047983 */ /* 0x000ee80000300a00 */
[----:B------:R-:W2:Y:S04]  /*427a0*/  LDL.LU.64 R18, [R1+0x2b78] ;  /* 0x002b780001127983 */ /* 0x000ea80000300a00 */
[----:B------:R-:W2:Y:S02]  /*427b0*/  LDL.LU.64 R16, [R1+0x2b70] ;  /* 0x002b700001107983 */ /* 0x000ea40000300a00 */
[C---:B--2---:R-:W-:Y:S06]  /*427c0*/  HMMA.16816.F32.BF16 R16, R20.reuse, R24, R16 ;  /* 0x000000181410723c */ /* 0x044fec0000041810 */
[----:B---3--:R-:W-:-:S15]  /*427d0*/  HMMA.16816.F32.BF16 R4, R20, R12, R4 ;  /* 0x0000000c1404723c */ /* 0x008fde0000041804 */
[----:B------:R-:W-:-:S02]  /*427e0*/  NOP ;  /* 0x0000000000007918 */ /* 0x000fc40000000000 */
[----:B------:R-:W-:Y:S04]  /*427f0*/  STL.64 [R1+0x730], R16 ;  /* 0x0007301001007387 */ /* 0x000fe80000100a00 */
[----:B------:R0:W-:Y:S04]  /*42800*/  STL.64 [R1+0x738], R18 ;  /* 0x0007381201007387 */ /* 0x0001e80000100a00 */
[----:B0-----:R-:W2:Y:S04]  /*42810*/  LDL.LU.64 R18, [R1+0x2b68] ;  /* 0x002b680001127983 */ /* 0x001ea80000300a00 */
[----:B------:R-:W3:Y:S04]  /*42820*/  LDL.LU.64 R16, [R1+0x2b60] ;  /* 0x002b600001107983 */ /* 0x000ee80000300a00 */
[----:B------:R0:W-:Y:S02]  /*42830*/  STL.64 [R1+0x2a00], R24 ;  /* 0x002a001801007387 */ /* 0x0001e40000100a00 */
[----:B0-----:R-:W-:-:S02]  /*42840*/  IMAD.MOV.U32 R24, RZ, RZ, R0 ;  /* 0x000000ffff187224 */ /* 0x001fc400078e0000 */
[----:B------:R-:W-:Y:S01]  /*42850*/  IMAD.MOV.U32 R25, RZ, RZ, R2 ;  /* 0x000000ffff197224 */ /* 0x000fe200078e0002 */
[----:B------:R-:W4:Y:S04]  /*42860*/  LDL.LU R0, [R1+0x2b5c] ;  /* 0x002b5c0001007983 */ /* 0x000f280000300800 */
[----:B------:R-:W4:Y:S04]  /*42870*/  LDL.LU R2, [R1+0x2b58] ;  /* 0x002b580001027983 */ /* 0x000f280000300800 */
[----:B------:R0:W-:Y:S04]  /*42880*/  STL.64 [R1+0x2a18], R24 ;  /* 0x002a181801007387 */ /* 0x0001e80000100a00 */
[----:B------:R-:W-:Y:S04]  /*42890*/  STL.64 [R1+0x720], R4 ;  /* 0x0007200401007387 */ /* 0x000fe80000100a00 */
[----:B------:R1:W-:Y:S01]  /*428a0*/  STL.64 [R1+0x728], R6 ;  /* 0x0007280601007387 */ /* 0x0003e20000100a00 */
[----:B0-----:R-:W-:-:S02]  /*428b0*/  IMAD.MOV.U32 R24, RZ, RZ, R15 ;  /* 0x000000ffff187224 */ /* 0x001fc400078e000f */
[----:B------:R-:W-:Y:S01]  /*428c0*/  IMAD.MOV.U32 R25, RZ, RZ, R14 ;  /* 0x000000ffff197224 */ /* 0x000fe200078e000e */
[----:B-1----:R-:W4:Y:S04]  /*428d0*/  LDL.LU.64 R6, [R1+0x2b50] ;  /* 0x002b500001067983 */ /* 0x002f280000300a00 */
[----:B------:R-:W4:Y:S04]  /*428e0*/  LDL.LU.64 R4, [R1+0x2b48] ;  /* 0x002b480001047983 */ /* 0x000f280000300a00 */
[----:B------:R-:W-:Y:S04]  /*428f0*/  STL.64 [R1+0x2a30], R24 ;  /* 0x002a301801007387 */ /* 0x000fe80000100a00 */
        /* <DEDUP_REMOVED lines=59> */
[----:B------:R-:W-:-:S05]  /*42cb0*/  IMAD.MOV.U32 R25, RZ, RZ, R6 ;  /* 0x000000ffff197224 */ /* 0x000fca00078e0006 */
[----:B------:R0:W-:Y:S02]  /*42cc0*/  STL.64 [R1+0x2ad8], R24 ;  /* 0x002ad81801007387 */ /* 0x0001e40000100a00 */
[----:B0-----:R-:W-:Y:S02]  /*42cd0*/  IMAD.MOV.U32 R24, RZ, RZ, R5 ;  /* 0x000000ffff187224 */ /* 0x001fe400078e0005 */
[----:B------:R-:W-:Y:S01]  /*42ce0*/  IMAD.MOV.U32 R25, RZ, RZ, R4 ;  /* 0x000000ffff197224 */ /* 0x000fe200078e0004 */
[----:B---3--:R-:W-:Y:S04]  /*42cf0*/  STL.64 [R1+0x2a88], R14 ;  /* 0x002a880e01007387 */ /* 0x008fe80000100a00 */
[----:B--2---:R0:W-:Y:S04]  /*42d00*/  STL.64 [R1+0x2a80], R12 ;  /* 0x002a800c01007387 */ /* 0x0041e80000100a00 */
[----:B0-----:R-:W2:Y:S04]  /*42d10*/  LDL.LU R12, [R1+0x690] ;  /* 0x00069000010c7983 */ /* 0x001ea80000300800 */
[----:B------:R-:W2:Y:S04]  /*42d20*/  LDL.LU R13, [R1+0x694] ;  /* 0x00069400010d7983 */ /* 0x000ea80000300800 */
        /* <DEDUP_REMOVED lines=8> */
[----:B----4-:R-:W-:Y:S04]  /*42db0*/  STL.64 [R1+0x2af8], R24 ;  /* 0x002af81801007387 */ /* 0x010fe80000100a00 */
[----:B------:R-:W2:Y:S04]  /*42dc0*/  LDL.LU R16, [R1+0x4e0] ;  /* 0x0004e00001107983 */ /* 0x000ea80000300800 */
[----:B------:R-:W2:Y:S04]  /*42dd0*/  LDL.LU R17, [R1+0x4e4] ;  /* 0x0004e40001117983 */ /* 0x000ea80000300800 */
[----:B------:R-:W2:Y:S04]  /*42de0*/  LDL.LU R18, [R1+0x4e8] ;  /* 0x0004e80001127983 */ /* 0x000ea80000300800 */
[----:B------:R-:W2:Y:S04]  /*42df0*/  LDL.LU R19, [R1+0x4ec] ;  /* 0x0004ec0001137983 */ /* 0x000ea80000300800 */
[----:B------:R-:W4:Y:S04]  /*42e00*/  LDL.LU R4, [R1+0x710] ;  /* 0x0007100001047983 */ /* 0x000f280000300800 */
[----:B------:R-:W4:Y:S04]  /*42e10*/  LDL.LU R5, [R1+0x714] ;  /* 0x0007140001057983 */ /* 0x000f280000300800 */
[----:B------:R-:W4:Y:S04]  /*42e20*/  LDL.LU R6, [R1+0x718] ;  /* 0x0007180001067983 */ /* 0x000f280000300800 */
[----:B------:R-:W4:Y:S04]  /*42e30*/  LDL.LU R7, [R1+0x71c] ;  /* 0x00071c0001077983 */ /* 0x000f280000300800 */
[----:B---3--:R-:W-:Y:S04]  /*42e40*/  STL.64 [R1+0x2aa0], R14 ;  /* 0x002aa00e01007387 */ /* 0x008fe80000100a00 */
[----:B------:R0:W-:Y:S04]  /*42e50*/  STL.64 [R1+0x2a98], R12 ;  /* 0x002a980c01007387 */ /* 0x0001e80000100a00 */
[----:B0-----:R-:W3:Y:S04]  /*42e60*/  LDL.LU R12, [R1+0x6a0] ;  /* 0x0006a000010c7983 */ /* 0x001ee80000300800 */
[----:B------:R-:W3:Y:S04]  /*42e70*/  LDL.LU R13, [R1+0x6a4] ;  /* 0x0006a400010d7983 */ /* 0x000ee80000300800 */
[----:B------:R-:W2:Y:S04]  /*42e80*/  LDL.LU R14, [R1+0x6a8] ;  /* 0x0006a800010e7983 */ /* 0x000ea80000300800 */
[----:B------:R-:W2:Y:S04]  /*42e90*/  LDL.LU R15, [R1+0x6ac] ;  /* 0x0006ac00010f7983 */ /* 0x000ea80000300800 */
[----:B--2---:R-:W-:Y:S04]  /*42ea0*/  STL.64 [R1+0x2ab8], R14 ;  /* 0x002ab80e01007387 */ /* 0x004fe80000100a00 */
[----:B---3--:R0:W-:Y:S04]  /*42eb0*/  STL.64 [R1+0x2ab0], R12 ;  /* 0x002ab00c01007387 */ /* 0x0081e80000100a00 */
        /* <DEDUP_REMOVED lines=24> */
[----:B------:R-:W-:Y:S04]  /*43040*/  STL.64 [R1+0x718], R6 ;  /* 0x0007180601007387 */ /* 0x000fe80000100a00 */
[----:B0-----:R-:W3:Y:S01]  /*43050*/  LDL.LU.64 R4, [R1+0x2b28] ;  /* 0x002b280001047983 */ /* 0x001ee20000300a00 */
[----:B------:R-:W-:-:S02]  /*43060*/  IMAD.MOV.U32 R24, RZ, RZ, R2 ;  /* 0x000000ffff187224 */ /* 0x000fc400078e0002 */
[----:B------:R-:W-:Y:S01]  /*43070*/  IMAD.MOV.U32 R25, RZ, RZ, R0 ;  /* 0x000000ffff197224 */ /* 0x000fe200078e0000 */
[----:B---3--:R-:W-:Y:S01]  /*43080*/  HMMA.16816.F32.BF16 R20, R20, R4, R16 ;  /* 0x000000041414723c */ /* 0x008fe20000041810 */
[----:B------:R-:W2:Y:S04]  /*43090*/  LDL.LU.64 R18, [R1+0x2b20] ;  /* 0x002b200001127983 */ /* 0x000ea80000300a00 */
[----:B------:R-:W2:-:S15]  /*430a0*/  LDL.LU.64 R16, [R1+0x2b18] ;  /* 0x002b180001107983 */ /* 0x000e9e0000300a00 */
[----:B------:R-:W-:-:S03]  /*430b0*/  NOP ;  /* 0x0000000000007918 */ /* 0x000fc60000000000 */
[----:B------:R0:W-:Y:S04]  /*430c0*/  STL.64 [R1+0x3b0], R20 ;  /* 0x0003b01401007387 */ /* 0x0001e80000100a00 */
[----:B------:R-:W-:Y:S04]  /*430d0*/  STL.64 [R1+0x3b8], R22 ;  /* 0x0003b81601007387 */ /* 0x000fe80000100a00 */
[----:B0-----:R-:W3:Y:S01]  /*430e0*/  LDL.64 R20, [R1+0xc0] ;  /* 0x0000c00001147983 */ /* 0x001ee20000100a00 */
[----:B--2---:R-:W-:Y:S03]  /*430f0*/  HMMA.16816.F32.BF16 R24, R16, R24, R12 ;  /* 0x000000181018723c */ /* 0x004fe6000004180c */
[----:B------:R-:W2:Y:S04]  /*43100*/  LDL.LU.64 R14, [R1+0x2b10] ;  /* 0x002b1000010e7983 */ /* 0x000ea80000300a00 */
[----:B------:R-:W2:-:S15]  /*43110*/  LDL.LU.64 R12, [R1+0x2b08] ;  /* 0x002b0800010c7983 */ /* 0x000e9e0000300a00 */
[----:B------:R-:W-:-:S01]  /*43120*/  NOP ;  /* 0x0000000000007918 */ /* 0x000fc20000000000 */
[----:B------:R-:W-:Y:S04]  /*43130*/  STL.64 [R1+0x260], R24 ;  /* 0x0002601801007387 */ /* 0x000fe80000100a00 */
[----:B------:R0:W-:Y:S04]  /*43140*/  STL.64 [R1+0x268], R26 ;  /* 0x0002681a01007387 */ /* 0x0001e80000100a00 */
[----:B0-----:R-:W4:Y:S04]  /*43150*/  LDL.LU.64 R26, [R1+0x2b00] ;  /* 0x002b0000011a7983 */ /* 0x001f280000300a00 */
[----:B------:R-:W4:Y:S01]  /*43160*/  LDL.LU.64 R24, [R1+0x2af8] ;  /* 0x002af80001187983 */ /* 0x000f220000300a00 */
[----:B---3--:R-:W-:Y:S01]  /*43170*/  IMAD.MOV.U32 R2, RZ, RZ, R20 ;  /* 0x000000ffff027224 */ /* 0x008fe200078e0014 */
[----:B----4-:R-:W-:-:S15]  /*43180*/  HMMA.16816.F32.BF16 R24, R16, R20, R24 ;  /* 0x000000141018723c */ /* 0x010fde0000041818 */
[----:B------:R-:W-:-:S08]  /*43190*/  NOP ;  /* 0x0000000000007918 */ /* 0x000fd00000000000 */
[----:B------:R0:W-:Y:S04]  /*431a0*/  STL.64 [R1+0x250], R24 ;  /* 0x0002501801007387 */ /* 0x0001e80000100a00 */
[----:B------:R-:W-:Y:S04]  /*431b0*/  STL.64 [R1+0x258], R26 ;  /* 0x0002581a01007387 */ /* 0x000fe80000100a00 */
[----:B0-----:R-:W2:Y:S01]  /*431c0*/  LDL.LU.64 R24, [R1+0x2af0] ;  /* 0x002af00001187983 */ /* 0x001ea20000300a00 */
[----:B------:R-:W-:-:S03]  /*431d0*/  IMAD.MOV.U32 R0, RZ, RZ, R21 ;  /* 0x000000ffff007224 */ /* 0x000fc600078e0015 */
[----:B------:R-:W0:Y:S04]  /*431e0*/  LDSM.16.MT88.4 R20, [R3+UR4+0xa080] ;  /* 0x00a080040314783b */ /* 0x000e280008004200 */
[----:B0-----:R-:W-:Y:S04]  /*431f0*/  STL.64 [R1+0x28a8], R22 ;  /* 0x0028a81601007387 */ /* 0x001fe80000100a00 */
        /* <DEDUP_REMOVED lines=78> */
[----:B------:R0:W-:Y:S04]  /*436e0*/  STL.64 [R1+0x520], R12 ;  /* 0x0005200c01007387 */ /* 0x0001e80000100a00 */
[----:B------:R1:W-:Y:S04]  /*436f0*/  STL.64 [R1+0x528], R14 ;  /* 0x0005280e01007387 */ /* 0x0003e80000100a00 */
[----:B0-----:R-:W1:Y:S04]  /*43700*/  LDL.LU.64 R12, [R1+0x29f8] ;  /* 0x0029f800010c7983 */ /* 0x001e680000300a00 */
[----:B------:R-:W1:Y:S04]  /*43710*/  LDL.LU.64 R26, [R1+0x29f0] ;  /* 0x0029f000011a7983 */ /* 0x000e680000300a00 */
[----:B------:R-:W1:Y:S01]  /*43720*/  LDL.LU.64 R24, [R1+0x29e8] ;  /* 0x0029e80001187983 */ /* 0x000e620000300a00 */
[C---:B---3--:R-:W-:Y:S06]  /*43730*/  HMMA.16816.F32.BF16 R20, R16.reuse, R8, R20 ;  /* 0x000000081014723c */ /* 0x048fec0000041814 */
[----:B-1----:R-:W-:Y:S01]  /*43740*/  HMMA.16816.F32.BF16 R12, R16, R12, R24 ;  /* 0x0000000c100c723c */ /* 0x002fe20000041818 */
[----:B------:R-:W2:Y:S04]  /*43750*/  LDL.LU.64 R26, [R1+0x29e0] ;  /* 0x0029e000011a7983 */ /* 0x000ea80000300a00 */
[----:B------:R-:W2:-:S15]  /*43760*/  LDL.LU.64 R24, [R1+0x29d8] ;  /* 0x0029d80001187983 */ /* 0x000e9e0000300a00 */
[----:B------:R-:W-:-:S03]  /*43770*/  NOP ;  /* 0x0000000000007918 */ /* 0x000fc60000000000 */
[----:B------:R-:W-:Y:S04]  /*43780*/  STL.64 [R1+0x510], R12 ;  /* 0x0005100c01007387 */ /* 0x000fe80000100a00 */
[----:B------:R0:W-:Y:S04]  /*43790*/  STL.64 [R1+0x518], R14 ;  /* 0x0005180e01007387 */ /* 0x0001e80000100a00 */
[----:B0-----:R-:W3:Y:S04]  /*437a0*/  LDL.LU.64 R14, [R1+0x29d0] ;  /* 0x0029d000010e7983 */ /* 0x001ee80000300a00 */
[----:B------:R-:W3:Y:S04]  /*437b0*/  LDL.LU.64 R12, [R1+0x29c8] ;  /* 0x0029c800010c7983 */ /* 0x000ee80000300a00 */
[----:B------:R-:W-:Y:S04]  /*437c0*/  STL.64 [R1+0x28e8], R10 ;  /* 0x0028e80a01007387 */ /* 0x000fe80000100a00 */
[----:B------:R0:W-:Y:S04]  /*437d0*/  STL.64 [R1+0x28e0], R8 ;  /* 0x0028e00801007387 */ /* 0x0001e80000100a00 */
[----:B------:R-:W-:Y:S04]  /*437e0*/  STL.64 [R1+0x500], R20 ;  /* 0x0005001401007387 */ /* 0x000fe80000100a00 */
[----:B------:R-:W-:Y:S01]  /*437f0*/  STL.64 [R1+0x508], R22 ;  /* 0x0005081601007387 */ /* 0x000fe20000100a00 */
[----:B--2---:R-:W-:Y:S07]  /*43800*/  HMMA.16816.F32.BF16 R24, R16, R4, R24 ;  /* 0x000000041018723c */ /* 0x004fee0000041818 */
[----:B------:R-:W-:-:S02]  /*43810*/  IMAD.MOV.U32 R16, RZ, RZ, R2 ;  /* 0x000000ffff107224 */ /* 0x000fc400078e0002 */
[----:B------:R-:W-:-:S05]  /*43820*/  IMAD.MOV.U32 R17, RZ, RZ, R0 ;  /* 0x000000ffff117224 */ /* 0x000fca00078e0000 */
[----:B------:R-:W-:Y:S04]  /*43830*/  STL.64 [R1+0x29b0], R16 ;  /* 0x0029b01001007387 */ /* 0x000fe80000100a00 */
[----:B0-----:R-:W2:Y:S04]  /*43840*/  LDL.64 R8, [R1+0x70] ;  /* 0x0000700001087983 */ /* 0x001ea80000100a00 */
[----:B--2---:R0:W-:Y:S04]  /*43850*/  STL.64 [R1+0x2970], R8 ;  /* 0x0029700801007387 */ /* 0x0041e80000100a00 */
[----:B0-----:R-:W2:Y:S04]  /*43860*/  LDL.LU R8, [R1+0xa10] ;  /* 0x000a100001087983 */ /* 0x001ea80000300800 */
[----:B------:R-:W2:Y:S04]  /*43870*/  LDL.LU R9, [R1+0xa14] ;  /* 0x000a140001097983 */ /* 0x000ea80000300800 */
[----:B------:R-:W4:Y:S04]  /*43880*/  LDL.LU R10, [R1+0xa18] ;  /* 0x000a1800010a7983 */ /* 0x000f280000300800 */
[----:B------:R-:W4:Y:S04]  /*43890*/  LDL.LU R11, [R1+0xa1c] ;  /* 0x000a1c00010b7983 */ /* 0x000f280000300800 */
[----:B------:R-:W3:Y:S04]  /*438a0*/  LDL.64 R16, [R1+0xd0] ;  /* 0x0000d00001107983 */ /* 0x000ee80000100a00 */
        /* <DEDUP_REMOVED lines=12> */
[----:B0-----:R-:W3:Y:S04]  /*43970*/  LDL.LU R20, [R1+0x470] ;  /* 0x0004700001147983 */ /* 0x001ee80000300800 */
[----:B------:R-:W3:Y:S04]  /*43980*/  LDL.LU R21, [R1+0x474] ;  /* 0x0004740001157983 */ /* 0x000ee80000300800 */
[----:B------:R-:W3:Y:S04]  /*43990*/  LDL.LU R22, [R1+0x478] ;  /* 0x0004780001167983 */ /* 0x000ee80000300800 */
[----:B------:R-:W3:Y:S04]  /*439a0*/  LDL.LU R23, [R1+0x47c] ;  /* 0x00047c0001177983 */ /* 0x000ee80000300800 */
[----:B------:R-:W-:Y:S04]  /*439b0*/  STL.64 [R1+0x2980], R10 ;  /* 0x0029800a01007387 */ /* 0x000fe80000100a00 */
[----:B------:R0:W-:Y:S04]  /*439c0*/  STL.64 [R1+0x2978], R8 ;  /* 0x0029780801007387 */ /* 0x0001e80000100a00 */
[----:B0-----:R-:W2:Y:S04]  /*439d0*/  LDL.64 R8, [R1+0x90] ;  /* 0x0000900001087983 */ /* 0x001ea80000100a00 */
[----:B--2---:R0:W-:Y:S04]  /*439e0*/  STL.64 [R1+0x2998], R8 ;  /* 0x0029980801007387 */ /* 0x0041e80000100a00 */
[----:B0-----:R-:W2:Y:S04]  /*439f0*/  LDL.64 R8, [R1+0xa0] ;  /* 0x0000a00001087983 */ /* 0x001ea80000100a00 */
[----:B------:R-:W-:Y:S04]  /*43a00*/  STL [R1+0x28b4], R4 ;  /* 0x0028b40401007387 */ /* 0x000fe80000100800 */
[----:B------:R0:W-:Y:S04]  /*43a10*/  STL [R1+0x28b0], R5 ;  /* 0x0028b00501007387 */ /* 0x0001e80000100800 */
[----:B0-----:R-:W4:Y:S04]  /*43a20*/  LDL.64 R4, [R1+0xb0] ;  /* 0x0000b00001047983 */ /* 0x001f280000100a00 */
[----:B------:R-:W-:Y:S04]  /*43a30*/  STL.64 [R1+0x1ff0], R26 ;  /* 0x001ff01a01007387 */ /* 0x000fe80000100a00 */
[----:B------:R0:W-:Y:S04]  /*43a40*/  STL.64 [R1+0x1fe8], R24 ;  /* 0x001fe81801007387 */ /* 0x0001e80000100a00 */
[----:B0-----:R-:W2:Y:S04]  /*43a50*/  LDL.LU.64 R24, [R1+0x60] ;  /* 0x0000600001187983 */ /* 0x001ea80000300a00 */
[----:B------:R-:W-:Y:S04]  /*43a60*/  STL [R1+0x28b8], R29 ;  /* 0x0028b81d01007387 */ /* 0x000fe80000100800 */
[----:B------:R-:W4:Y:S01]  /*43a70*/  LDL.64 R26, [R1+0x68] ;  /* 0x00006800011a7983 */ /* 0x000f220000100a00 */
[----:B---3--:R-:W-:Y:S06]  /*43a80*/  HMMA.16816.F32.BF16 R20, R12, R16, R20 ;  /* 0x000000100c14723c */ /* 0x008fec0000041814 */
[----:B------:R-:W-:-:S02]  /*43a90*/  IMAD.MOV.U32 R2, RZ, RZ, R16 ;  /* 0x000000ffff027224 */ /* 0x000fc400078e0010 */
[----:B------:R-:W-:Y:S01]  /*43aa0*/  IMAD.MOV.U32 R0, RZ, RZ, R17 ;  /* 0x000000ffff007224 */ /* 0x000fe200078e0011 */
        /* <DEDUP_REMOVED lines=10> */
[----:B------:R-:W3:Y:S04]  /*43b50*/  LDL.LU.64 R16, [R1+0x29b0] ;  /* 0x0029b00001107983 */ /* 0x000ee80000300a00 */
[----:B------:R-:W-:Y:S04]  /*43b60*/  STL [R1+0x28c0], R0 ;  /* 0x0028c00001007387 */ /* 0x000fe80000100800 */
[----:B------:R-:W-:Y:S01]  /*43b70*/  STL [R1+0x28bc], R2 ;  /* 0x0028bc0201007387 */ /* 0x000fe20000100800 */
[----:B------:R-:W-:Y:S01]  /*43b80*/  LOP3.LUT R28, R29, 0x60, RZ, 0x3c, !PT ;  /* 0x000000601d1c7812 */ /* 0x000fe200078e3cff */
[----:B---3--:R-:W-:Y:S02]  /*43b90*/  HMMA.16816.F32.BF16 R16, R12, R16, R20 ;  /* 0x000000100c10723c */ /* 0x008fe40000041814 */
[----:B------:R-:W3:Y:S04]  /*43ba0*/  LDL.LU.64 R22, [R1+0x29a8] ;  /* 0x0029a80001167983 */ /* 0x000ee80000300a00 */
[----:B------:R-:W3:-:S15]  /*43bb0*/  LDL.LU.64 R20, [R1+0x29a0] ;  /* 0x0029a00001147983 */ /* 0x000ede0000300a00 */
[----:B------:R-:W-:-:S02]  /*43bc0*/  NOP ;  /* 0x0000000000007918 */ /* 0x000fc40000000000 */
[----:B------:R-:W-:Y:S04]  /*43bd0*/  STL.64 [R1+0x390], R16 ;  /* 0x0003901001007387 */ /* 0x000fe80000100a00 */
[----:B------:R-:W-:Y:S04]  /*43be0*/  STL.64 [R1+0x398], R18 ;  /* 0x0003981201007387 */ /* 0x000fe80000100a00 */
[----:B------:R-:W0:Y:S04]  /*43bf0*/  LDSM.16.MT88.4 R16, [R28+UR4+0xa000] ;  /* 0x00a000041c10783b */ /* 0x000e280008004200 */
[----:B------:R-:W-:Y:S04]  /*43c00*/  STL [R1+0x28c4], R28 ;  /* 0x0028c41c01007387 */ /* 0x000fe80000100800 */
[----:B0-----:R-:W-:Y:S04]  /*43c10*/  STL.64 [R1+0x2768], R18 ;  /* 0x0027681201007387 */ /* 0x001fe80000100a00 */
[----:B------:R0:W-:Y:S04]  /*43c20*/  STL.64 [R1+0x2760], R16 ;  /* 0x0027601001007387 */ /* 0x0001e80000100a00 */
[----:B0-----:R-:W4:Y:S04]  /*43c30*/  LDL.LU R16, [R1+0xa00] ;  /* 0x000a000001107983 */ /* 0x001f280000300800 */
[----:B------:R-:W4:Y:S04]  /*43c40*/  LDL.LU R17, [R1+0xa04] ;  /* 0x000a040001117983 */ /* 0x000f280000300800 */
[----:B------:R-:W4:Y:S04]  /*43c50*/  LDL.LU R18, [R1+0xa08] ;  /* 0x000a080001127983 */ /* 0x000f280000300800 */
[----:B------:R-:W4:Y:S01]  /*43c60*/  LDL.LU R19, [R1+0xa0c] ;  /* 0x000a0c0001137983 */ /* 0x000f220000300800 */
[----:B---3--:R-:W-:-:S15]  /*43c70*/  HMMA.16816.F32.BF16 R20, R12, R4, R20 ;  /* 0x000000040c14723c */ /* 0x008fde0000041814 */
[----:B------:R-:W-:-:S08]  /*43c80*/  NOP ;  /* 0x0000000000007918 */ /* 0x000fd00000000000 */
[----:B------:R0:W-:Y:S04]  /*43c90*/  STL.64 [R1+0x700], R20 ;  /* 0x0007001401007387 */ /* 0x0001e80000100a00 */
[----:B------:R-:W-:Y:S01]  /*43ca0*/  STL.64 [R1+0x708], R22 ;  /* 0x0007081601007387 */ /* 0x000fe20000100a00 */
[----:B0-----:R-:W-:-:S05]  /*43cb0*/  IMAD.MOV.U32 R20, RZ, RZ, R4 ;  /* 0x000000ffff147224 */ /* 0x001fca00078e0004 */
        /* <DEDUP_REMOVED lines=11> */
[----:B------:R-:W2:Y:S01]  /*43d70*/  LDL.LU.64 R8, [R1+0x2998] ;  /* 0x0029980001087983 */ /* 0x000ea20000300a00 */
[----:B------:R-:W-:Y:S01]  /*43d80*/  IMAD.MOV.U32 R7, RZ, RZ, R5 ;  /* 0x000000ffff077224 */ /* 0x000fe200078e0005 */
[----:B--2---:R-:W-:Y:S06]  /*43d90*/  HMMA.16816.F32.BF16 R24, R12, R8, R24 ;  /* 0x000000080c18723c */ /* 0x004fec0000041818 */
[----:B------:R-:W-:-:S02]  /*43da0*/  IMAD.MOV.U32 R23, RZ, RZ, R9 ;  /* 0x000000ffff177224 */ /* 0x000fc400078e0009 */
[----:B------:R-:W-:-:S15]  /*43db0*/  IMAD.MOV.U32 R5, RZ, RZ, R8 ;  /* 0x000000ffff057224 */ /* 0x000fde00078e0008 */
[----:B------:R-:W-:Y:S04]  /*43dc0*/  STL.64 [R1+0x6e0], R24 ;  /* 0x0006e01801007387 */ /* 0x000fe80000100a00 */
[----:B------:R0:W-:Y:S04]  /*43dd0*/  STL.64 [R1+0x6e8], R26 ;  /* 0x0006e81a01007387 */ /* 0x0001e80000100a00 */
[----:B0-----:R-:W2:Y:S04]  /*43de0*/  LDL.LU.64 R26, [R1+0x2990] ;  /* 0x00299000011a7983 */ /* 0x001ea80000300a00 */
[----:B------:R-:W3:Y:S04]  /*43df0*/  LDL.LU.64 R24, [R1+0x2988] ;  /* 0x0029880001187983 */ /* 0x000ee80000300a00 */
[----:B------:R-:W4:Y:S04]  /*43e00*/  LDL.LU.64 R10, [R1+0x2980] ;  /* 0x00298000010a7983 */ /* 0x000f280000300a00 */
[----:B------:R-:W4:Y:S04]  /*43e10*/  LDL.LU.64 R8, [R1+0x2978] ;  /* 0x0029780001087983 */ /* 0x000f280000300a00 */
[----:B------:R-:W-:Y:S04]  /*43e20*/  STL.64 [R1+0x2928], R22 ;  /* 0x0029281601007387 */ /* 0x000fe80000100a00 */
[----:B------:R0:W-:Y:S04]  /*43e30*/  STL [R1+0x2920], R21 ;  /* 0x0029201501007387 */ /* 0x0001e80000100800 */
[----:B0-----:R-:W4:Y:S02]  /*43e40*/  LDL.64 R20, [R1+0x80] ;  /* 0x0000800001147983 */ /* 0x001f240000100a00 */
[----:B----4-:R-:W-:-:S15]  /*43e50*/  HMMA.16816.F32.BF16 R8, R12, R20, R8 ;  /* 0x000000140c08723c */ /* 0x010fde0000041808 */
[----:B------:R-:W-:-:S08]  /*43e60*/  NOP ;  /* 0x0000000000007918 */ /* 0x000fd00000000000 */
[----:B------:R0:W-:Y:S04]  /*43e70*/  STL.64 [R1+0x6d0], R8 ;  /* 0x0006d00801007387 */ /* 0x0001e80000100a00 */
[----:B------:R-:W-:Y:S04]  /*43e80*/  STL.64 [R1+0x6d8], R10 ;  /* 0x0006d80a01007387 */ /* 0x000fe80000100a00 */
[----:B0-----:R-:W4:Y:S01]  /*43e90*/  LDL.LU.64 R8, [R1+0x2970] ;  /* 0x0029700001087983 */ /* 0x001f220000300a00 */
[----:B------:R-:W-:-:S03]  /*43ea0*/  IMAD.MOV.U32 R4, RZ, RZ, R21 ;  /* 0x000000ffff047224 */ /* 0x000fc600078e0015 */
[----:B------:R-:W-:Y:S04]  /*43eb0*/  STL [R1+0x28f8], R7 ;  /* 0x0028f80701007387 */ /* 0x000fe80000100800 */
[----:B------:R4:W-:Y:S02]  /*43ec0*/  STL.64 [R1+0x28f0], R4 ;  /* 0x0028f00401007387 */ /* 0x0009e40000100a00 */
[----:B----4-:R-:W-:-:S15]  /*43ed0*/  HMMA.16816.F32.BF16 R4, R12, R8, R16 ;  /* 0x000000080c04723c */ /* 0x010fde0000041810 */
[----:B------:R-:W-:-:S08]  /*43ee0*/  NOP ;  /* 0x0000000000007918 */ /* 0x000fd00000000000 */
[----:B------:R0:W-:Y:S04]  /*43ef0*/  STL.64 [R1+0x6c0], R4 ;  /* 0x0006c00401007387 */ /* 0x0001e80000100a00 */
[----:B------:R1:W-:Y:S04]  /*43f00*/  STL.64 [R1+0x6c8], R6 ;  /* 0x0006c80601007387 */ /* 0x0003e80000100a00 */
[----:B0-----:R-:W4:Y:S04]  /*43f10*/  LDL.LU R4, [R1+0x9b0] ;  /* 0x0009b00001047983 */ /* 0x001f280000300800 */
[----:B------:R-:W4:Y:S04]  /*43f20*/  LDL.LU R5, [R1+0x9b4] ;  /* 0x0009b40001057983 */ /* 0x000f280000300800 */
[----:B-1----:R-:W2:Y:S04]  /*43f30*/  LDL.LU R6, [R1+0x9b8] ;  /* 0x0009b80001067983 */ /* 0x002ea80000300800 */
[----:B------:R-:W2:Y:S01]  /*43f40*/  LDL.LU R7, [R1+0x9bc] ;  /* 0x0009bc0001077983 */ /* 0x000ea20000300800 */
[----:B------:R-:W-:-:S03]  /*43f50*/  IMAD.MOV.U32 R29, RZ, RZ, R20 ;  /* 0x000000ffff1d7224 */ /* 0x000fc600078e0014 */
[----:B--2---:R-:W-:Y:S04]  /*43f60*/  STL.64 [R1+0x2908], R6 ;  /* 0x0029080601007387 */ /* 0x004fe80000100a00 */
[----:B----4-:R0:W-:Y:S04]  /*43f70*/  STL.64 [R1+0x2900], R4 ;  /* 0x0029000401007387 */ /* 0x0101e80000100a00 */
[----:B0-----:R-:W2:Y:S04]  /*43f80*/  LDL.LU R4, [R1+0x660] ;  /* 0x0006600001047983 */ /* 0x001ea80000300800 */
[----:B------:R-:W2:Y:S04]  /*43f90*/  LDL.LU R5, [R1+0x664] ;  /* 0x0006640001057983 */ /* 0x000ea80000300800 */
[----:B------:R-:W4:Y:S04]  /*43fa0*/  LDL.LU R6, [R1+0x668] ;  /* 0x0006680001067983 */ /* 0x000f280000300800 */
[----:B------:R-:W4:Y:S04]  /*43fb0*/  LDL.LU R7, [R1+0x66c] ;  /* 0x00066c0001077983 */ /* 0x000f280000300800 */
[----:B------:R-:W3:Y:S04]  /*43fc0*/  LDL.LU R20, [R1+0x670] ;  /* 0x0006700001147983 */ /* 0x000ee80000300800 */
[----:B------:R-:W3:Y:S04]  /*43fd0*/  LDL.LU R21, [R1+0x674] ;  /* 0x0006740001157983 */ /* 0x000ee80000300800 */
[----:B------:R-:W2:Y:S04]  /*43fe0*/  LDL.LU R22, [R1+0x678] ;  /* 0x0006780001167983 */ /* 0x000ea80000300800 */
[----:B------:R-:W2:Y:S04]  /*43ff0*/  LDL.LU R23, [R1+0x67c] ;  /* 0x00067c0001177983 */ /* 0x000ea80000300800 */
[----:B--2---:R-:W-:Y:S04]  /*44000*/  STL.64 [R1+0x2938], R22 ;  /* 0x0029381601007387 */ /* 0x004fe80000100a00 */
[----:B---3--:R0:W-:Y:S04]  /*44010*/  STL.64 [R1+0x2930], R20 ;  /* 0x0029301401007387 */ /* 0x0081e80000100a00 */
[----:B0-----:R-:W2:Y:S04]  /*44020*/  LDL.64 R20, [R1+0x30] ;  /* 0x0000300001147983 */ /* 0x001ea80000100a00 */
[----:B--2---:R0:W-:Y:S04]  /*44030*/  STL.64 [R1+0x2948], R20 ;  /* 0x0029481401007387 */ /* 0x0041e80000100a00 */
[----:B0-----:R-:W2:Y:S04]  /*44040*/  LDL.64 R20, [R1+0x40] ;  /* 0x0000400001147983 */ /* 0x001ea80000100a00 */
[----:B--2---:R0:W-:Y:S04]  /*44050*/  STL.64 [R1+0x2950], R20 ;  /* 0x0029501401007387 */ /* 0x0041e80000100a00 */
[----:B0-----:R-:W2:Y:S04]  /*44060*/  LDL.64 R20, [R1+0x50] ;  /* 0x0000500001147983 */ /* 0x001ea80000100a00 */
[----:B--2---:R0:W-:Y:S04]  /*44070*/  STL.64 [R1+0x2968], R20 ;  /* 0x0029681401007387 */ /* 0x0041e80000100a00 */
[----:B0-----:R-:W2:Y:S04]  /*44080*/  LDL.LU R20, [R1+0x9f0] ;  /* 0x0009f00001147983 */ /* 0x001ea80000300800 */
[----:B------:R-:W2:Y:S04]  /*44090*/  LDL.LU R21, [R1+0x9f4] ;  /* 0x0009f40001157983 */ /* 0x000ea80000300800 */
[----:B------:R-:W2:Y:S04]  /*440a0*/  LDL.LU R22, [R1+0x9f8] ;  /* 0x0009f80001167983 */ /* 0x000ea80000300800 */
[----:B------:R-:W2:Y:S04]  /*440b0*/  LDL.LU R23, [R1+0x9fc] ;  /* 0x0009fc0001177983 */ /* 0x000ea80000300800 */
[----:B----4-:R-:W-:Y:S04]  /*440c0*/  STL.64 [R1+0x2918], R6 ;  /* 0x0029180601007387 */ /* 0x010fe80000100a00 */
[----:B------:R0:W-:Y:S04]  /*440d0*/  STL.64 [R1+0x2910], R4 ;  /* 0x0029100401007387 */ /* 0x0001e80000100a00 */
[----:B0-----:R-:W3:Y:S04]  /*440e0*/  LDL.64 R4, [R1+0x20] ;  /* 0x0000200001047983 */ /* 0x001ee80000100a00 */
[----:B---3--:R0:W-:Y:S04]  /*440f0*/  STL.64 [R1+0x2940], R4 ;  /* 0x0029400401007387 */ /* 0x0081e80000100a00 */
[----:B0-----:R-:W3:Y:S04]  /*44100*/  LDL.LU R4, [R1+0x9c0] ;  /* 0x0009c00001047983 */ /* 0x001ee80000300800 */
[----:B------:R-:W3:Y:S04]  /*44110*/  LDL.LU R5, [R1+0x9c4] ;  /* 0x0009c40001057983 */ /* 0x000ee80000300800 */
[----:B------:R-:W4:Y:S04]  /*44120*/  LDL.LU R6, [R1+0x9c8] ;  /* 0x0009c80001067983 */ /* 0x000f280000300800 */
[----:B------:R-:W4:Y:S01]  /*44130*/  LDL.LU R7, [R1+0x9cc] ;  /* 0x0009cc0001077983 */ /* 0x000f220000300800 */
[----:B------:R-:W-:-:S02]  /*44140*/  IMAD.MOV.U32 R0, RZ, RZ, R8 ;  /* 0x000000ffff007224 */ /* 0x000fc400078e0008 */
[----:B------:R-:W-:Y:S01]  /*44150*/  IMAD.MOV.U32 R2, RZ, RZ, R9 ;  /* 0x000000ffff027224 */ /* 0x000fe200078e0009 */
[C---:B--2---:R-:W-:Y:S01]  /*44160*/  HMMA.16816.F32.BF16 R20, R12.reuse, R24, R20 ;  /* 0x000000180c14723c */ /* 0x044fe20000041814 */
[----:B----4-:R-:W-:Y:S04]  /*44170*/  STL.64 [R1+0x2960], R6 ;  /* 0x0029600601007387 */ /* 0x010fe80000100a00 */
[----:B---3--:R0:W-:Y:S04]  /*44180*/  STL.64 [R1+0x2958], R4 ;  /* 0x0029580401007387 */ /* 0x0081e80000100a00 */
[----:B0-----:R-:W2:Y:S04]  /*44190*/  LDL.LU R4, [R1+0x9e0] ;  /* 0x0009e00001047983 */ /* 0x001ea80000300800 */
[----:B------:R-:W2:Y:S04]  /*441a0*/  LDL.LU R5, [R1+0x9e4] ;  /* 0x0009e40001057983 */ /* 0x000ea80000300800 */
[----:B------:R-:W2:Y:S04]  /*441b0*/  LDL.LU R6, [R1+0x9e8] ;  /* 0x0009e80001067983 */ /* 0x000ea80000300800 */
[----:B------:R-:W2:Y:S04]  /*441c0*/  LDL.LU R7, [R1+0x9ec] ;  /* 0x0009ec0001077983 */ /* 0x000ea80000300800 */
[----:B------:R-:W3:Y:S04]  /*441d0*/  LDL.64 R8, [R1] ;  /* 0x0000000001087983 */ /* 0x000ee80000100a00 */
[----:B------:R-:W4:Y:S04]  /*441e0*/  LDL.LU R16, [R1+0x370] ;  /* 0x0003700001107983 */ /* 0x000f280000300800 */
[----:B------:R-:W4:Y:S04]  /*441f0*/  LDL.LU R17, [R1+0x374] ;  /* 0x0003740001117983 */ /* 0x000f280000300800 */
[----:B------:R-:W2:Y:S04]  /*44200*/  LDL.LU R18, [R1+0x378] ;  /* 0x0003780001127983 */ /* 0x000ea80000300800 */
[----:B------:R-:W2:Y:S04]  /*44210*/  LDL.LU R19, [R1+0x37c] ;  /* 0x00037c0001137983 */ /* 0x000ea80000300800 */
[----:B--2---:R-:W-:Y:S04]  /*44220*/  STL.64 [R1+0x2778], R18 ;  /* 0x0027781201007387 */ /* 0x004fe80000100a00 */
[----:B----4-:R0:W-:Y:S04]  /*44230*/  STL.64 [R1+0x2770], R16 ;  /* 0x0027701001007387 */ /* 0x0101e80000100a00 */
[----:B0-----:R-:W2:Y:S04]  /*44240*/  LDL R16, [R1+0x10] ;  /* 0x0000100001107983 */ /* 0x001ea80000100800 */
[----:B------:R0:W-:Y:S04]  /*44250*/  STL.64 [R1+0x6b0], R20 ;  /* 0x0006b01401007387 */ /* 0x0001e80000100a00 */
[----:B------:R-:W-:Y:S04]  /*44260*/  STL.64 [R1+0x6b8], R22 ;  /* 0x0006b81601007387 */ /* 0x000fe80000100a00 */
[----:B0-----:R-:W4:Y:S04]  /*44270*/  LDL.LU.64 R20, [R1+0x2968] ;  /* 0x0029680001147983 */ /* 0x001f280000300a00 */
[----:B------:R-:W-:Y:S04]  /*44280*/  STL.64 [R1+0x2800], R26 ;  /* 0x0028001a01007387 */ /* 0x000fe80000100a00 */
[----:B------:R0:W-:Y:S04]  /*44290*/  STL.64 [R1+0x27f8], R24 ;  /* 0x0027f81801007387 */ /* 0x0001e80000100a00 */
[----:B0-----:R-:W3:Y:S04]  /*442a0*/  LDL.LU R24, [R1+0x9d0] ;  /* 0x0009d00001187983 */ /* 0x001ee80000300800 */
[----:B------:R-:W3:Y:S04]  /*442b0*/  LDL.LU R25, [R1+0x9d4] ;  /* 0x0009d40001197983 */ /* 0x000ee80000300800 */
[----:B------:R-:W3:Y:S04]  /*442c0*/  LDL.LU R26, [R1+0x9d8] ;  /* 0x0009d800011a7983 */ /* 0x000ee80000300800 */
[----:B------:R-:W3:Y:S01]  /*442d0*/  LDL.LU R27, [R1+0x9dc] ;  /* 0x0009dc00011b7983 */ /* 0x000ee20000300800 */
[----:B----4-:R-:W-:Y:S06]  /*442e0*/  HMMA.16816.F32.BF16 R4, R12, R20, R4 ;  /* 0x000000140c04723c */ /* 0x010fec0000041804 */
[----:B------:R-:W-:-:S02]  /*442f0*/  IMAD.MOV.U32 R19, RZ, RZ, R20 ;  /* 0x000000ffff137224 */ /* 0x000fc400078e0014 */
[----:B------:R-:W-:-:S15]  /*44300*/  IMAD.MOV.U32 R18, RZ, RZ, R21 ;  /* 0x000000ffff127224 */ /* 0x000fde00078e0015 */
[----:B------:R-:W-:Y:S04]  /*44310*/  STL.64 [R1+0x6a0], R4 ;  /* 0x0006a00401007387 */ /* 0x000fe80000100a00 */
[----:B------:R0:W-:Y:S04]  /*44320*/  STL.64 [R1+0x6a8], R6 ;  /* 0x0006a80601007387 */ /* 0x0001e80000100a00 */
[----:B0-----:R-:W4:Y:S04]  /*44330*/  LDL.LU.64 R6, [R1+0x2960] ;  /* 0x0029600001067983 */ /* 0x001f280000300a00 */
[----:B------:R-:W4:Y:S04]  /*44340*/  LDL.LU.64 R4, [R1+0x2958] ;  /* 0x0029580001047983 */ /* 0x000f280000300a00 */
[----:B------:R-:W3:Y:S02]  /*44350*/  LDL.LU.64 R20, [R1+0x2950] ;  /* 0x0029500001147983 */ /* 0x000ee40000300a00 */
[----:B---3--:R-:W-:-:S15]  /*44360*/  HMMA.16816.F32.BF16 R24, R12, R20, R24 ;  /* 0x000000140c18723c */ /* 0x008fde0000041818 */
[----:B------:R-:W-:-:S08]  /*44370*/  NOP ;  /* 0x0000000000007918 */ /* 0x000fd00000000000 */
[----:B------:R0:W-:Y:S04]  /*44380*/  STL.64 [R1+0x690], R24 ;  /* 0x0006901801007387 */ /* 0x0001e80000100a00 */
[----:B------:R1:W-:Y:S01]  /*44390*/  STL.64 [R1+0x698], R26 ;  /* 0x0006981a01007387 */ /* 0x0003e20000100a00 */
[----:B0-----:R-:W-:Y:S02]  /*443a0*/  IMAD.MOV.U32 R25, RZ, RZ, R20 ;  /* 0x000000ffff197224 */ /* 0x001fe400078e0014 */
[----:B------:R-:W-:Y:S02]  /*443b0*/  IMAD.MOV.U32 R24, RZ, RZ, R21 ;  /* 0x000000ffff187224 */ /* 0x000fe400078e0015 */
[----:B------:R-:W4:Y:S02]  /*443c0*/  LDL.LU.64 R20, [R1+0x2948] ;  /* 0x0029480001147983 */ /* 0x000f240000300a00 */
[----:B----4-:R-:W-:Y:S06]  /*443d0*/  HMMA.16816.F32.BF16 R4, R12, R20, R4 ;  /* 0x000000140c04723c */ /* 0x010fec0000041804 */
[----:B-1----:R-:W-:-:S02]  /*443e0*/  IMAD.MOV.U32 R27, RZ, RZ, R20 ;  /* 0x000000ffff1b7224 */ /* 0x002fc400078e0014 */
[----:B------:R-:W-:-:S15]  /*443f0*/  IMAD.MOV.U32 R26, RZ, RZ, R21 ;  /* 0x000000ffff1a7224 */ /* 0x000fde00078e0015 */
[----:B------:R0:W-:Y:S04]  /*44400*/  STL.64 [R1+0x680], R4 ;  /* 0x0006800401007387 */ /* 0x0001e80000100a00 */
[----:B------:R-:W-:Y:S04]  /*44410*/  STL.64 [R1+0x688], R6 ;  /* 0x0006880601007387 */ /* 0x000fe80000100a00 */
[----:B0-----:R-:W3:Y:S04]  /*44420*/  LDL.LU.64 R4, [R1+0x2940] ;  /* 0x0029400001047983 */ /* 0x001ee80000300a00 */
[----:B------:R-:W3:Y:S04]  /*44430*/  LDL.LU.64 R22, [R1+0x2938] ;  /* 0x0029380001167983 */ /* 0x000ee80000300a00 */
[----:B------:R-:W3:Y:S04]  /*44440*/  LDL.LU.64 R20, [R1+0x2930] ;  /* 0x0029300001147983 */ /* 0x000ee80000300a00 */
[----:B------:R-:W-:Y:S04]  /*44450*/  STL.64 [R1+0x28d8], R26 ;  /* 0x0028d81a01007387 */ /* 0x000fe80000100a00 */
[----:B------:R0:W-:Y:S04]  /*44460*/  STL.64 [R1+0x28d0], R24 ;  /* 0x0028d01801007387 */ /* 0x0001e80000100a00 */
[----:B0-----:R-:W4:Y:S04]  /*44470*/  LDL.LU R24, [R1+0x650] ;  /* 0x0006500001187983 */ /* 0x001f280000300800 */
[----:B------:R-:W4:Y:S04]  /*44480*/  LDL.LU R25, [R1+0x654] ;  /* 0x0006540001197983 */ /* 0x000f280000300800 */
[----:B------:R-:W4:Y:S04]  /*44490*/  LDL.LU R26, [R1+0x658] ;  /* 0x00065800011a7983 */ /* 0x000f280000300800 */
[----:B------:R-:W4:Y:S01]  /*444a0*/  LDL.LU R27, [R1+0x65c] ;  /* 0x00065c00011b7983 */ /* 0x000f220000300800 */
[----:B---3--:R-:W-:Y:S06]  /*444b0*/  HMMA.16816.F32.BF16 R20, R12, R4, R20 ;  /* 0x000000040c14723c */ /* 0x008fec0000041814 */
[----:B------:R-:W-:-:S15]  /*444c0*/  IMAD.MOV.U32 R28, RZ, RZ, R5 ;  /* 0x000000ffff1c7224 */ /* 0x000fde00078e0005 */
[----:B------:R-:W-:-:S02]  /*444d0*/  NOP ;  /* 0x0000000000007918 */ /* 0x000fc40000000000 */
[----:B------:R-:W-:Y:S04]  /*444e0*/  STL.64 [R1+0x670], R20 ;  /* 0x0006701401007387 */ /* 0x000fe80000100a00 */
[----:B------:R0:W-:Y:S04]  /*444f0*/  STL.64 [R1+0x678], R22 ;  /* 0x0006781601007387 */ /* 0x0001e80000100a00 */
[----:B0-----:R-:W3:Y:S04]  /*44500*/  LDL.LU.64 R22, [R1+0x2928] ;  /* 0x0029280001167983 */ /* 0x001ee80000300a00 */
[----:B------:R-:W3:Y:S01]  /*44510*/  LDL.LU R21, [R1+0x2920] ;  /* 0x0029200001157983 */ /* 0x000ee20000300800 */
[----:B------:R-:W-:-:S03]  /*44520*/  IMAD.MOV.U32 R20, RZ, RZ, R4 ;  /* 0x000000ffff147224 */ /* 0x000fc600078e0004 */
[----:B------:R-:W2:Y:S04]  /*44530*/  LDL.LU.64 R6, [R1+0x2918] ;  /* 0x0029180001067983 */ /* 0x000ea80000300a00 */
[----:B------:R-:W2:Y:S01]  /*44540*/  LDL.LU.64 R4, [R1+0x2910] ;  /* 0x0029100001047983 */ /* 0x000ea20000300a00 */
[----:B------:R-:W-:-:S07]  /*44550*/  IMAD.MOV.U32 R17, RZ, RZ, R3 ;  /* 0x000000ffff117224 */ /* 0x000fce00078e0003 */
[----:B--2---:R-:W-:-:S15]  /*44560*/  HMMA.16816.F32.BF16 R4, R12, R16, R4 ;  /* 0x000000100c04723c */ /* 0x004fde0000041804 */
[----:B------:R-:W-:-:S08]  /*44570*/  NOP ;  /* 0x0000000000007918 */ /* 0x000fd00000000000 */
[----:B------:R-:W-:Y:S04]  /*44580*/  STL.64 [R1+0x660], R4 ;  /* 0x0006600401007387 */ /* 0x000fe80000100a00 */
[----:B------:R0:W-:Y:S04]  /*44590*/  STL.64 [R1+0x668], R6 ;  /* 0x0006680601007387 */ /* 0x0001e80000100a00 */
[----:B0-----:R-:W2:Y:S04]  /*445a0*/  LDL.LU.64 R6, [R1+0x2908] ;  /* 0x0029080001067983 */ /* 0x001ea80000300a00 */
[----:B------:R-:W2:Y:S04]  /*445b0*/  LDL.LU.64 R4, [R1+0x2900] ;  /* 0x0029000001047983 */ /* 0x000ea80000300a00 */
[----:B------:R-:W-:Y:S01]  /*445c0*/  STL.64 [R1+0x2790], R16 ;  /* 0x0027901001007387 */ /* 0x000fe20000100a00 */
[----:B------:R-:W-:Y:S01]  /*445d0*/  IMAD.MOV.U32 R3, RZ, RZ, R9 ;  /* 0x000000ffff037224 */ /* 0x000fe200078e0009 */
[----:B--2---:R-:W-:-:S15]  /*445e0*/  HMMA.16816.F32.BF16 R4, R12, R8, R4 ;  /* 0x000000080c04723c */ /* 0x004fde0000041804 */
[----:B------:R-:W-:-:S08]  /*445f0*/  NOP ;  /* 0x0000000000007918 */ /* 0x000fd00000000000 */
[----:B------:R-:W-:Y:S04]  /*44600*/  STL.64 [R1+0x8c0], R4 ;  /* 0x0008c00401007387 */ /* 0x000fe80000100a00 */
[----:B------:R0:W-:Y:S04]  /*44610*/  STL.64 [R1+0x8c8], R6 ;  /* 0x0008c80601007387 */ /* 0x0001e80000100a00 */
[----:B0-----:R-:W2:Y:S04]  /*44620*/  LDL.LU R7, [R1+0x28f8] ;  /* 0x0028f80001077983 */ /* 0x001ea80000300800 */
[----:B------:R-:W3:Y:S01]  /*44630*/  LDL.LU.64 R4, [R1+0x28f0] ;  /* 0x0028f00001047983 */ /* 0x000ee20000300a00 */
[----:B------:R-:W-:-:S03]  /*44640*/  IMAD.MOV.U32 R6, RZ, RZ, R8 ;  /* 0x000000ffff067224 */ /* 0x000fc600078e0008 */
[----:B------:R-:W2:Y:S04]  /*44650*/  LDL.LU.64 R10, [R1+0x28e8] ;  /* 0x0028e800010a7983 */ /* 0x000ea80000300a00 */
[----:B------:R-:W4:Y:S01]  /*44660*/  LDL.LU.64 R8, [R1+0x28e0] ;  /* 0x0028e00001087983 */ /* 0x000f220000300a00 */
[----:B------:R-:W-:Y:S02]  /*44670*/  IMAD.MOV.U32 R16, RZ, RZ, R20 ;  /* 0x000000ffff107224 */ /* 0x000fe400078e0014 */
[----:B------:R-:W-:Y:S01]  /*44680*/  IMAD.MOV.U32 R17, RZ, RZ, R28 ;  /* 0x000000ffff117224 */ /* 0x000fe200078e001c */
[----:B----4-:R-:W-:-:S15]  /*44690*/  HMMA.16816.F32.BF16 R24, R12, R8, R24 ;  /* 0x000000080c18723c */ /* 0x010fde0000041818 */
[----:B------:R-:W-:-:S08]  /*446a0*/  NOP ;  /* 0x0000000000007918 */ /* 0x000fd00000000000 */
[----:B------:R-:W-:Y:S04]  /*446b0*/  STL.64 [R1+0x8b0], R24 ;  /* 0x0008b01801007387 */ /* 0x000fe80000100a00 */
[----:B------:R0:W-:Y:S04]  /*446c0*/  STL.64 [R1+0x8b8], R26 ;  /* 0x0008b81a01007387 */ /* 0x0001e80000100a00 */
[----:B0-----:R-:W4:Y:S04]  /*446d0*/  LDL.LU.64 R26, [R1+0x28d8] ;  /* 0x0028d800011a7983 */ /* 0x001f280000300a00 */
[----:B------:R-:W3:Y:S04]  /*446e0*/  LDL.LU.64 R24, [R1+0x28d0] ;  /* 0x0028d00001187983 */ /* 0x000ee80000300a00 */
[----:B------:R-:W3:Y:S04]  /*446f0*/  LDL.LU R20, [R1+0x28c8] ;  /* 0x0028c80001147983 */ /* 0x000ee80000300800 */
[----:B------:R-:W3:Y:S04]  /*44700*/  LDL.LU R28, [R1+0x28c4] ;  /* 0x0028c400011c7983 */ /* 0x000ee80000300800 */
[----:B------:R-:W-:Y:S04]  /*44710*/  STL.64 [R1+0x27a8], R16 ;  /* 0x0027a81001007387 */ /* 0x000fe80000100a00 */
[----:B--2---:R-:W-:Y:S04]  /*44720*/  STL.64 [R1+0x2788], R10 ;  /* 0x0027880a01007387 */ /* 0x004fe80000100a00 */
[----:B------:R0:W-:Y:S04]  /*44730*/  STL.64 [R1+0x2780], R8 ;  /* 0x0027800801007387 */ /* 0x0001e80000100a00 */
[----:B0-----:R-:W2:Y:S04]  /*44740*/  LDL.LU R8, [R1+0x410] ;  /* 0x0004100001087983 */ /* 0x001ea80000300800 */
[----:B------:R-:W2:Y:S04]  /*44750*/  LDL.LU R9, [R1+0x414] ;  /* 0x0004140001097983 */ /* 0x000ea80000300800 */
[----:B------:R-:W2:Y:S04]  /*44760*/  LDL.LU R10, [R1+0x418] ;  /* 0x00041800010a7983 */ /* 0x000ea80000300800 */
[----:B------:R-:W2:Y:S01]  /*44770*/  LDL.LU R11, [R1+0x41c] ;  /* 0x00041c00010b7983 */ /* 0x000ea20000300800 */
[----:B----4-:R-:W-:-:S02]  /*44780*/  IMAD.MOV.U32 R16, RZ, RZ, R27 ;  /* 0x000000ffff107224 */ /* 0x010fc400078e001b */
[----:B------:R-:W-:-:S05]  /*44790*/  IMAD.MOV.U32 R17, RZ, RZ, R26 ;  /* 0x000000ffff117224 */ /* 0x000fca00078e001a */
[----:B------:R3:W-:Y:S02]  /*447a0*/  STL.64 [R1+0x27c0], R16 ;  /* 0x0027c01001007387 */ /* 0x0007e40000100a00 */
[----:B---3--:R-:W-:Y:S02]  /*447b0*/  IMAD.MOV.U32 R16, RZ, RZ, R25 ;  /* 0x000000ffff107224 */ /* 0x008fe400078e0019 */
[----:B------:R-:W-:-:S05]  /*447c0*/  IMAD.MOV.U32 R17, RZ, RZ, R24 ;  /* 0x000000ffff117224 */ /* 0x000fca00078e0018 */
[----:B------:R0:W-:Y:S04]  /*447d0*/  STL.64 [R1+0x27d8], R16 ;  /* 0x0027d81001007387 */ /* 0x0001e80000100a00 */
[----:B--2---:R-:W-:Y:S04]  /*447e0*/  STL.64 [R1+0x27a0], R10 ;  /* 0x0027a00a01007387 */ /* 0x004fe80000100a00 */
[----:B------:R1:W-:Y:S01]  /*447f0*/  STL.64 [R1+0x2798], R8 ;  /* 0x0027980801007387 */ /* 0x0003e20000100a00 */
[----:B0-----:R-:W-:Y:S02]  /*44800*/  IMAD.MOV.U32 R16, RZ, RZ, R19 ;  /* 0x000000ffff107224 */ /* 0x001fe400078e0013 */
[----:B------:R-:W-:Y:S01]  /*44810*/  IMAD.MOV.U32 R17, RZ, RZ, R18 ;  /* 0x000000ffff117224 */ /* 0x000fe200078e0012 */
[----:B-1----:R-:W2:Y:S04]  /*44820*/  LDL.LU R8, [R1+0x420] ;  /* 0x0004200001087983 */ /* 0x002ea80000300800 */
[----:B------:R-:W2:Y:S04]  /*44830*/  LDL.LU R9, [R1+0x424] ;  /* 0x0004240001097983 */ /* 0x000ea80000300800 */
[----:B------:R-:W3:Y:S04]  /*44840*/  LDL.LU R10, [R1+0x428] ;  /* 0x00042800010a7983 */ /* 0x000ee80000300800 */
[----:B------:R-:W3:Y:S04]  /*44850*/  LDL.LU R11, [R1+0x42c] ;  /* 0x00042c00010b7983 */ /* 0x000ee80000300800 */
[----:B------:R0:W-:Y:S04]  /*44860*/  STL.64 [R1+0x27f0], R16 ;  /* 0x0027f01001007387 */ /* 0x0001e80000100a00 */
[----:B0-----:R-:W4:Y:S04]  /*44870*/  LDL.LU R16, [R1+0x480] ;  /* 0x0004800001107983 */ /* 0x001f280000300800 */
[----:B------:R-:W4:Y:S04]  /*44880*/  LDL.LU R17, [R1+0x484] ;  /* 0x0004840001117983 */ /* 0x000f280000300800 */
[----:B------:R-:W2:Y:S04]  /*44890*/  LDL.LU R18, [R1+0x488] ;  /* 0x0004880001127983 */ /* 0x000ea80000300800 */
[----:B------:R-:W2:Y:S01]  /*448a0*/  LDL.LU R19, [R1+0x48c] ;  /* 0x00048c0001137983 */ /* 0x000ea20000300800 */
[----:B------:R-:W-:-:S02]  /*448b0*/  IMAD.MOV.U32 R24, RZ, RZ, R0 ;  /* 0x000000ffff187224 */ /* 0x000fc400078e0000 */
[----:B------:R-:W-:Y:S01]  /*448c0*/  IMAD.MOV.U32 R25, RZ, RZ, R2 ;  /* 0x000000ffff197224 */ /* 0x000fe200078e0002 */
[----:B--2---:R-:W-:Y:S04]  /*448d0*/  STL.64 [R1+0x2810], R18 ;  /* 0x0028101201007387 */ /* 0x004fe80000100a00 */
[----:B----4-:R0:W-:Y:S04]  /*448e0*/  STL.64 [R1+0x2808], R16 ;  /* 0x0028081001007387 */ /* 0x0101e80000100a00 */
[----:B------:R-:W2:Y:S04]  /*448f0*/  LDL.LU R0, [R1+0x28c0] ;  /* 0x0028c00001007983 */ /* 0x000ea80000300800 */
[----:B------:R-:W4:Y:S04]  /*44900*/  LDL.LU R2, [R1+0x28bc] ;  /* 0x0028bc0001027983 */ /* 0x000f280000300800 */
[----:B------:R1:W-:Y:S04]  /*44910*/  STL.64 [R1+0x2818], R24 ;  /* 0x0028181801007387 */ /* 0x0003e80000100a00 */
[----:B0-----:R-:W3:Y:S04]  /*44920*/  LDL.LU R16, [R1+0x490] ;  /* 0x0004900001107983 */ /* 0x001ee80000300800 */
[----:B------:R-:W3:Y:S04]  /*44930*/  LDL.LU R17, [R1+0x494] ;  /* 0x0004940001117983 */ /* 0x000ee80000300800 */
[----:B------:R-:W2:Y:S04]  /*44940*/  LDL.LU R18, [R1+0x498] ;  /* 0x0004980001127983 */ /* 0x000ea80000300800 */
[----:B------:R-:W2:Y:S01]  /*44950*/  LDL.LU R19, [R1+0x49c] ;  /* 0x00049c0001137983 */ /* 0x000ea20000300800 */
[----:B-1----:R-:W-:-:S02]  /*44960*/  IMAD.MOV.U32 R24, RZ, RZ, R29 ;  /* 0x000000ffff187224 */ /* 0x002fc400078e001d */
[----:B------:R-:W-:Y:S01]  /*44970*/  IMAD.MOV.U32 R25, RZ, RZ, R4 ;  /* 0x000000ffff197224 */ /* 0x000fe200078e0004 */
[----:B--2---:R-:W-:Y:S04]  /*44980*/  STL.64 [R1+0x2828], R18 ;  /* 0x0028281201007387 */ /* 0x004fe80000100a00 */
[----:B---3--:R0:W-:Y:S04]  /*44990*/  STL.64 [R1+0x2820], R16 ;  /* 0x0028201001007387 */ /* 0x0081e80000100a00 */
        /* <DEDUP_REMOVED lines=11> */
[----:B------:R-:W3:Y:S04]  /*44a50*/  LDL.LU R5, [R1+0x28b0] ;  /* 0x0028b00001057983 */ /* 0x000ee80000300800 */
[----:B------:R0:W-:Y:S02]  /*44a60*/  STL.64 [R1+0x2848], R24 ;  /* 0x0028481801007387 */ /* 0x0001e40000100a00 */
[----:B0-----:R-:W-:-:S02]  /*44a70*/  IMAD.MOV.U32 R24, RZ, RZ, R22 ;  /* 0x000000ffff187224 */ /* 0x001fc400078e0016 */
[----:B------:R-:W-:-:S05]  /*44a80*/  IMAD.MOV.U32 R25, RZ, RZ, R21 ;  /* 0x000000ffff197224 */ /* 0x000fca00078e0015 */
[----:B------:R0:W-:Y:S04]  /*44a90*/  STL.64 [R1+0x2860], R24 ;  /* 0x0028601801007387 */ /* 0x0001e80000100a00 */
[----:B------:R-:W2:Y:S04]  /*44aa0*/  LDL.LU R16, [R1+0x4b0] ;  /* 0x0004b00001107983 */ /* 0x000ea80000300800 */
[----:B------:R-:W2:Y:S04]  /*44ab0*/  LDL.LU R17, [R1+0x4b4] ;  /* 0x0004b40001117983 */ /* 0x000ea80000300800 */
[----:B------:R-:W4:Y:S04]  /*44ac0*/  LDL.LU R18, [R1+0x4b8] ;  /* 0x0004b80001127983 */ /* 0x000f280000300800 */
[----:B------:R-:W4:Y:S01]  /*44ad0*/  LDL.LU R19, [R1+0x4bc] ;  /* 0x0004bc0001137983 */ /* 0x000f220000300800 */
[----:B0-----:R-:W-:-:S02]  /*44ae0*/  IMAD.MOV.U32 R24, RZ, RZ, R20 ;  /* 0x000000ffff187224 */ /* 0x001fc400078e0014 */
[----:B------:R-:W-:-:S05]  /*44af0*/  IMAD.MOV.U32 R25, RZ, RZ, R7 ;  /* 0x000000ffff197224 */ /* 0x000fca00078e0007 */
[----:B------:R0:W-:Y:S04]  /*44b00*/  STL.64 [R1+0x2878], R24 ;  /* 0x0028781801007387 */ /* 0x0001e80000100a00 */
[----:B0-----:R-:W3:Y:S04]  /*44b10*/  LDL.LU R24, [R1+0x2e0] ;  /* 0x0002e00001187983 */ /* 0x001ee80000300800 */
[----:B------:R-:W3:Y:S04]  /*44b20*/  LDL.LU R25, [R1+0x2e4] ;  /* 0x0002e40001197983 */ /* 0x000ee80000300800 */
[----:B------:R-:W2:Y:S04]  /*44b30*/  LDL.LU R26, [R1+0x2e8] ;  /* 0x0002e800011a7983 */ /* 0x000ea80000300800 */
[----:B------:R-:W2:Y:S04]  /*44b40*/  LDL.LU R27, [R1+0x2ec] ;  /* 0x0002ec00011b7983 */ /* 0x000ea80000300800 */
[----:B--2---:R-:W-:Y:S04]  /*44b50*/  STL.64 [R1+0x2888], R26 ;  /* 0x0028881a01007387 */ /* 0x004fe80000100a00 */
[----:B---3--:R-:W-:Y:S04]  /*44b60*/  STL.64 [R1+0x2880], R24 ;  /* 0x0028801801007387 */ /* 0x008fe80000100a00 */
[----:B----4-:R-:W-:Y:S04]  /*44b70*/  STL.64 [R1+0x2858], R18 ;  /* 0x0028581201007387 */ /* 0x010fe80000100a00 */
        /* <DEDUP_REMOVED lines=32> */
[----:B------:R-:W4:Y:S01]  /*44d80*/  LDL.LU R11, [R1+0x44c] ;  /* 0x00044c00010b7983 */ /* 0x000f220000300800 */
[----:B------:R-:W-:Y:S03]  /*44d90*/  HMMA.16816.F32.BF16 R12, R12, R4, R20 ;  /* 0x000000040c0c723c */ /* 0x000fe60000041814 */
[----:B----4-:R-:W-:Y:S04]  /*44da0*/  STL.64 [R1+0x27e8], R10 ;  /* 0x0027e80a01007387 */ /* 0x010fe80000100a00 */
[----:B---3--:R0:W-:Y:S04]  /*44db0*/  STL.64 [R1+0x27e0], R8 ;  /* 0x0027e00801007387 */ /* 0x0081e80000100a00 */
[----:B0-----:R-:W3:Y:S04]  /*44dc0*/  LDL.LU R8, [R1+0x450] ;  /* 0x0004500001087983 */ /* 0x001ee80000300800 */
[----:B------:R-:W3:Y:S04]  /*44dd0*/  LDL.LU R9, [R1+0x454] ;  /* 0x0004540001097983 */ /* 0x000ee80000300800 */
[----:B------:R-:W3:Y:S04]  /*44de0*/  LDL.LU R10, [R1+0x458] ;  /* 0x00045800010a7983 */ /* 0x000ee80000300800 */
[----:B------:R-:W3:Y:S04]  /*44df0*/  LDL.LU R11, [R1+0x45c] ;  /* 0x00045c00010b7983 */ /* 0x000ee80000300800 */
[----:B------:R-:W2:Y:S04]  /*44e00*/  LDL.LU.64 R22, [R1+0x28a8] ;  /* 0x0028a80001167983 */ /* 0x000ea80000300a00 */
[----:B------:R-:W2:Y:S01]  /*44e10*/  LDL.LU.64 R20, [R1+0x28a0] ;  /* 0x0028a00001147983 */ /* 0x000ea20000300a00 */
[----:B------:R-:W-:-:S02]  /*44e20*/  IMAD.MOV.U32 R24, RZ, RZ, R2 ;  /* 0x000000ffff187224 */ /* 0x000fc400078e0002 */
[----:B------:R-:W-:Y:S01]  /*44e30*/  IMAD.MOV.U32 R25, RZ, RZ, R0 ;  /* 0x000000ffff197224 */ /* 0x000fe200078e0000 */
[----:B------:R0:W-:Y:S04]  /*44e40*/  STL.64 [R1+0x650], R12 ;  /* 0x0006500c01007387 */ /* 0x0001e80000100a00 */
[----:B------:R-:W-:Y:S04]  /*44e50*/  STL.64 [R1+0x658], R14 ;  /* 0x0006580e01007387 */ /* 0x000fe80000100a00 */
[----:B0-----:R-:W4:Y:S01]  /*44e60*/  LDL.64 R12, [R1+0xc0] ;  /* 0x0000c000010c7983 */ /* 0x001f220000100a00 */
[----:B--2---:R-:W-:Y:S03]  /*44e70*/  HMMA.16816.F32.BF16 R24, R20, R24, R16 ;  /* 0x000000181418723c */ /* 0x004fe60000041810 */
[----:B------:R-:W2:Y:S04]  /*44e80*/  LDL.LU.64 R18, [R1+0x2898] ;  /* 0x0028980001127983 */ /* 0x000ea80000300a00 */
[----:B------:R-:W2:-:S15]  /*44e90*/  LDL.LU.64 R16, [R1+0x2890] ;  /* 0x0028900001107983 */ /* 0x000e9e0000300a00 */
[----:B------:R-:W-:-:S01]  /*44ea0*/  NOP ;  /* 0x0000000000007918 */ /* 0x000fc20000000000 */
        /* <DEDUP_REMOVED lines=13> */
[----:B------:R-:W-:Y:S01]  /*44f80*/  STL.64 [R1+0x2648], R12 ;  /* 0x0026480c01007387 */ /* 0x000fe20000100a00 */
        /* <DEDUP_REMOVED lines=35> */
[----:B------:R-:W2:Y:S02]  /*451c0*/  LDL.LU.64 R24, [R1+0x27f8] ;  /* 0x0027f80001187983 */ /* 0x000ea40000300a00 */
[----:B--2---:R-:W-:-:S15]  /*451d0*/  HMMA.16816.F32.BF16 R16, R20, R24, R16 ;  /* 0x000000181410723c */ /* 0x004fde0000041810 */
[----:B------:R-:W-:-:S08]  /*451e0*/  NOP ;  /* 0x0000000000007918 */ /* 0x000fd00000000000 */
[----:B------:R0:W-:Y:S04]  /*451f0*/  STL.64 [R1+0x480], R16 ;  /* 0x0004801001007387 */ /* 0x0001e80000100a00 */
[----:B------:R-:W-:Y:S04]  /*45200*/  STL.64 [R1+0x488], R18 ;  /* 0x0004881201007387 */ /* 0x000fe80000100a00 */
[----:B0-----:R-:W3:Y:S04]  /*45210*/  LDL.LU.64 R16, [R1+0x27f0] ;  /* 0x0027f00001107983 */ /* 0x001ee80000300a00 */
[----:B----4-:R-:W-:Y:S04]  /*45220*/  STL.64 [R1+0x26e8], R26 ;  /* 0x0026e81a01007387 */ /* 0x010fe80000100a00 */
[----:B------:R0:W-:Y:S04]  /*45230*/  STL.64 [R1+0x26e0], R24 ;  /* 0x0026e01801007387 */ /* 0x0001e80000100a00 */
[----:B0-----:R-:W2:Y:S04]  /*45240*/  LDL.LU R24, [R1+0x380] ;  /* 0x0003800001187983 */ /* 0x001ea80000300800 */
[----:B------:R-:W2:Y:S04]  /*45250*/  LDL.LU R25, [R1+0x384] ;  /* 0x0003840001197983 */ /* 0x000ea80000300800 */
[----:B------:R-:W2:Y:S04]  /*45260*/  LDL.LU R26, [R1+0x388] ;  /* 0x00038800011a7983 */ /* 0x000ea80000300800 */
[----:B------:R-:W2:Y:S01]  /*45270*/  LDL.LU R27, [R1+0x38c] ;  /* 0x00038c00011b7983 */ /* 0x000ea20000300800 */
[----:B---3--:R-:W-:Y:S03]  /*45280*/  HMMA.16816.F32.BF16 R16, R20, R16, R8 ;  /* 0x000000101410723c */ /* 0x008fe60000041808 */
[----:B------:R-:W3:Y:S04]  /*45290*/  LDL.LU.64 R10, [R1+0x27e8] ;  /* 0x0027e800010a7983 */ /* 0x000ee80000300a00 */
[----:B------:R-:W3:-:S15]  /*452a0*/  LDL.LU.64 R8, [R1+0x27e0] ;  /* 0x0027e00001087983 */ /* 0x000ede0000300a00 */
[----:B------:R-:W-:-:S01]  /*452b0*/  NOP ;  /* 0x0000000000007918 */ /* 0x000fc20000000000 */
[----:B------:R0:W-:Y:S04]  /*452c0*/  STL.64 [R1+0x470], R16 ;  /* 0x0004701001007387 */ /* 0x0001e80000100a00 */
[----:B------:R3:W-:Y:S04]  /*452d0*/  STL.64 [R1+0x478], R18 ;  /* 0x0004781201007387 */ /* 0x0007e80000100a00 */
[----:B0-----:R-:W3:Y:S02]  /*452e0*/  LDL.LU.64 R16, [R1+0x27d8] ;  /* 0x0027d80001107983 */ /* 0x001ee40000300a00 */
[----:B---3--:R-:W-:Y:S02]  /*452f0*/  HMMA.16816.F32.BF16 R16, R20, R16, R8 ;  /* 0x000000101410723c */ /* 0x008fe40000041808 */
[----:B------:R-:W3:Y:S04]  /*45300*/  LDL.LU.64 R10, [R1+0x27d0] ;  /* 0x0027d000010a7983 */ /* 0x000ee80000300a00 */
[----:B------:R-:W3:-:S15]  /*45310*/  LDL.LU.64 R8, [R1+0x27c8] ;  /* 0x0027c80001087983 */ /* 0x000ede0000300a00 */
[----:B------:R-:W-:-:S02]  /*45320*/  NOP ;  /* 0x0000000000007918 */ /* 0x000fc40000000000 */
        /* <DEDUP_REMOVED lines=16> */
[----:B0-----:R-:W3:Y:S01]  /*45430*/  LDL.LU.64 R16, [R1+0x2790] ;  /* 0x0027900001107983 */ /* 0x001ee20000300a00 */
[----:B------:R-:W-:Y:S02]  /*45440*/  IMAD.MOV.U32 R12, RZ, RZ, R6 ;  /* 0x000000ffff0c7224 */ /* 0x000fe400078e0006 */
[----:B------:R-:W-:-:S07]  /*45450*/  IMAD.MOV.U32 R13, RZ, RZ, R3 ;  /* 0x000000ffff0d7224 */ /* 0x000fce00078e0003 */
[C---:B--2---:R-:W-:Y:S06]  /*45460*/  HMMA.16816.F32.BF16 R24, R20.reuse, R12, R24 ;  /* 0x0000000c1418723c */ /* 0x044fec0000041818 */
[----:B---3--:R-:W-:Y:S01]  /*45470*/  HMMA.16816.F32.BF16 R16, R20, R16, R8 ;  /* 0x000000101410723c */ /* 0x008fe20000041808 */
[----:B------:R-:W2:Y:S04]  /*45480*/  LDL.LU.64 R10, [R1+0x2788] ;  /* 0x00278800010a7983 */ /* 0x000ea80000300a00 */
[----:B------:R-:W3:-:S15]  /*45490*/  LDL.LU.64 R8, [R1+0x2780] ;  /* 0x0027800001087983 */ /* 0x000ede0000300a00 */
[----:B------:R-:W-:-:S03]  /*454a0*/  NOP ;  /* 0x0000000000007918 */ /* 0x000fc60000000000 */
[----:B------:R-:W-:Y:S04]  /*454b0*/  STL.64 [R1+0x430], R16 ;  /* 0x0004301001007387 */ /* 0x000fe80000100a00 */
[----:B------:R0:W-:Y:S04]  /*454c0*/  STL.64 [R1+0x438], R18 ;  /* 0x0004381201007387 */ /* 0x0001e80000100a00 */
[----:B0-----:R-:W3:Y:S04]  /*454d0*/  LDL.LU.64 R18, [R1+0x2778] ;  /* 0x0027780001127983 */ /* 0x001ee80000300a00 */
[----:B------:R-:W3:Y:S04]  /*454e0*/  LDL.LU.64 R16, [R1+0x2770] ;  /* 0x0027700001107983 */ /* 0x000ee80000300a00 */
[----:B------:R0:W-:Y:S04]  /*454f0*/  STL.64 [R1+0x420], R24 ;  /* 0x0004201801007387 */ /* 0x0001e80000100a00 */
[----:B------:R-:W-:Y:S04]  /*45500*/  STL.64 [R1+0x428], R26 ;  /* 0x0004281a01007387 */ /* 0x000fe80000100a00 */
[----:B0-----:R-:W4:Y:S01]  /*45510*/  LDL.LU.64 R24, [R1+0x80] ;  /* 0x0000800001187983 */ /* 0x001f220000300a00 */
[----:B---3--:R-:W-:Y:S03]  /*45520*/  HMMA.16816.F32.BF16 R12, R20, R8, R16 ;  /* 0x00000008140c723c */ /* 0x008fe60000041810 */
[----:B----4-:R-:W-:-:S15]  /*45530*/  STL.64 [R1+0x2700], R24 ;  /* 0x0027001801007387 */ /* 0x010fde0000100a00 */
[----:B------:R-:W-:-:S05]  /*45540*/  NOP ;  /* 0x0000000000007918 */ /* 0x000fca0000000000 */
[----:B------:R0:W-:Y:S04]  /*45550*/  STL.64 [R1+0x410], R12 ;  /* 0x0004100c01007387 */ /* 0x0001e80000100a00 */
[----:B------:R1:W-:Y:S04]  /*45560*/  STL.64 [R1+0x418], R14 ;  /* 0x0004180e01007387 */ /* 0x0003e80000100a00 */
[----:B0-----:R-:W3:Y:S04]  /*45570*/  LDL.LU R12, [R1+0x960] ;  /* 0x00096000010c7983 */ /* 0x001ee80000300800 */
[----:B------:R-:W3:Y:S04]  /*45580*/  LDL.LU R13, [R1+0x964] ;  /* 0x00096400010d7983 */ /* 0x000ee80000300800 */
[----:B-1----:R-:W4:Y:S04]  /*45590*/  LDL.LU R14, [R1+0x968] ;  /* 0x00096800010e7983 */ /* 0x002f280000300800 */
[----:B------:R-:W4:Y:S04]  /*455a0*/  LDL.LU R15, [R1+0x96c] ;  /* 0x00096c00010f7983 */ /* 0x000f280000300800 */
[----:B------:R-:W2:Y:S04]  /*455b0*/  LDL.64 R24, [R1+0x90] ;  /* 0x0000900001187983 */ /* 0x000ea80000100a00 */
[----:B--2---:R0:W-:Y:S04]  /*455c0*/  STL.64 [R1+0x2718], R24 ;  /* 0x0027181801007387 */ /* 0x0041e80000100a00 */
[----:B0-----:R-:W2:Y:S04]  /*455d0*/  LDL.LU.64 R24, [R1+0xa0] ;  /* 0x0000a00001187983 */ /* 0x001ea80000300a00 */
[----:B--2---:R0:W-:Y:S04]  /*455e0*/  STL.64 [R1+0x2730], R24 ;  /* 0x0027301801007387 */ /* 0x0041e80000100a00 */
[----:B------:R-:W2:Y:S04]  /*455f0*/  LDL.LU R16, [R1+0x2b0] ;  /* 0x0002b00001107983 */ /* 0x000ea80000300800 */
[----:B------:R-:W2:Y:S04]  /*45600*/  LDL.LU R17, [R1+0x2b4] ;  /* 0x0002b40001117983 */ /* 0x000ea80000300800 */
[----:B------:R-:W2:Y:S04]  /*45610*/  LDL.LU R18, [R1+0x2b8] ;  /* 0x0002b80001127983 */ /* 0x000ea80000300800 */
[----:B------:R-:W2:Y:S01]  /*45620*/  LDL.LU R19, [R1+0x2bc] ;  /* 0x0002bc0001137983 */ /* 0x000ea20000300800 */
[----:B0-----:R-:W-:-:S02]  /*45630*/  IMAD.MOV.U32 R24, RZ, RZ, R2 ;  /* 0x000000ffff187224 */ /* 0x001fc400078e0002 */
[----:B------:R-:W-:-:S05]  /*45640*/  IMAD.MOV.U32 R25, RZ, RZ, R0 ;  /* 0x000000ffff197224 */ /* 0x000fca00078e0000 */
[----:B------:R0:W-:Y:S04]  /*45650*/  STL.64 [R1+0x2748], R24 ;  /* 0x0027481801007387 */ /* 0x0001e80000100a00 */
[----:B0-----:R-:W2:Y:S04]  /*45660*/  LDL.LU.64 R24, [R1+0xd0] ;  /* 0x0000d00001187983 */ /* 0x001ea80000300a00 */
        /* <DEDUP_REMOVED lines=24> */
[----:B--2---:R-:W-:Y:S03]  /*457f0*/  HMMA.16816.F32.BF16 R20, R20, R4, R16 ;  /* 0x000000041414723c */ /* 0x004fe60000041810 */
        /* <DEDUP_REMOVED lines=8> */
[----:B0-----:R-:W3:Y:S04]  /*45880*/  LDL.64 R8, [R1+0x70] ;  /* 0x0000700001087983 */ /* 0x001ee80000100a00 */
[----:B------:R-:W2:Y:S04]  /*45890*/  LDL.LU.64 R18, [R1+0x2768] ;  /* 0x0027680001127983 */ /* 0x000ea80000300a00 */
[----:B------:R-:W2:Y:S04]  /*458a0*/  LDL.LU.64 R16, [R1+0x2760] ;  /* 0x0027600001107983 */ /* 0x000ea80000300a00 */
[----:B------:R0:W-:Y:S04]  /*458b0*/  STL.64 [R1+0x1f0], R20 ;  /* 0x0001f01401007387 */ /* 0x0001e80000100a00 */
[----:B------:R-:W-:Y:S01]  /*458c0*/  STL.64 [R1+0x1f8], R22 ;  /* 0x0001f81601007387 */ /* 0x000fe20000100a00 */
[----:B------:R-:W-:-:S02]  /*458d0*/  IMAD.MOV.U32 R3, RZ, RZ, R24 ;  /* 0x000000ffff037224 */ /* 0x000fc400078e0018 */
[----:B------:R-:W-:Y:S01]  /*458e0*/  IMAD.MOV.U32 R2, RZ, RZ, R25 ;  /* 0x000000ffff027224 */ /* 0x000fe200078e0019 */
[----:B0-----:R-:W4:Y:S04]  /*458f0*/  LDL.LU.64 R20, [R1+0xb0] ;  /* 0x0000b00001147983 */ /* 0x001f280000300a00 */
[----:B------:R0:W-:Y:S04]  /*45900*/  STL.64 [R1+0x2670], R4 ;  /* 0x0026700401007387 */ /* 0x0001e80000100a00 */
[----:B0-----:R-:W4:Y:S04]  /*45910*/  LDL.LU R4, [R1+0x2a0] ;  /* 0x0002a00001047983 */ /* 0x001f280000300800 */
[----:B------:R-:W4:Y:S04]  /*45920*/  LDL.LU R5, [R1+0x2a4] ;  /* 0x0002a40001057983 */ /* 0x000f280000300800 */
[----:B------:R-:W4:Y:S04]  /*45930*/  LDL.LU R6, [R1+0x2a8] ;  /* 0x0002a80001067983 */ /* 0x000f280000300800 */
[----:B------:R-:W4:Y:S01]  /*45940*/  LDL.LU R7, [R1+0x2ac] ;  /* 0x0002ac0001077983 */ /* 0x000f220000300800 */
[----:B--2---:R-:W-:-:S15]  /*45950*/  HMMA.16816.F32.BF16 R12, R16, R24, R12 ;  /* 0x00000018100c723c */ /* 0x004fde000004180c */
[----:B------:R-:W-:-:S08]  /*45960*/  NOP ;  /* 0x0000000000007918 */ /* 0x000fd00000000000 */
[----:B------:R-:W-:Y:S04]  /*45970*/  STL.64 [R1+0x380], R12 ;  /* 0x0003800c01007387 */ /* 0x000fe80000100a00 */
[----:B------:R0:W-:Y:S04]  /*45980*/  STL.64 [R1+0x388], R14 ;  /* 0x0003880e01007387 */ /* 0x0001e80000100a00 */
[----:B0-----:R-:W2:Y:S04]  /*45990*/  LDL.LU.64 R14, [R1+0x2758] ;  /* 0x00275800010e7983 */ /* 0x001ea80000300a00 */
[----:B------:R-:W2:Y:S04]  /*459a0*/  LDL.LU.64 R12, [R1+0x2750] ;  /* 0x00275000010c7983 */ /* 0x000ea80000300a00 */
[----:B------:R-:W2:Y:S01]  /*459b0*/  LDL.LU.64 R24, [R1+0x2748] ;  /* 0x0027480001187983 */ /* 0x000ea20000300a00 */
[C---:B----4-:R-:W-:Y:S06]  /*459c0*/  HMMA.16816.F32.BF16 R4, R16.reuse, R20, R4 ;  /* 0x000000141004723c */ /* 0x050fec0000041804 */
[----:B--2---:R-:W-:Y:S01]  /*459d0*/  HMMA.16816.F32.BF16 R24, R16, R24, R12 ;  /* 0x000000181018723c */ /* 0x004fe2000004180c */
[----:B------:R-:W2:Y:S04]  /*459e0*/  LDL.LU.64 R14, [R1+0x2740] ;  /* 0x00274000010e7983 */ /* 0x000ea80000300a00 */
[----:B------:R-:W2:-:S15]  /*459f0*/  LDL.LU.64 R12, [R1+0x2738] ;  /* 0x00273800010c7983 */ /* 0x000e9e0000300a00 */
[----:B------:R-:W-:-:S03]  /*45a00*/  NOP ;  /* 0x0000000000007918 */ /* 0x000fc60000000000 */
[----:B------:R0:W-:Y:S04]  /*45a10*/  STL.64 [R1+0x370], R24 ;  /* 0x0003701801007387 */ /* 0x0001e80000100a00 */
[----:B------:R-:W-:Y:S04]  /*45a20*/  STL.64 [R1+0x378], R26 ;  /* 0x0003781a01007387 */ /* 0x000fe80000100a00 */
[----:B0-----:R-:W2:Y:S04]  /*45a30*/  LDL.LU.64 R24, [R1+0x2730] ;  /* 0x0027300001187983 */ /* 0x001ea80000300a00 */
[----:B------:R0:W-:Y:S02]  /*45a40*/  STL.64 [R1+0x360], R4 ;  /* 0x0003600401007387 */ /* 0x0001e40000100a00 */
[----:B0-----:R-:W-:-:S02]  /*45a50*/  IMAD.MOV.U32 R5, RZ, RZ, R20 ;  /* 0x000000ffff057224 */ /* 0x001fc400078e0014 */
[----:B------:R-:W-:Y:S02]  /*45a60*/  IMAD.MOV.U32 R4, RZ, RZ, R21 ;  /* 0x000000ffff047224 */ /* 0x000fe400078e0015 */
[----:B------:R-:W0:Y:S04]  /*45a70*/  LDSM.16.MT88.4 R20, [R29+UR4+0xb000] ;  /* 0x00b000041d14783b */ /* 0x000e280008004200 */
[----:B------:R-:W-:Y:S04]  /*45a80*/  STL.64 [R1+0x368], R6 ;  /* 0x0003680601007387 */ /* 0x000fe80000100a00 */
[----:B------:R-:W-:Y:S04]  /*45a90*/  STL [R1+0x2600], R29 ;  /* 0x0026001d01007387 */ /* 0x000fe80000100800 */
[----:B0-----:R-:W-:Y:S04]  /*45aa0*/  STL.64 [R1+0x24f0], R22 ;  /* 0x0024f01601007387 */ /* 0x001fe80000100a00 */
[----:B------:R0:W-:Y:S04]  /*45ab0*/  STL.64 [R1+0x24e8], R20 ;  /* 0x0024e81401007387 */ /* 0x0001e80000100a00 */
[----:B0-----:R-:W3:Y:S04]  /*45ac0*/  LDL.LU R20, [R1+0x970] ;  /* 0x0009700001147983 */ /* 0x001ee80000300800 */
[----:B------:R-:W3:Y:S04]  /*45ad0*/  LDL.LU R21, [R1+0x974] ;  /* 0x0009740001157983 */ /* 0x000ee80000300800 */
[----:B------:R-:W3:Y:S04]  /*45ae0*/  LDL.LU R22, [R1+0x978] ;  /* 0x0009780001167983 */ /* 0x000ee80000300800 */
[----:B------:R-:W3:Y:S01]  /*45af0*/  LDL.LU R23, [R1+0x97c] ;  /* 0x00097c0001177983 */ /* 0x000ee20000300800 */
        /* <DEDUP_REMOVED lines=10> */
[----:B--2---:R-:W-:Y:S06]  /*45ba0*/  HMMA.16816.F32.BF16 R12, R16, R24, R12 ;  /* 0x00000018100c723c */ /* 0x004fec000004180c */
[----:B------:R-:W-:-:S15]  /*45bb0*/  IMAD.MOV.U32 R29, RZ, RZ, R25 ;  /* 0x000000ffff1d7224 */ /* 0x000fde00078e0019 */
[----:B------:R-:W-:-:S02]  /*45bc0*/  NOP ;  /* 0x0000000000007918 */ /* 0x000fc40000000000 */
[----:B------:R-:W-:Y:S04]  /*45bd0*/  STL.64 [R1+0x340], R12 ;  /* 0x0003400c01007387 */ /* 0x000fe80000100a00 */
[----:B------:R0:W-:Y:S04]  /*45be0*/  STL.64 [R1+0x348], R14 ;  /* 0x0003480e01007387 */ /* 0x0001e80000100a00 */
[----:B0-----:R-:W2:Y:S04]  /*45bf0*/  LDL.LU.64 R14, [R1+0x2710] ;  /* 0x00271000010e7983 */ /* 0x001ea80000300a00 */
[----:B------:R-:W2:Y:S04]  /*45c00*/  LDL.LU.64 R12, [R1+0x2708] ;  /* 0x00270800010c7983 */ /* 0x000ea80000300a00 */
[----:B------:R-:W2:Y:S04]  /*45c10*/  LDL.LU.64 R24, [R1+0x2700] ;  /* 0x0027000001187983 */ /* 0x000ea80000300a00 */
[----:B------:R-:W-:Y:S01]  /*45c20*/  STL [R1+0x260c], R29 ;  /* 0x00260c1d01007387 */ /* 0x000fe20000100800 */
[----:B--2---:R-:W-:Y:S06]  /*45c30*/  HMMA.16816.F32.BF16 R12, R16, R24, R12 ;  /* 0x00000018100c723c */ /* 0x004fec000004180c */
[----:B------:R-:W-:-:S02]  /*45c40*/  IMAD.MOV.U32 R0, RZ, RZ, R24 ;  /* 0x000000ffff007224 */ /* 0x000fc400078e0018 */
[----:B------:R-:W-:-:S15]  /*45c50*/  IMAD.MOV.U32 R28, RZ, RZ, R25 ;  /* 0x000000ffff1c7224 */ /* 0x000fde00078e0019 */
[----:B------:R-:W-:Y:S04]  /*45c60*/  STL.64 [R1+0x330], R12 ;  /* 0x0003300c01007387 */ /* 0x000fe80000100a00 */
[----:B------:R0:W-:Y:S04]  /*45c70*/  STL.64 [R1+0x338], R14 ;  /* 0x0003380e01007387 */ /* 0x0001e80000100a00 */
[----:B0-----:R-:W2:Y:S04]  /*45c80*/  LDL.LU.64 R14, [R1+0x26f8] ;  /* 0x0026f800010e7983 */ /* 0x001ea80000300a00 */
[----:B------:R-:W2:Y:S04]  /*45c90*/  LDL.LU.64 R12, [R1+0x26f0] ;  /* 0x0026f000010c7983 */ /* 0x000ea80000300a00 */
[----:B------:R-:W4:Y:S04]  /*45ca0*/  LDL.LU.64 R26, [R1+0x26e8] ;  /* 0x0026e800011a7983 */ /* 0x000f280000300a00 */
[----:B------:R-:W2:Y:S01]  /*45cb0*/  LDL.LU.64 R24, [R1+0x26e0] ;  /* 0x0026e00001187983 */ /* 0x000ea20000300a00 */
[----:B---3--:R-:W-:Y:S03]  /*45cc0*/  HMMA.16816.F32.BF16 R20, R16, R8, R20 ;  /* 0x000000081014723c */ /* 0x008fe60000041814 */
[----:B------:R-:W-:Y:S04]  /*45cd0*/  STL [R1+0x2614], R28 ;  /* 0x0026141c01007387 */ /* 0x000fe80000100800 */
[----:B------:R-:W-:Y:S01]  /*45ce0*/  STL [R1+0x2610], R0 ;  /* 0x0026100001007387 */ /* 0x000fe20000100800 */
[----:B------:R-:W-:-:S15]  /*45cf0*/  IMAD.MOV.U32 R29, RZ, RZ, R9 ;  /* 0x000000ffff1d7224 */ /* 0x000fde00078e0009 */
[----:B------:R0:W-:Y:S02]  /*45d00*/  STL.64 [R1+0x320], R20 ;  /* 0x0003201401007387 */ /* 0x0001e40000100a00 */
[----:B0-----:R-:W-:Y:S02]  /*45d10*/  IMAD.MOV.U32 R20, RZ, RZ, R5 ;  /* 0x000000ffff147224 */ /* 0x001fe400078e0005 */
[----:B------:R-:W-:Y:S01]  /*45d20*/  IMAD.MOV.U32 R21, RZ, RZ, R4 ;  /* 0x000000ffff157224 */ /* 0x000fe200078e0004 */
[----:B------:R-:W-:Y:S04]  /*45d30*/  STL.64 [R1+0x328], R22 ;  /* 0x0003281601007387 */ /* 0x000fe80000100a00 */
[----:B------:R0:W-:Y:S04]  /*45d40*/  STL.64 [R1+0x2620], R20 ;  /* 0x0026201401007387 */ /* 0x0001e80000100a00 */
[----:B------:R-:W-:Y:S04]  /*45d50*/  STL [R1+0x2618], R29 ;  /* 0x0026181d01007387 */ /* 0x000fe80000100800 */
[----:B0-----:R-:W3:Y:S01]  /*45d60*/  LDL.LU R20, [R1+0x1c0] ;  /* 0x0001c00001147983 */ /* 0x001ee20000300800 */
[----:B--2---:R-:W-:-:S15]  /*45d70*/  HMMA.16816.F32.BF16 R4, R16, R24, R12 ;  /* 0x000000181004723c */ /* 0x004fde000004180c */
[----:B------:R-:W-:-:S08]  /*45d80*/  NOP ;  /* 0x0000000000007918 */ /* 0x000fd00000000000 */
[----:B------:R0:W-:Y:S04]  /*45d90*/  STL.64 [R1+0x310], R4 ;  /* 0x0003100401007387 */ /* 0x0001e80000100a00 */
[----:B------:R1:W-:Y:S04]  /*45da0*/  STL.64 [R1+0x318], R6 ;  /* 0x0003180601007387 */ /* 0x0003e80000100a00 */
[----:B------:R-:W3:Y:S04]  /*45db0*/  LDL.LU R21, [R1+0x1c4] ;  /* 0x0001c40001157983 */ /* 0x000ee80000300800 */
[----:B------:R-:W2:Y:S04]  /*45dc0*/  LDL.LU R22, [R1+0x1c8] ;  /* 0x0001c80001167983 */ /* 0x000ea80000300800 */
[----:B------:R-:W2:Y:S04]  /*45dd0*/  LDL.LU R23, [R1+0x1cc] ;  /* 0x0001cc0001177983 */ /* 0x000ea80000300800 */
[----:B--2---:R-:W-:Y:S04]  /*45de0*/  STL.64 [R1+0x2630], R22 ;  /* 0x0026301601007387 */ /* 0x004fe80000100a00 */
[----:B---3--:R-:W-:Y:S04]  /*45df0*/  STL.64 [R1+0x2628], R20 ;  /* 0x0026281401007387 */ /* 0x008fe80000100a00 */
[----:B0-----:R-:W2:Y:S04]  /*45e00*/  LDL.LU R4, [R1+0x900] ;  /* 0x0009000001047983 */ /* 0x001ea80000300800 */
[----:B------:R-:W2:Y:S04]  /*45e10*/  LDL.LU R5, [R1+0x904] ;  /* 0x0009040001057983 */ /* 0x000ea80000300800 */
[----:B-1----:R-:W3:Y:S04]  /*45e20*/  LDL.LU R6, [R1+0x908] ;  /* 0x0009080001067983 */ /* 0x002ee80000300800 */
[----:B------:R-:W3:Y:S04]  /*45e30*/  LDL.LU R7, [R1+0x90c] ;  /* 0x00090c0001077983 */ /* 0x000ee80000300800 */
[----:B---3--:R-:W-:Y:S04]  /*45e40*/  STL.64 [R1+0x2680], R6 ;  /* 0x0026800601007387 */ /* 0x008fe80000100a00 */
[----:B--2---:R0:W-:Y:S04]  /*45e50*/  STL.64 [R1+0x2678], R4 ;  /* 0x0026780401007387 */ /* 0x0041e80000100a00 */
[----:B0-----:R-:W2:Y:S04]  /*45e60*/  LDL.LU.64 R4, [R1+0x10] ;  /* 0x0000100001047983 */ /* 0x001ea80000300a00 */
        /* <DEDUP_REMOVED lines=8> */
[----:B------:R-:W3:Y:S04]  /*45ef0*/  LDL.LU.64 R8, [R1] ;  /* 0x0000000001087983 */ /* 0x000ee80000300a00 */
        /* <DEDUP_REMOVED lines=22> */
[----:B------:R-:W3:Y:S01]  /*46060*/  LDL.LU R11, [R1+0x95c] ;  /* 0x00095c00010b7983 */ /* 0x000ee20000300800 */
[----:B------:R-:W-:-:S02]  /*46070*/  IMAD.MOV.U32 R20, RZ, RZ, R3 ;  /* 0x000000ffff147224 */ /* 0x000fc400078e0003 */
[----:B------:R-:W-:-:S05]  /*46080*/  IMAD.MOV.U32 R21, RZ, RZ, R2 ;  /* 0x000000ffff157224 */ /* 0x000fca00078e0002 */
[----:B------:R0:W-:Y:S04]  /*46090*/  STL.64 [R1+0x2658], R20 ;  /* 0x0026581401007387 */ /* 0x0001e80000100a00 */
        /* <DEDUP_REMOVED lines=8> */
[----:B------:R-:W-:Y:S04]  /*46120*/  STL.64 [R1+0x2598], R26 ;  /* 0x0025981a01007387 */ /* 0x000fe80000100a00 */
[----:B------:R0:W-:Y:S01]  /*46130*/  STL.64 [R1+0x2590], R24 ;  /* 0x0025901801007387 */ /* 0x0001e20000100a00 */
[----:B--2---:R-:W-:-:S02]  /*46140*/  IMAD.MOV.U32 R2, RZ, RZ, R4 ;  /* 0x000000ffff027224 */ /* 0x004fc400078e0004 */
[----:B------:R-:W-:Y:S01]  /*46150*/  IMAD.MOV.U32 R3, RZ, RZ, R5 ;  /* 0x000000ffff037224 */ /* 0x000fe200078e0005 */
[----:B0-----:R-:W2:Y:S04]  /*46160*/  LDL.LU R24, [R1+0x940] ;  /* 0x0009400001187983 */ /* 0x001ea80000300800 */
[----:B------:R-:W2:Y:S04]  /*46170*/  LDL.LU R25, [R1+0x944] ;  /* 0x0009440001197983 */ /* 0x000ea80000300800 */
[----:B------:R-:W2:Y:S04]  /*46180*/  LDL.LU R26, [R1+0x948] ;  /* 0x00094800011a7983 */ /* 0x000ea80000300800 */
[----:B------:R-:W2:Y:S01]  /*46190*/  LDL.LU R27, [R1+0x94c] ;  /* 0x00094c00011b7983 */ /* 0x000ea20000300800 */
[----:B---3--:R-:W-:-:S15]  /*461a0*/  HMMA.16816.F32.BF16 R8, R16, R4, R8 ;  /* 0x000000041008723c */ /* 0x008fde0000041808 */
[----:B------:R-:W-:-:S08]  /*461b0*/  NOP ;  /* 0x0000000000007918 */ /* 0x000fd00000000000 */
[----:B------:R-:W-:Y:S04]  /*461c0*/  STL.64 [R1+0x300], R8 ;  /* 0x0003000801007387 */ /* 0x000fe80000100a00 */
[----:B------:R0:W-:Y:S04]  /*461d0*/  STL.64 [R1+0x308], R10 ;  /* 0x0003080a01007387 */ /* 0x0001e80000100a00 */
[----:B0-----:R-:W3:Y:S04]  /*461e0*/  LDL.LU.64 R10, [R1+0x26d8] ;  /* 0x0026d800010a7983 */ /* 0x001ee80000300a00 */
[----:B------:R-:W3:Y:S04]  /*461f0*/  LDL.LU.64 R8, [R1+0x26d0] ;  /* 0x0026d00001087983 */ /* 0x000ee80000300a00 */
[----:B------:R-:W2:Y:S04]  /*46200*/  LDL.LU.64 R4, [R1+0x26c8] ;  /* 0x0026c80001047983 */ /* 0x000ea80000300a00 */
[----:B------:R-:W-:Y:S01]  /*46210*/  STL [R1+0x261c], R2 ;  /* 0x00261c0201007387 */ /* 0x000fe20000100800 */
[----:B--2---:R-:W-:-:S15]  /*46220*/  HMMA.16816.F32.BF16 R24, R16, R4, R24 ;  /* 0x000000041018723c */ /* 0x004fde0000041818 */
[----:B------:R-:W-:-:S08]  /*46230*/  NOP ;  /* 0x0000000000007918 */ /* 0x000fd00000000000 */
[----:B------:R0:W-:Y:S04]  /*46240*/  STL.64 [R1+0x2f0], R24 ;  /* 0x0002f01801007387 */ /* 0x0001e80000100a00 */
[----:B------:R1:W-:Y:S01]  /*46250*/  STL.64 [R1+0x2f8], R26 ;  /* 0x0002f81a01007387 */ /* 0x0003e20000100a00 */
[----:B0-----:R-:W-:Y:S02]  /*46260*/  IMAD.MOV.U32 R25, RZ, RZ, R4 ;  /* 0x000000ffff197224 */ /* 0x001fe400078e0004 */
[----:B------:R-:W-:Y:S02]  /*46270*/  IMAD.MOV.U32 R24, RZ, RZ, R5 ;  /* 0x000000ffff187224 */ /* 0x000fe400078e0005 */
[----:B------:R-:W3:Y:S02]  /*46280*/  LDL.LU.64 R4, [R1+0x26c0] ;  /* 0x0026c00001047983 */ /* 0x000ee40000300a00 */
[----:B---3--:R-:W-:Y:S06]  /*46290*/  HMMA.16816.F32.BF16 R8, R16, R4, R8 ;  /* 0x000000041008723c */ /* 0x008fec0000041808 */
[----:B-1----:R-:W-:-:S02]  /*462a0*/  IMAD.MOV.U32 R27, RZ, RZ, R4 ;  /* 0x000000ffff1b7224 */ /* 0x002fc400078e0004 */
        /* <DEDUP_REMOVED lines=23> */
[----:B------:R0:W-:Y:S04]  /*46420*/  STL.64 [R1+0x2c0], R8 ;  /* 0x0002c00801007387 */ /* 0x0001e80000100a00 */
[----:B------:R-:W-:Y:S04]  /*46430*/  STL.64 [R1+0x2c8], R10 ;  /* 0x0002c80a01007387 */ /* 0x000fe80000100a00 */
[----:B0-----:R-:W2:Y:S04]  /*46440*/  LDL.LU.64 R8, [R1+0x2688] ;  /* 0x0026880001087983 */ /* 0x001ea80000300a00 */
[----:B------:R-:W2:Y:S04]  /*46450*/  LDL.LU.64 R6, [R1+0x2680] ;  /* 0x0026800001067983 */ /* 0x000ea80000300a00 */
[----:B------:R-:W2:Y:S02]  /*46460*/  LDL.LU.64 R4, [R1+0x2678] ;  /* 0x0026780001047983 */ /* 0x000ea40000300a00 */
[----:B--2---:R-:W-:-:S15]  /*46470*/  HMMA.16816.F32.BF16 R4, R16, R8, R4 ;  /* 0x000000081004723c */ /* 0x004fde0000041804 */
[----:B------:R-:W-:-:S08]  /*46480*/  NOP ;  /* 0x0000000000007918 */ /* 0x000fd00000000000 */
[----:B------:R0:W-:Y:S04]  /*46490*/  STL.64 [R1+0x2b0], R4 ;  /* 0x0002b00401007387 */ /* 0x0001e80000100a00 */
[----:B------:R1:W-:Y:S04]  /*464a0*/  STL.64 [R1+0x2b8], R6 ;  /* 0x0002b80601007387 */ /* 0x0003e80000100a00 */
[----:B0-----:R-:W2:Y:S01]  /*464b0*/  LDL.LU.64 R4, [R1+0x2670] ;  /* 0x0026700001047983 */ /* 0x001ea20000300a00 */
[----:B-1----:R-:W-:Y:S02]  /*464c0*/  IMAD.MOV.U32 R7, RZ, RZ, R8 ;  /* 0x000000ffff077224 */ /* 0x002fe400078e0008 */
[----:B------:R-:W-:Y:S01]  /*464d0*/  IMAD.MOV.U32 R6, RZ, RZ, R9 ;  /* 0x000000ffff067224 */ /* 0x000fe200078e0009 */
[----:B------:R-:W3:Y:S04]  /*464e0*/  LDL.LU.64 R10, [R1+0x2668] ;  /* 0x00266800010a7983 */ /* 0x000ee80000300a00 */
[----:B------:R-:W4:Y:S02]  /*464f0*/  LDL.LU.64 R8, [R1+0x2660] ;  /* 0x0026600001087983 */ /* 0x000f240000300a00 */
[C---:B----4-:R-:W-:Y:S06]  /*46500*/  HMMA.16816.F32.BF16 R20, R16.reuse, R8, R20 ;  /* 0x000000081014723c */ /* 0x050fec0000041814 */
[----:B--2---:R-:W-:-:S15]  /*46510*/  HMMA.16816.F32.BF16 R16, R16, R4, R12 ;  /* 0x000000041010723c */ /* 0x004fde000004180c */
[----:B------:R-:W-:-:S02]  /*46520*/  NOP ;  /* 0x0000000000007918 */ /* 0x000fc40000000000 */
[----:B------:R0:W-:Y:S04]  /*46530*/  STL.64 [R1+0x2a0], R20 ;  /* 0x0002a01401007387 */ /* 0x0001e80000100a00 */
[----:B------:R-:W-:Y:S04]  /*46540*/  STL.64 [R1+0x2a8], R22 ;  /* 0x0002a81601007387 */ /* 0x000fe80000100a00 */
[----:B0-----:R-:W2:Y:S04]  /*46550*/  LDL.LU.64 R20, [R1+0x2658] ;  /* 0x0026580001147983 */ /* 0x001ea80000300a00 */
        /* <DEDUP_REMOVED lines=8> */
[----:B------:R0:W-:Y:S04]  /*465e0*/  STL.64 [R1+0x1e0], R16 ;  /* 0x0001e01001007387 */ /* 0x0001e80000100a00 */
[----:B------:R-:W-:Y:S04]  /*465f0*/  STL.64 [R1+0x1e8], R18 ;  /* 0x0001e81201007387 */ /* 0x000fe80000100a00 */
[----:B0-----:R-:W4:Y:S04]  /*46600*/  LDL.LU R16, [R1+0xc0] ;  /* 0x0000c00001107983 */ /* 0x001f280000300800 */
[----:B------:R-:W4:Y:S04]  /*46610*/  LDL.LU R17, [R1+0xc4] ;  /* 0x0000c40001117983 */ /* 0x000f280000300800 */
[----:B------:R-:W-:Y:S01]  /*46620*/  STL.64 [R1+0x2508], R4 ;  /* 0x0025080401007387 */ /* 0x000fe20000100a00 */
        /* <DEDUP_REMOVED lines=8> */
[C---:B----4-:R-:W-:Y:S02]  /*466b0*/  HMMA.16816.F32.BF16 R16, R12.reuse, R16, R20 ;  /* 0x000000100c10723c */ /* 0x050fe40000041814 */
[----:B------:R-:W3:Y:S04]  /*466c0*/  LDL.LU.64 R20, [R1+0x2620] ;  /* 0x0026200001147983 */ /* 0x000ee80000300a00 */
[----:B---3--:R-:W-:Y:S01]  /*466d0*/  HMMA.16816.F32.BF16 R8, R12, R20, R8 ;  /* 0x000000140c08723c */ /* 0x008fe20000041808 */
[----:B------:R-:W3:-:S15]  /*466e0*/  LDL.LU R20, [R1+0xf0] ;  /* 0x0000f00001147983 */ /* 0x000ede0000300800 */
[----:B------:R-:W-:-:S01]  /*466f0*/  NOP ;  /* 0x0000000000007918 */ /* 0x000fc20000000000 */
[----:B------:R-:W-:Y:S04]  /*46700*/  STL.64 [R1+0x1c0], R16 ;  /* 0x0001c01001007387 */ /* 0x000fe80000100a00 */
[----:B------:R-:W-:Y:S04]  /*46710*/  STL.64 [R1+0x1c8], R18 ;  /* 0x0001c81201007387 */ /* 0x000fe80000100a00 */
[----:B------:R0:W-:Y:S04]  /*46720*/  STL.64 [R1+0x1b0], R8 ;  /* 0x0001b00801007387 */ /* 0x0001e80000100a00 */
[----:B------:R-:W-:Y:S04]  /*46730*/  STL.64 [R1+0x1b8], R10 ;  /* 0x0001b80a01007387 */ /* 0x000fe80000100a00 */
[----:B------:R-:W3:Y:S04]  /*46740*/  LDL.LU R21, [R1+0xf4] ;  /* 0x0000f40001157983 */ /* 0x000ee80000300800 */
[----:B------:R-:W4:Y:S04]  /*46750*/  LDL.LU R22, [R1+0xf8] ;  /* 0x0000f80001167983 */ /* 0x000f280000300800 */
[----:B------:R-:W4:Y:S01]  /*46760*/  LDL.LU R23, [R1+0xfc] ;  /* 0x0000fc0001177983 */ /* 0x000f220000300800 */
[----:B0-----:R-:W-:-:S02]  /*46770*/  IMAD.MOV.U32 R8, RZ, RZ, R7 ;  /* 0x000000ffff087224 */ /* 0x001fc400078e0007 */
[----:B------:R-:W-:Y:S01]  /*46780*/  IMAD.MOV.U32 R9, RZ, RZ, R6 ;  /* 0x000000ffff097224 */ /* 0x000fe200078e0006 */
[----:B----4-:R-:W-:Y:S04]  /*46790*/  STL.64 [R1+0x2518], R22 ;  /* 0x0025181601007387 */ /* 0x010fe80000100a00 */
[----:B---3--:R0:W-:Y:S04]  /*467a0*/  STL.64 [R1+0x2510], R20 ;  /* 0x0025101401007387 */ /* 0x0081e80000100a00 */
[----:B------:R-:W-:Y:S04]  /*467b0*/  STL.64 [R1+0x2520], R8 ;  /* 0x0025200801007387 */ /* 0x000fe80000100a00 */
        /* <DEDUP_REMOVED lines=10> */
[----:B------:R1:W-:Y:S01]  /*46860*/  STL.64 [R1+0x2538], R20 ;  /* 0x0025381401007387 */ /* 0x0003e20000100a00 */
[----:B0-----:R-:W-:-:S02]  /*46870*/  IMAD.MOV.U32 R4, RZ, RZ, R28 ;  /* 0x000000ffff047224 */ /* 0x001fc400078e001c */
[----:B------:R-:W-:Y:S01]  /*46880*/  IMAD.MOV.U32 R5, RZ, RZ, R0 ;  /* 0x000000ffff057224 */ /* 0x000fe200078e0000 */
[----:B------:R-:W3:Y:S04]  /*46890*/  LDL.LU R28, [R1+0x2614] ;  /* 0x00261400011c7983 */ /* 0x000ee80000300800 */
[----:B------:R-:W3:Y:S04]  /*468a0*/  LDL.LU R0, [R1+0x2610] ;  /* 0x0026100001007983 */ /* 0x000ee80000300800 */
[----:B------:R2:W-:Y:S04]  /*468b0*/  STL.64 [R1+0x2540], R4 ;  /* 0x0025400401007387 */ /* 0x0005e80000100a00 */
[----:B-1----:R-:W4:Y:S04]  /*468c0*/  LDL.LU R20, [R1+0x120] ;  /* 0x0001200001147983 */ /* 0x002f280000300800 */
[----:B------:R-:W4:Y:S04]  /*468d0*/  LDL.LU R21, [R1+0x124] ;  /* 0x0001240001157983 */ /* 0x000f280000300800 */
[----:B------:R-:W3:Y:S04]  /*468e0*/  LDL.LU R22, [R1+0x128] ;  /* 0x0001280001167983 */ /* 0x000ee80000300800 */
[----:B------:R-:W3:Y:S01]  /*468f0*/  LDL.LU R23, [R1+0x12c] ;  /* 0x00012c0001177983 */ /* 0x000ee20000300800 */
[----:B--2---:R-:W-:-:S02]  /*46900*/  IMAD.MOV.U32 R4, RZ, RZ, R27 ;  /* 0x000000ffff047224 */ /* 0x004fc400078e001b */
[----:B------:R-:W-:Y:S01]  /*46910*/  IMAD.MOV.U32 R5, RZ, RZ, R26 ;  /* 0x000000ffff057224 */ /* 0x000fe200078e001a */
[----:B---3--:R-:W-:Y:S04]  /*46920*/  STL.64 [R1+0x2550], R22 ;  /* 0x0025501601007387 */ /* 0x008fe80000100a00 */
[----:B----4-:R0:W-:Y:S04]  /*46930*/  STL.64 [R1+0x2548], R20 ;  /* 0x0025481401007387 */ /* 0x0101e80000100a00 */
[----:B------:R1:W-:Y:S04]  /*46940*/  STL.64 [R1+0x2558], R4 ;  /* 0x0025580401007387 */ /* 0x0003e80000100a00 */
[----:B0-----:R-:W2:Y:S04]  /*46950*/  LDL.LU R20, [R1+0x130] ;  /* 0x0001300001147983 */ /* 0x001ea80000300800 */
[----:B------:R-:W2:Y:S04]  /*46960*/  LDL.LU R21, [R1+0x134] ;  /* 0x0001340001157983 */ /* 0x000ea80000300800 */
[----:B------:R-:W3:Y:S04]  /*46970*/  LDL.LU R22, [R1+0x138] ;  /* 0x0001380001167983 */ /* 0x000ee80000300800 */
[----:B------:R-:W3:Y:S01]  /*46980*/  LDL.LU R23, [R1+0x13c] ;  /* 0x00013c0001177983 */ /* 0x000ee20000300800 */
[----:B-1----:R-:W-:-:S02]  /*46990*/  IMAD.MOV.U32 R5, RZ, RZ, R24 ;  /* 0x000000ffff057224 */ /* 0x002fc400078e0018 */
[----:B------:R-:W-:Y:S02]  /*469a0*/  IMAD.MOV.U32 R4, RZ, RZ, R25 ;  /* 0x000000ffff047224 */ /* 0x000fe400078e0019 */
[----:B------:R-:W-:Y:S01]  /*469b0*/  IMAD.MOV.U32 R25, RZ, RZ, R29 ;  /* 0x000000ffff197224 */ /* 0x000fe200078e001d */
[----:B---3--:R-:W-:Y:S04]  /*469c0*/  STL.64 [R1+0x2568], R22 ;  /* 0x0025681601007387 */ /* 0x008fe80000100a00 */
[----:B--2---:R-:W-:Y:S04]  /*469d0*/  STL.64 [R1+0x2560], R20 ;  /* 0x0025601401007387 */ /* 0x004fe80000100a00 */
[----:B------:R-:W2:Y:S04]  /*469e0*/  LDL.LU R24, [R1+0x70] ;  /* 0x0000700001187983 */ /* 0x000ea80000300800 */
[----:B------:R-:W3:Y:S04]  /*469f0*/  LDL.LU R29, [R1+0x260c] ;  /* 0x00260c00011d7983 */ /* 0x000ee80000300800 */
[----:B--2---:R0:W-:Y:S04]  /*46a00*/  STL.64 [R1+0x25b0], R24 ;  /* 0x0025b01801007387 */ /* 0x0041e80000100a00 */
[----:B------:R1:W-:Y:S01]  /*46a10*/  STL.64 [R1+0x2570], R4 ;  /* 0x0025700401007387 */ /* 0x0003e20000100a00 */
[----:B0-----:R-:W-:-:S03]  /*46a20*/  IMAD.MOV.U32 R24, RZ, RZ, R0 ;  /* 0x000000ffff187224 */ /* 0x001fc600078e0000 */
[----:B-1----:R-:W2:Y:S04]  /*46a30*/  LDL.LU R4, [R1+0x150] ;  /* 0x0001500001047983 */ /* 0x002ea80000300800 */
[----:B------:R-:W2:Y:S01]  /*46a40*/  LDL.LU R5, [R1+0x154] ;  /* 0x0001540001057983 */ /* 0x000ea20000300800 */
[----:B------:R-:W-:-:S03]  /*46a50*/  IMAD.MOV.U32 R25, RZ, RZ, R28 ;  /* 0x000000ffff197224 */ /* 0x000fc600078e001c */
[----:B------:R-:W4:Y:S04]  /*46a60*/  LDL.LU R6, [R1+0x158] ;  /* 0x0001580001067983 */ /* 0x000f280000300800 */
[----:B------:R-:W4:Y:S04]  /*46a70*/  LDL.LU R7, [R1+0x15c] ;  /* 0x00015c0001077983 */ /* 0x000f280000300800 */
[----:B------:R-:W2:Y:S04]  /*46a80*/  LDL.LU R0, [R1+0x2608] ;  /* 0x0026080001007983 */ /* 0x000ea80000300800 */
[----:B------:R-:W2:Y:S04]  /*46a90*/  LDL.LU R28, [R1+0x2604] ;  /* 0x00260400011c7983 */ /* 0x000ea80000300800 */
[----:B------:R0:W-:Y:S04]  /*46aa0*/  STL.64 [R1+0x25c8], R24 ;  /* 0x0025c81801007387 */ /* 0x0001e80000100a00 */
[----:B0-----:R-:W4:Y:S01]  /*46ab0*/  LDL.LU R24, [R1+0x90] ;  /* 0x0000900001187983 */ /* 0x001f220000300800 */
[----:B---3--:R-:W-:-:S03]  /*46ac0*/  IMAD.MOV.U32 R25, RZ, RZ, R29 ;  /* 0x000000ffff197224 */ /* 0x008fc600078e001d */
[----:B------:R-:W3:Y:S04]  /*46ad0*/  LDL.LU R29, [R1+0x2600] ;  /* 0x00260000011d7983 */ /* 0x000ee80000300800 */
[----:B----4-:R-:W-:Y:S04]  /*46ae0*/  STL.64 [R1+0x25e0], R24 ;  /* 0x0025e01801007387 */ /* 0x010fe80000100a00 */
[----:B------:R-:W-:Y:S04]  /*46af0*/  STL.64 [R1+0x2588], R6 ;  /* 0x0025880601007387 */ /* 0x000fe80000100a00 */
[----:B--2---:R0:W-:Y:S04]  /*46b00*/  STL.64 [R1+0x2580], R4 ;  /* 0x0025800401007387 */ /* 0x0041e80000100a00 */
[----:B---3--:R-:W1:Y:S04]  /*46b10*/  LDSM.16.MT88.4 R16, [R29+UR4+0xb080] ;  /* 0x00b080041d10783b */ /* 0x008e680008004200 */
        /* <DEDUP_REMOVED lines=36> */
[----:B------:R-:W4:Y:S04]  /*46d60*/  LDL.LU R8, [R1+0x110] ;  /* 0x0001100001087983 */ /* 0x000f280000300800 */
[----:B------:R-:W4:Y:S04]  /*46d70*/  LDL.LU R9, [R1+0x114] ;  /* 0x0001140001097983 */ /* 0x000f280000300800 */
[----:B------:R-:W4:Y:S04]  /*46d80*/  LDL.LU R10, [R1+0x118] ;  /* 0x00011800010a7983 */ /* 0x000f280000300800 */
[----:B------:R-:W4:Y:S04]  /*46d90*/  LDL.LU R11, [R1+0x11c] ;  /* 0x00011c00010b7983 */ /* 0x000f280000300800 */
[----:B-1----:R-:W-:Y:S04]  /*46da0*/  STL.64 [R1+0x2388], R18 ;  /* 0x0023881201007387 */ /* 0x002fe80000100a00 */
[----:B------:R0:W-:Y:S04]  /*46db0*/  STL.64 [R1+0x2380], R16 ;  /* 0x0023801001007387 */ /* 0x0001e80000100a00 */
[----:B0-----:R-:W4:Y:S04]  /*46dc0*/  LDL.LU R16, [R1+0xe0] ;  /* 0x0000e00001107983 */ /* 0x001f280000300800 */
[----:B------:R-:W4:Y:S04]  /*46dd0*/  LDL.LU R17, [R1+0xe4] ;  /* 0x0000e40001117983 */ /* 0x000f280000300800 */
[----:B------:R-:W4:Y:S04]  /*46de0*/  LDL.LU R18, [R1+0xe8] ;  /* 0x0000e80001127983 */ /* 0x000f280000300800 */
[----:B------:R-:W4:Y:S04]  /*46df0*/  LDL.LU R19, [R1+0xec] ;  /* 0x0000ec0001137983 */ /* 0x000f280000300800 */
        /* <DEDUP_REMOVED lines=35> */
[----:B------:R-:W2:Y:S04]  /*47030*/  LDL.LU.64 R4, [R1+0x2580] ;  /* 0x0025800001047983 */ /* 0x000ea80000300a00 */
[----:B------:R-:W4:Y:S04]  /*47040*/  LDL R25, [R1+0x1a60] ;  /* 0x001a600001197983 */ /* 0x000f280000100800 */
[----:B---3--:R-:W-:Y:S01]  /*47050*/  STL.64 [R1+0x24c8], R26 ;  /* 0x0024c81a01007387 */ /* 0x008fe20000100a00 */
[----:B------:R-:W-:-:S03]  /*47060*/  IMAD.MOV.U32 R24, RZ, RZ, R2 ;  /* 0x000000ffff187224 */ /* 0x000fc600078e0002 */
[----:B----4-:R0:W-:Y:S04]  /*47070*/  STL [R1+0x24c0], R25 ;  /* 0x0024c01901007387 */ /* 0x0101e80000100800 */
[----:B------:R-:W3:Y:S01]  /*47080*/  LDL.LU R2, [R1+0x257c] ;  /* 0x00257c0001027983 */ /* 0x000ee20000300800 */
[----:B0-----:R-:W-:-:S03]  /*47090*/  IMAD.MOV.U32 R25, RZ, RZ, R3 ;  /* 0x000000ffff197224 */ /* 0x001fc600078e0003 */
[----:B------:R-:W4:Y:S04]  /*470a0*/  LDL.LU R3, [R1+0x2578] ;  /* 0x0025780001037983 */ /* 0x000f280000300800 */
[----:B--2---:R-:W-:Y:S01]  /*470b0*/  HMMA.16816.F32.BF16 R24, R12, R24, R4 ;  /* 0x000000180c18723c */ /* 0x004fe20000041804 */
[----:B------:R-:W2:-:S15]  /*470c0*/  LDL.LU.64 R4, [R1+0x2570] ;  /* 0x0025700001047983 */ /* 0x000e9e0000300a00 */
[----:B------:R-:W-:-:S07]  /*470d0*/  NOP ;  /* 0x0000000000007918 */ /* 0x000fce0000000000 */
[----:B------:R0:W-:Y:S04]  /*470e0*/  STL.64 [R1+0x150], R24 ;  /* 0x0001501801007387 */ /* 0x0001e80000100a00 */
[----:B------:R1:W-:Y:S04]  /*470f0*/  STL.64 [R1+0x158], R26 ;  /* 0x0001581a01007387 */ /* 0x0003e80000100a00 */
[----:B0-----:R-:W3:Y:S04]  /*47100*/  LDL.LU R24, [R1+0x3f0] ;  /* 0x0003f00001187983 */ /* 0x001ee80000300800 */
[----:B------:R-:W3:Y:S04]  /*47110*/  LDL.LU R25, [R1+0x3f4] ;  /* 0x0003f40001197983 */ /* 0x000ee80000300800 */
[----:B-1----:R-:W4:Y:S04]  /*47120*/  LDL.LU R26, [R1+0x3f8] ;  /* 0x0003f800011a7983 */ /* 0x002f280000300800 */
[----:B------:R-:W4:Y:S01]  /*47130*/  LDL.LU R27, [R1+0x3fc] ;  /* 0x0003fc00011b7983 */ /* 0x000f220000300800 */
[C---:B--2---:R-:W-:Y:S03]  /*47140*/  HMMA.16816.F32.BF16 R4, R12.reuse, R4, R20 ;  /* 0x000000040c04723c */ /* 0x044fe60000041814 */
[----:B----4-:R-:W-:Y:S04]  /*47150*/  STL.64 [R1+0x24d8], R26 ;  /* 0x0024d81a01007387 */ /* 0x010fe80000100a00 */
[----:B---3--:R0:W-:Y:S04]  /*47160*/  STL.64 [R1+0x24d0], R24 ;  /* 0x0024d01801007387 */ /* 0x0081e80000100a00 */
[----:B0-----:R-:W2:Y:S04]  /*47170*/  LDL.LU R24, [R1+0x400] ;  /* 0x0004000001187983 */ /* 0x001ea80000300800 */
[----:B------:R-:W3:Y:S04]  /*47180*/  LDL.LU.64 R22, [R1+0x2568] ;  /* 0x0025680001167983 */ /* 0x000ee80000300a00 */
[----:B------:R-:W3:Y:S04]  /*47190*/  LDL.LU.64 R20, [R1+0x2560] ;  /* 0x0025600001147983 */ /* 0x000ee80000300a00 */
        /* <DEDUP_REMOVED lines=11> */
[----:B------:R-:W3:-:S15]  /*47250*/  LDL.LU.64 R20, [R1+0x2538] ;  /* 0x0025380001147983 */ /* 0x000ede0000300a00 */
[----:B------:R-:W-:-:S06]  /*47260*/  NOP ;  /* 0x0000000000007918 */ /* 0x000fcc0000000000 */
        /* <DEDUP_REMOVED lines=9> */
[----:B0-----:R-:W3:Y:S04]  /*47300*/  LDL.LU.64 R22, [R1+0x2518] ;  /* 0x0025180001167983 */ /* 0x001ee80000300a00 */
[----:B------:R-:W3:Y:S01]  /*47310*/  LDL.LU.64 R20, [R1+0x2510] ;  /* 0x0025100001147983 */ /* 0x000ee20000300a00 */
[----:B----4-:R-:W-:Y:S03]  /*47320*/  HMMA.16816.F32.BF16 R8, R12, R8, R4 ;  /* 0x000000080c08723c */ /* 0x010fe60000041804 */
[----:B------:R-:W4:-:S15]  /*47330*/  LDL.LU.64 R4, [R1+0x2508] ;  /* 0x0025080001047983 */ /* 0x000f1e0000300a00 */
[----:B------:R-:W-:-:S05]  /*47340*/  NOP ;  /* 0x0000000000007918 */ /* 0x000fca0000000000 */
[----:B------:R-:W-:Y:S04]  /*47350*/  STL.64 [R1+0x100], R8 ;  /* 0x0001000801007387 */ /* 0x000fe80000100a00 */
[----:B------:R0:W-:Y:S04]  /*47360*/  STL.64 [R1+0x108], R10 ;  /* 0x0001080a01007387 */ /* 0x0001e80000100a00 */
[----:B0-----:R-:W2:Y:S04]  /*47370*/  LDL.LU.64 R10, [R1+0x2500] ;  /* 0x00250000010a7983 */ /* 0x001ea80000300a00 */
[----:B------:R-:W3:Y:S01]  /*47380*/  LDL.LU.64 R8, [R1+0x24f8] ;  /* 0x0024f80001087983 */ /* 0x000ee20000300a00 */
[C---:B----4-:R-:W-:Y:S06]  /*47390*/  HMMA.16816.F32.BF16 R4, R12.reuse, R4, R16 ;  /* 0x000000040c04723c */ /* 0x050fec0000041810 */
[----:B---3--:R-:W-:-:S15]  /*473a0*/  HMMA.16816.F32.BF16 R20, R12, R8, R20 ;  /* 0x000000080c14723c */ /* 0x008fde0000041814 */
[----:B------:R-:W-:-:S08]  /*473b0*/  NOP ;  /* 0x0000000000007918 */ /* 0x000fd00000000000 */
[----:B------:R-:W-:Y:S04]  /*473c0*/  STL.64 [R1+0xf0], R20 ;  /* 0x0000f01401007387 */ /* 0x000fe80000100a00 */
[----:B------:R0:W-:Y:S04]  /*473d0*/  STL.64 [R1+0xf8], R22 ;  /* 0x0000f81601007387 */ /* 0x0001e80000100a00 */
[----:B0-----:R-:W3:Y:S04]  /*473e0*/  LDL.LU.64 R22, [R1+0x24f0] ;  /* 0x0024f00001167983 */ /* 0x001ee80000300a00 */
[----:B------:R-:W3:Y:S04]  /*473f0*/  LDL.LU.64 R20, [R1+0x24e8] ;  /* 0x0024e80001147983 */ /* 0x000ee80000300a00 */
[----:B--2---:R-:W-:Y:S04]  /*47400*/  STL.64 [R1+0x24b0], R10 ;  /* 0x0024b00a01007387 */ /* 0x004fe80000100a00 */
[----:B------:R-:W2:Y:S01]  /*47410*/  LDL.64 R14, [R1+0xc8] ;  /* 0x0000c800010e7983 */ /* 0x000ea20000100a00 */
[----:B------:R-:W-:-:S02]  /*47420*/  IMAD.MOV.U32 R25, RZ, RZ, R3 ;  /* 0x000000ffff197224 */ /* 0x000fc400078e0003 */
[----:B------:R-:W-:Y:S02]  /*47430*/  IMAD.MOV.U32 R26, RZ, RZ, R2 ;  /* 0x000000ffff1a7224 */ /* 0x000fe400078e0002 */
[----:B------:R-:W-:Y:S01]  /*47440*/  IMAD.MOV.U32 R27, RZ, RZ, R0 ;  /* 0x000000ffff1b7224 */ /* 0x000fe200078e0000 */
[----:B--2---:R0:W-:Y:S04]  /*47450*/  STL.64 [R1+0x24e0], R14 ;  /* 0x0024e00e01007387 */ /* 0x0041e80000100a00 */
[----:B0-----:R-:W3:Y:S01]  /*47460*/  LDL.64 R14, [R1+0xd8] ;  /* 0x0000d800010e7983 */ /* 0x001ee20000100a00 */
[----:B------:R-:W-:Y:S02]  /*47470*/  IMAD.MOV.U32 R2, RZ, RZ, R7 ;  /* 0x000000ffff027224 */ /* 0x000fe400078e0007 */
[----:B------:R-:W-:Y:S01]  /*47480*/  IMAD.MOV.U32 R29, RZ, RZ, R6 ;  /* 0x000000ffff1d7224 */ /* 0x000fe200078e0006 */
[----:B------:R-:W2:Y:S01]  /*47490*/  LDL.LU R16, [R1+0x8a0] ;  /* 0x0008a00001107983 */ /* 0x000ea20000300800 */
[----:B------:R-:W-:-:S03]  /*474a0*/  IMAD.MOV.U32 R0, RZ, RZ, R5 ;  /* 0x000000ffff007224 */ /* 0x000fc600078e0005 */
[----:B------:R-:W2:Y:S01]  /*474b0*/  LDL.LU R17, [R1+0x8a4] ;  /* 0x0008a40001117983 */ /* 0x000ea20000300800 */
[----:B------:R-:W-:-:S03]  /*474c0*/  IMAD.MOV.U32 R3, RZ, RZ, R4 ;  /* 0x000000ffff037224 */ /* 0x000fc600078e0004 */
[----:B------:R-:W2:Y:S04]  /*474d0*/  LDL.LU R18, [R1+0x8a8] ;  /* 0x0008a80001127983 */ /* 0x000ea80000300800 */
[----:B------:R-:W4:Y:S04]  /*474e0*/  LDL.64 R10, [R1+0xa8] ;  /* 0x0000a800010a7983 */ /* 0x000f280000100a00 */
[----:B------:R-:W-:Y:S04]  /*474f0*/  STL [R1+0x1d20], R2 ;  /* 0x001d200201007387 */ /* 0x000fe80000100800 */
[----:B------:R-:W-:Y:S04]  /*47500*/  STL [R1+0x1d08], R29 ;  /* 0x001d081d01007387 */ /* 0x000fe80000100800 */
[----:B------:R-:W-:Y:S04]  /*47510*/  STL [R1+0x1d04], R0 ;  /* 0x001d040001007387 */ /* 0x000fe80000100800 */
[----:B------:R0:W-:Y:S01]  /*47520*/  STL [R1+0x1d00], R3 ;  /* 0x001d000301007387 */ /* 0x0001e20000100800 */
[----:B------:R-:W-:Y:S01]  /*47530*/  IMAD.MOV.U32 R19, RZ, RZ, R28 ;  /* 0x000000ffff137224 */ /* 0x000fe200078e001c */
[----:B---3--:R-:W-:Y:S06]  /*47540*/  HMMA.16816.F32.BF16 R24, R20, R14, R24 ;  /* 0x0000000e1418723c */ /* 0x008fec0000041818 */
[----:B------:R-:W-:-:S02]  /*47550*/  IMAD.MOV.U32 R4, RZ, RZ, R14 ;  /* 0x000000ffff047224 */ /* 0x000fc400078e000e */
[----:B0-----:R-:W-:Y:S02]  /*47560*/  IMAD.MOV.U32 R3, RZ, RZ, R15 ;  /* 0x000000ffff037224 */ /* 0x001fe400078e000f */
[----:B------:R-:W3:-:S13]  /*47570*/  LDL.LU.64 R14, [R1+0x24e0] ;  /* 0x0024e000010e7983 */ /* 0x000eda0000300a00 */
[----:B------:R-:W-:Y:S04]  /*47580*/  STL.64 [R1+0xe10], R24 ;  /* 0x000e101801007387 */ /* 0x000fe80000100a00 */
[----:B------:R0:W-:Y:S01]  /*47590*/  STL.64 [R1+0xe18], R26 ;  /* 0x000e181a01007387 */ /* 0x0001e20000100a00 */
[----:B------:R-:W-:-:S03]  /*475a0*/  IMAD.MOV.U32 R28, RZ, RZ, R24 ;  /* 0x000000ffff1c7224 */ /* 0x000fc600078e0018 */
[----:B0-----:R-:W3:Y:S04]  /*475b0*/  LDL.LU.64 R26, [R1+0x24d8] ;  /* 0x0024d800011a7983 */ /* 0x001ee80000300a00 */
[----:B------:R-:W3:Y:S04]  /*475c0*/  LDL.LU.64 R24, [R1+0x24d0] ;  /* 0x0024d00001187983 */ /* 0x000ee80000300a00 */
[----:B------:R-:W-:Y:S04]  /*475d0*/  STL [R1+0x23a4], R3 ;  /* 0x0023a40301007387 */ /* 0x000fe80000100800 */
[----:B------:R-:W-:Y:S04]  /*475e0*/  STL [R1+0x23a0], R4 ;  /* 0x0023a00401007387 */ /* 0x000fe80000100800 */
[----:B------:R-:W2:Y:S04]  /*475f0*/  LDL.64 R6, [R1+0xb8] ;  /* 0x0000b80001067983 */ /* 0x000ea80000100a00 */
[----:B------:R-:W-:Y:S01]  /*47600*/  STL [R1+0x1a7c], R28 ;  /* 0x001a7c1c01007387 */ /* 0x000fe20000100800 */
[----:B---3--:R-:W-:-:S15]  /*47610*/  HMMA.16816.F32.BF16 R24, R20, R14, R24 ;  /* 0x0000000e1418723c */ /* 0x008fde0000041818 */
[----:B------:R-:W-:-:S08]  /*47620*/  NOP ;  /* 0x0000000000007918 */ /* 0x000fd00000000000 */
[----:B------:R-:W-:Y:S04]  /*47630*/  STL.64 [R1+0xd90], R24 ;  /* 0x000d901801007387 */ /* 0x000fe80000100a00 */
[----:B------:R0:W-:Y:S04]  /*47640*/  STL.64 [R1+0xd98], R26 ;  /* 0x000d981a01007387 */ /* 0x0001e80000100a00 */
[----:B0-----:R-:W3:Y:S04]  /*47650*/  LDL.LU.64 R26, [R1+0x24c8] ;  /* 0x0024c800011a7983 */ /* 0x001ee80000300a00 */
[----:B------:R-:W4:Y:S01]  /*47660*/  LDL.LU R25, [R1+0x24c0] ;  /* 0x0024c00001197983 */ /* 0x000f220000300800 */
[----:B------:R-:W-:-:S02]  /*47670*/  IMAD.MOV.U32 R2, RZ, RZ, R14 ;  /* 0x000000ffff027224 */ /* 0x000fc400078e000e */
[----:B------:R-:W-:-:S05]  /*47680*/  IMAD.MOV.U32 R0, RZ, RZ, R15 ;  /* 0x000000ffff007224 */ /* 0x000fca00078e000f */
[----:B------:R-:W-:Y:S04]  /*47690*/  STL [R1+0x23ac], R0 ;  /* 0x0023ac0001007387 */ /* 0x000fe80000100800 */
[----:B------:R-:W-:Y:S04]  /*476a0*/  STL [R1+0x23a8], R2 ;  /* 0x0023a80201007387 */ /* 0x000fe80000100800 */
[----:B----4-:R-:W0:Y:S04]  /*476b0*/  LDSM.16.MT88.4 R12, [R25+UR4+0xb000] ;  /* 0x00b00004190c783b */ /* 0x010e280008004200 */
[----:B------:R1:W-:Y:S04]  /*476c0*/  STL [R1+0x23b0], R25 ;  /* 0x0023b01901007387 */ /* 0x0003e80000100800 */
[----:B---3--:R3:W-:Y:S04]  /*476d0*/  STL.64 [R1+0x24b8], R26 ;  /* 0x0024b81a01007387 */ /* 0x0087e80000100a00 */
[----:B------:R-:W4:Y:S04]  /*476e0*/  LDL.LU R24, [R1+0x890] ;  /* 0x0008900001187983 */ /* 0x000f280000300800 */
[----:B-1----:R-:W4:Y:S04]  /*476f0*/  LDL.LU R25, [R1+0x894] ;  /* 0x0008940001197983 */ /* 0x002f280000300800 */
[----:B---3--:R-:W4:Y:S04]  /*47700*/  LDL.LU R26, [R1+0x898] ;  /* 0x00089800011a7983 */ /* 0x008f280000300800 */
[----:B------:R-:W4:Y:S04]  /*47710*/  LDL.LU R27, [R1+0x89c] ;  /* 0x00089c00011b7983 */ /* 0x000f280000300800 */
[----:B0-----:R0:W-:Y:S04]  /*47720*/  STL.64 [R1+0x2240], R14 ;  /* 0x0022400e01007387 */ /* 0x0011e80000100a00 */
[----:B------:R-:W-:Y:S04]  /*47730*/  STL.64 [R1+0x2238], R12 ;  /* 0x0022380c01007387 */ /* 0x000fe80000100a00 */
[----:B0-----:R-:W3:Y:S04]  /*47740*/  LDL R14, [R1+0x8] ;  /* 0x00000800010e7983 */ /* 0x001ee80000100800 */
[----:B------:R-:W3:Y:S01]  /*47750*/  LDL R15, [R1+0xc] ;  /* 0x00000c00010f7983 */ /* 0x000ee20000100800 */
[C---:B--2---:R-:W-:Y:S06]  /*47760*/  HMMA.16816.F32.BF16 R16, R20.reuse, R6, R16 ;  /* 0x000000061410723c */ /* 0x044fec0000041810 */
[----:B------:R-:W-:Y:S01]  /*47770*/  IMAD.MOV.U32 R5, RZ, RZ, R7 ;  /* 0x000000ffff057224 */ /* 0x000fe200078e0007 */
[----:B----4-:R-:W-:Y:S01]  /*47780*/  HMMA.16816.F32.BF16 R24, R20, R10, R24 ;  /* 0x0000000a1418723c */ /* 0x010fe20000041818 */
[----:B---3--:R0:W-:Y:S04]  /*47790*/  STL.64 [R1+0x2448], R14 ;  /* 0x0024480e01007387 */ /* 0x0081e80000100a00 */
[----:B0-----:R-:W2:Y:S11]  /*477a0*/  LDL.64 R14, [R1+0x98] ;  /* 0x00009800010e7983 */ /* 0x001eb60000100a00 */
[----:B------:R0:W-:Y:S04]  /*477b0*/  STL.64 [R1+0xd20], R16 ;  /* 0x000d201001007387 */ /* 0x0001e80000100a00 */
[----:B------:R-:W-:Y:S04]  /*477c0*/  STL.64 [R1+0xd28], R18 ;  /* 0x000d281201007387 */ /* 0x000fe80000100a00 */
[----:B------:R1:W-:Y:S04]  /*477d0*/  STL [R1+0x2470], R5 ;  /* 0x0024700501007387 */ /* 0x0003e80000100800 */
[----:B------:R-:W2:Y:S01]  /*477e0*/  LDL.LU R4, [R1+0x880] ;  /* 0x0008800001047983 */ /* 0x000ea20000300800 */
[----:B0-----:R-:W-:-:S03]  /*477f0*/  IMAD.MOV.U32 R16, RZ, RZ, R6 ;  /* 0x000000ffff107224 */ /* 0x001fc600078e0006 */
[----:B-1----:R-:W2:Y:S04]  /*47800*/  LDL.LU R5, [R1+0x884] ;  /* 0x0008840001057983 */ /* 0x002ea80000300800 */
[----:B------:R-:W2:Y:S04]  /*47810*/  LDL.LU R6, [R1+0x888] ;  /* 0x0008880001067983 */ /* 0x000ea80000300800 */
[----:B------:R-:W2:Y:S04]  /*47820*/  LDL.LU R7, [R1+0x88c] ;  /* 0x00088c0001077983 */ /* 0x000ea80000300800 */
[----:B------:R-:W-:Y:S04]  /*47830*/  STL.64 [R1+0xca0], R24 ;  /* 0x000ca01801007387 */ /* 0x000fe80000100a00 */
[----:B------:R0:W-:Y:S04]  /*47840*/  STL.64 [R1+0xca8], R26 ;  /* 0x000ca81a01007387 */ /* 0x0001e80000100a00 */
[----:B0-----:R-:W3:Y:S01]  /*47850*/  LDL.LU.64 R26, [R1+0x24b8] ;  /* 0x0024b800011a7983 */ /* 0x001ee20000300a00 */
[----:B------:R-:W-:-:S02]  /*47860*/  IMAD.MOV.U32 R18, RZ, RZ, R10 ;  /* 0x000000ffff127224 */ /* 0x000fc400078e000a */
[----:B------:R-:W-:Y:S02]  /*47870*/  IMAD.MOV.U32 R17, RZ, RZ, R11 ;  /* 0x000000ffff117224 */ /* 0x000fe400078e000b */
[----:B------:R-:W4:Y:S01]  /*47880*/  LDL.LU.64 R10, [R1+0x24b0] ;  /* 0x0024b000010a7983 */ /* 0x000f220000300a00 */
[----:B--2---:R-:W-:Y:S06]  /*47890*/  HMMA.16816.F32.BF16 R4, R20, R14, R4 ;  /* 0x0000000e1404723c */ /* 0x004fec0000041804 */
[----:B------:R-:W-:Y:S02]  /*478a0*/  IMAD.MOV.U32 R24, RZ, RZ, R14 ;  /* 0x000000ffff187224 */ /* 0x000fe400078e000e */
[----:B------:R-:W-:-:S15]  /*478b0*/  IMAD.MOV.U32 R19, RZ, RZ, R15 ;  /* 0x000000ffff137224 */ /* 0x000fde00078e000f */
[----:B------:R-:W-:Y:S04]  /*478c0*/  STL.64 [R1+0xc20], R4 ;  /* 0x000c200401007387 */ /* 0x000fe80000100a00 */
[----:B------:R-:W-:Y:S04]  /*478d0*/  STL.64 [R1+0xc28], R6 ;  /* 0x000c280601007387 */ /* 0x000fe80000100a00 */
[----:B---3--:R-:W-:Y:S04]  /*478e0*/  STL.64 [R1+0x2468], R26 ;  /* 0x0024681a01007387 */ /* 0x008fe80000100a00 */
[----:B------:R-:W-:Y:S04]  /*478f0*/  STL [R1+0x2460], R24 ;  /* 0x0024601801007387 */ /* 0x000fe80000100800 */
[----:B------:R-:W-:Y:S04]  /*47900*/  STL.64 [R1+0x23c0], R18 ;  /* 0x0023c01201007387 */ /* 0x000fe80000100a00 */
[----:B------:R0:W-:Y:S04]  /*47910*/  STL.64 [R1+0x23b8], R16 ;  /* 0x0023b81001007387 */ /* 0x0001e80000100a00 */
[----:B0-----:R-:W2:Y:S04]  /*47920*/  LDL.LU R16, [R1+0x7e0] ;  /* 0x0007e00001107983 */ /* 0x001ea80000300800 */
[----:B------:R-:W2:Y:S04]  /*47930*/  LDL.LU R17, [R1+0x7e4] ;  /* 0x0007e40001117983 */ /* 0x000ea80000300800 */
[----:B------:R-:W3:Y:S04]  /*47940*/  LDL.LU R18, [R1+0x7e8] ;  /* 0x0007e80001127983 */ /* 0x000ee80000300800 */
[----:B------:R-:W3:Y:S04]  /*47950*/  LDL.LU R19, [R1+0x7ec] ;  /* 0x0007ec0001137983 */ /* 0x000ee80000300800 */
[----:B---3--:R4:W-:Y:S04]  /*47960*/  STL.64 [R1+0x23d0], R18 ;  /* 0x0023d01201007387 */ /* 0x0089e80000100a00 */
[----:B--2---:R0:W-:Y:S01]  /*47970*/  STL.64 [R1+0x23c8], R16 ;  /* 0x0023c81001007387 */ /* 0x0041e20000100a00 */
[----:B----4-:R-:W-:-:S03]  /*47980*/  IMAD.MOV.U32 R18, RZ, RZ, R10 ;  /* 0x000000ffff127224 */ /* 0x010fc600078e000a */
[----:B0-----:R-:W2:Y:S04]  /*47990*/  LDL.LU R16, [R1+0x7f0] ;  /* 0x0007f00001107983 */ /* 0x001ea80000300800 */
[----:B------:R-:W2:Y:S04]  /*479a0*/  LDL.LU R17, [R1+0x7f4] ;  /* 0x0007f40001117983 */ /* 0x000ea80000300800 */
[----:B------:R-:W3:Y:S01]  /*479b0*/  LDL.LU R10, [R1+0x24ac] ;  /* 0x0024ac00010a7983 */ /* 0x000ee20000300800 */
[----:B------:R-:W-:-:S03]  /*479c0*/  IMAD.MOV.U32 R19, RZ, RZ, R11 ;  /* 0x000000ffff137224 */ /* 0x000fc600078e000b */
[----:B------:R-:W4:Y:S04]  /*479d0*/  LDL.LU R11, [R1+0x24a8] ;  /* 0x0024a800010b7983 */ /* 0x000f280000300800 */
[----:B------:R-:W2:Y:S04]  /*479e0*/  LDL.LU R12, [R1+0x840] ;  /* 0x00084000010c7983 */ /* 0x000ea80000300800 */
[----:B------:R-:W2:Y:S04]  /*479f0*/  LDL.LU R13, [R1+0x844] ;  /* 0x00084400010d7983 */ /* 0x000ea80000300800 */
[----:B------:R-:W3:Y:S04]  /*47a00*/  LDL.LU R14, [R1+0x848] ;  /* 0x00084800010e7983 */ /* 0x000ee80000300800 */
[----:B------:R-:W3:Y:S04]  /*47a10*/  LDL.LU R15, [R1+0x84c] ;  /* 0x00084c00010f7983 */ /* 0x000ee80000300800 */
[----:B---3--:R-:W-:Y:S04]  /*47a20*/  STL.64 [R1+0x2458], R14 ;  /* 0x0024580e01007387 */ /* 0x008fe80000100a00 */
[----:B--2---:R0:W-:Y:S04]  /*47a30*/  STL.64 [R1+0x2450], R12 ;  /* 0x0024500c01007387 */ /* 0x0041e80000100a00 */
[----:B0-----:R-:W2:Y:S04]  /*47a40*/  LDL.LU R12, [R1+0x850] ;  /* 0x00085000010c7983 */ /* 0x001ea80000300800 */
[----:B------:R-:W2:Y:S01]  /*47a50*/  LDL.LU R13, [R1+0x854] ;  /* 0x00085400010d7983 */ /* 0x000ea20000300800 */
[----:B----4-:R-:W-:-:S02]  /*47a60*/  IMAD.MOV.U32 R14, RZ, RZ, R11 ;  /* 0x000000ffff0e7224 */ /* 0x010fc400078e000b */
[----:B------:R-:W-:Y:S01]  /*47a70*/  IMAD.MOV.U32 R15, RZ, RZ, R10 ;  /* 0x000000ffff0f7224 */ /* 0x000fe200078e000a */
[----:B------:R-:W3:Y:S04]  /*47a80*/  LDL.LU R11, [R1+0x24a4] ;  /* 0x0024a400010b7983 */ /* 0x000ee80000300800 */
[----:B------:R-:W4:Y:S04]  /*47a90*/  LDL.LU R10, [R1+0x24a0] ;  /* 0x0024a000010a7983 */ /* 0x000f280000300800 */
[----:B------:R-:W-:Y:S04]  /*47aa0*/  STL.64 [R1+0x2480], R14 ;  /* 0x0024800e01007387 */ /* 0x000fe80000100a00 */
[----:B--2---:R-:W-:Y:S04]  /*47ab0*/  STL.64 [R1+0x2478], R12 ;  /* 0x0024780c01007387 */ /* 0x004fe80000100a00 */
[----:B------:R-:W2:Y:S04]  /*47ac0*/  LDL.LU R4, [R1+0x860] ;  /* 0x0008600001047983 */ /* 0x000ea80000300800 */
        /* <DEDUP_REMOVED lines=10> */
[----:B------:R-:W3:Y:S04]  /*47b70*/  LDL.LU R11, [R1+0x2498] ;  /* 0x00249800010b7983 */ /* 0x000ee80000300800 */
[----:B------:R-:W2:Y:S04]  /*47b80*/  LDL.64 R14, [R1+0x88] ;  /* 0x00008800010e7983 */ /* 0x000ea80000100a00 */
[----:B------:R-:W4:Y:S04]  /*47b90*/  LDL.64 R26, [R1+0x78] ;  /* 0x00007800011a7983 */ /* 0x000f280000100a00 */
[----:B------:R0:W-:Y:S04]  /*47ba0*/  STL.64 [R1+0x23e0], R18 ;  /* 0x0023e01201007387 */ /* 0x0001e80000100a00 */
[----:B------:R-:W-:Y:S04]  /*47bb0*/  STL.64 [R1+0x23d8], R16 ;  /* 0x0023d81001007387 */ /* 0x000fe80000100a00 */
[----:B0-----:R-:W3:Y:S04]  /*47bc0*/  LDL.64 R18, [R1+0x18] ;  /* 0x0000180001127983 */ /* 0x001ee80000100a00 */
[----:B---3--:R0:W-:Y:S04]  /*47bd0*/  STL.64 [R1+0x23f8], R18 ;  /* 0x0023f81201007387 */ /* 0x0081e80000100a00 */
[----:B0-----:R-:W3:Y:S04]  /*47be0*/  LDL.64 R18, [R1+0x28] ;  /* 0x0000280001127983 */ /* 0x001ee80000100a00 */
[----:B---3--:R0:W-:Y:S04]  /*47bf0*/  STL.64 [R1+0x2410], R18 ;  /* 0x0024101201007387 */ /* 0x0081e80000100a00 */
[----:B0-----:R-:W3:Y:S04]  /*47c00*/  LDL.64 R18, [R1+0x38] ;  /* 0x0000380001127983 */ /* 0x001ee80000100a00 */
[----:B---3--:R0:W-:Y:S04]  /*47c10*/  STL.64 [R1+0x2428], R18 ;  /* 0x0024281201007387 */ /* 0x0081e80000100a00 */
[----:B0-----:R-:W3:Y:S04]  /*47c20*/  LDL.64 R18, [R1+0x48] ;  /* 0x0000480001127983 */ /* 0x001ee80000100a00 */
[----:B---3--:R0:W-:Y:S04]  /*47c30*/  STL.64 [R1+0x2440], R18 ;  /* 0x0024401201007387 */ /* 0x0081e80000100a00 */
[----:B------:R-:W3:Y:S04]  /*47c40*/  LDL R9, [R1+0x1a5c] ;  /* 0x001a5c0001097983 */ /* 0x000ee80000100800 */
[----:B0-----:R-:W4:Y:S04]  /*47c50*/  LDL.64 R18, [R1+0x58] ;  /* 0x0000580001127983 */ /* 0x001f280000100a00 */
[----:B------:R-:W-:Y:S04]  /*47c60*/  STL.64 [R1+0x23f0], R10 ;  /* 0x0023f00a01007387 */ /* 0x000fe80000100a00 */
[----:B---3--:R0:W-:Y:S04]  /*47c70*/  STL [R1+0x23e8], R9 ;  /* 0x0023e80901007387 */ /* 0x0081e80000100800 */
[----:B------:R-:W3:Y:S04]  /*47c80*/  LDL.LU R8, [R1+0x800] ;  /* 0x0008000001087983 */ /* 0x000ee80000300800 */
[----:B0-----:R-:W3:Y:S04]  /*47c90*/  LDL.LU R9, [R1+0x804] ;  /* 0x0008040001097983 */ /* 0x001ee80000300800 */
[----:B------:R-:W2:Y:S04]  /*47ca0*/  LDL.LU R10, [R1+0x808] ;  /* 0x00080800010a7983 */ /* 0x000ea80000300800 */
[----:B------:R-:W2:Y:S04]  /*47cb0*/  LDL.LU R11, [R1+0x80c] ;  /* 0x00080c00010b7983 */ /* 0x000ea80000300800 */
        /* <DEDUP_REMOVED lines=21> */
[----:B0-----:R-:W4:Y:S04]  /*47e10*/  LDL.LU.64 R6, [R1+0x2490] ;  /* 0x0024900001067983 */ /* 0x001f280000300a00 */
[----:B------:R-:W4:Y:S01]  /*47e20*/  LDL.LU.64 R4, [R1+0x2488] ;  /* 0x0024880001047983 */ /* 0x000f220000300a00 */
[----:B------:R-:W-:-:S02]  /*47e30*/  IMAD.MOV.U32 R29, RZ, RZ, R14 ;  /* 0x000000ffff1d7224 */ /* 0x000fc400078e000e */
[----:B------:R-:W-:Y:S02]  /*47e40*/  IMAD.MOV.U32 R28, RZ, RZ, R15 ;  /* 0x000000ffff1c7224 */ /* 0x000fe400078e000f */
[----:B------:R-:W3:Y:S04]  /*47e50*/  LDL.LU.64 R14, [R1+0x2480] ;  /* 0x00248000010e7983 */ /* 0x000ee80000300a00 */
[----:B------:R-:W3:Y:S01]  /*47e60*/  LDL.LU.64 R12, [R1+0x2478] ;  /* 0x00247800010c7983 */ /* 0x000ee20000300a00 */
[----:B----4-:R-:W-:-:S15]  /*47e70*/  HMMA.16816.F32.BF16 R4, R20, R26, R4 ;  /* 0x0000001a1404723c */ /* 0x010fde0000041804 */
[----:B------:R-:W-:-:S08]  /*47e80*/  NOP ;  /* 0x0000000000007918 */ /* 0x000fd00000000000 */
[----:B------:R0:W-:Y:S04]  /*47e90*/  STL.64 [R1+0xb20], R4 ;  /* 0x000b200401007387 */ /* 0x0001e80000100a00 */
[----:B------:R1:W-:Y:S04]  /*47ea0*/  STL.64 [R1+0xb28], R6 ;  /* 0x000b280601007387 */ /* 0x0003e80000100a00 */
[----:B0-----:R-:W4:Y:S01]  /*47eb0*/  LDL.LU R5, [R1+0x2470] ;  /* 0x0024700001057983 */ /* 0x001f220000300800 */
[----:B-1----:R-:W-:Y:S02]  /*47ec0*/  IMAD.MOV.U32 R7, RZ, RZ, R26 ;  /* 0x000000ffff077224 */ /* 0x002fe400078e001a */
[----:B------:R-:W-:-:S02]  /*47ed0*/  IMAD.MOV.U32 R6, RZ, RZ, R27 ;  /* 0x000000ffff067224 */ /* 0x000fc400078e001b */
[----:B------:R-:W3:Y:S04]  /*47ee0*/  LDL.LU.64 R26, [R1+0x2468] ;  /* 0x00246800011a7983 */ /* 0x000ee80000300a00 */
[----:B------:R-:W4:Y:S01]  /*47ef0*/  LDL.LU R24, [R1+0x2460] ;  /* 0x0024600001187983 */ /* 0x000f220000300800 */
[----:B---3--:R-:W-:-:S15]  /*47f00*/  HMMA.16816.F32.BF16 R12, R20, R26, R12 ;  /* 0x0000001a140c723c */ /* 0x008fde000004180c */
[----:B------:R-:W-:-:S08]  /*47f10*/  NOP ;  /* 0x0000000000007918 */ /* 0x000fd00000000000 */
[----:B------:R-:W-:Y:S04]  /*47f20*/  STL.64 [R1+0xb00], R12 ;  /* 0x000b000c01007387 */ /* 0x000fe80000100a00 */
[----:B------:R0:W-:Y:S04]  /*47f30*/  STL.64 [R1+0xb08], R14 ;  /* 0x000b080e01007387 */ /* 0x0001e80000100a00 */
[----:B0-----:R-:W3:Y:S04]  /*47f40*/  LDL.LU.64 R14, [R1+0x2458] ;  /* 0x00245800010e7983 */ /* 0x001ee80000300a00 */
[----:B------:R-:W3:Y:S04]  /*47f50*/  LDL.LU.64 R12, [R1+0x2450] ;  /* 0x00245000010c7983 */ /* 0x000ee80000300a00 */
[----:B------:R-:W-:Y:S01]  /*47f60*/  STL.64 [R1+0x22d8], R26 ;  /* 0x0022d81a01007387 */ /* 0x000fe20000100a00 */
        /* <DEDUP_REMOVED lines=33> */
[----:B------:R-:W-:-:S15]  /*48180*/  IMAD.MOV.U32 R25, RZ, RZ, R18 ;  /* 0x000000ffff197224 */ /* 0x000fde00078e0012 */
[----:B------:R-:W-:-:S02]  /*48190*/  NOP ;  /* 0x0000000000007918 */ /* 0x000fc40000000000 */
[----:B------:R0:W-:Y:S04]  /*481a0*/  STL.64 [R1+0xab0], R8 ;  /* 0x000ab00801007387 */ /* 0x0001e80000100a00 */
[----:B------:R1:W-:Y:S01]  /*481b0*/  STL.64 [R1+0xab8], R10 ;  /* 0x000ab80a01007387 */ /* 0x0003e20000100a00 */
[----:B0-----:R-:W-:-:S03]  /*481c0*/  IMAD.MOV.U32 R8, RZ, RZ, R19 ;  /* 0x000000ffff087224 */ /* 0x001fc600078e0013 */
[----:B-1----:R-:W2:Y:S04]  /*481d0*/  LDL.LU.64 R10, [R1+0x23f0] ;  /* 0x0023f000010a7983 */ /* 0x002ea80000300a00 */
[----:B------:R-:W4:Y:S04]  /*481e0*/  LDL.LU R9, [R1+0x23e8] ;  /* 0x0023e80001097983 */ /* 0x000f280000300800 */
[----:B------:R-:W3:Y:S04]  /*481f0*/  LDL.LU.64 R18, [R1+0x23e0] ;  /* 0x0023e00001127983 */ /* 0x000ee80000300a00 */
[----:B------:R-:W3:Y:S02]  /*48200*/  LDL.LU.64 R16, [R1+0x23d8] ;  /* 0x0023d80001107983 */ /* 0x000ee40000300a00 */
[----:B---3--:R-:W-:-:S15]  /*48210*/  HMMA.16816.F32.BF16 R16, R20, R14, R16 ;  /* 0x0000000e1410723c */ /* 0x008fde0000041810 */
[----:B------:R-:W-:-:S08]  /*48220*/  NOP ;  /* 0x0000000000007918 */ /* 0x000fd00000000000 */
[----:B------:R-:W-:Y:S04]  /*48230*/  STL.64 [R1+0xaa0], R16 ;  /* 0x000aa01001007387 */ /* 0x000fe80000100a00 */
[----:B------:R0:W-:Y:S04]  /*48240*/  STL.64 [R1+0xaa8], R18 ;  /* 0x000aa81201007387 */ /* 0x0001e80000100a00 */
[----:B0-----:R-:W2:Y:S04]  /*48250*/  LDL.LU.64 R18, [R1+0x23d0] ;  /* 0x0023d00001127983 */ /* 0x001ea80000300a00 */
[----:B------:R-:W2:Y:S04]  /*48260*/  LDL.LU.64 R16, [R1+0x23c8] ;  /* 0x0023c80001107983 */ /* 0x000ea80000300a00 */
[----:B------:R0:W-:Y:S02]  /*48270*/  STL.64 [R1+0x2258], R14 ;  /* 0x0022580e01007387 */ /* 0x0001e40000100a00 */
[----:B0-----:R-:W-:-:S02]  /*48280*/  IMAD.MOV.U32 R14, RZ, RZ, R25 ;  /* 0x000000ffff0e7224 */ /* 0x001fc400078e0019 */
[----:B------:R-:W-:Y:S01]  /*48290*/  IMAD.MOV.U32 R15, RZ, RZ, R8 ;  /* 0x000000ffff0f7224 */ /* 0x000fe200078e0008 */
[----:B--2---:R-:W-:-:S15]  /*482a0*/  HMMA.16816.F32.BF16 R16, R20, R10, R16 ;  /* 0x0000000a1410723c */ /* 0x004fde0000041810 */
[----:B------:R-:W-:-:S08]  /*482b0*/  NOP ;  /* 0x0000000000007918 */ /* 0x000fd00000000000 */
[----:B------:R-:W-:Y:S04]  /*482c0*/  STL.64 [R1+0xa90], R16 ;  /* 0x000a901001007387 */ /* 0x000fe80000100a00 */
[----:B------:R0:W-:Y:S04]  /*482d0*/  STL.64 [R1+0xa98], R18 ;  /* 0x000a981201007387 */ /* 0x0001e80000100a00 */
[----:B0-----:R-:W2:Y:S04]  /*482e0*/  LDL.LU.64 R18, [R1+0x23c0] ;  /* 0x0023c00001127983 */ /* 0x001ea80000300a00 */
[----:B------:R-:W3:Y:S04]  /*482f0*/  LDL.LU.64 R16, [R1+0x23b8] ;  /* 0x0023b80001107983 */ /* 0x000ee80000300a00 */
[----:B------:R-:W3:Y:S04]  /*48300*/  LDL.LU R25, [R1+0x23b0] ;  /* 0x0023b00001197983 */ /* 0x000ee80000300800 */
[----:B------:R-:W-:Y:S04]  /*48310*/  STL.64 [R1+0x2270], R14 ;  /* 0x0022700e01007387 */ /* 0x000fe80000100a00 */
[----:B------:R-:W-:Y:S04]  /*48320*/  STL.64 [R1+0x2250], R10 ;  /* 0x0022500a01007387 */ /* 0x000fe80000100a00 */
[----:B----4-:R0:W-:Y:S04]  /*48330*/  STL [R1+0x2248], R9 ;  /* 0x0022480901007387 */ /* 0x0101e80000100800 */
[----:B------:R-:W4:Y:S04]  /*48340*/  LDL.LU R8, [R1+0x590] ;  /* 0x0005900001087983 */ /* 0x000f280000300800 */
[----:B0-----:R-:W4:Y:S04]  /*48350*/  LDL.LU R9, [R1+0x594] ;  /* 0x0005940001097983 */ /* 0x001f280000300800 */
[----:B------:R-:W2:Y:S04]  /*48360*/  LDL.LU R10, [R1+0x598] ;  /* 0x00059800010a7983 */ /* 0x000ea80000300800 */
[----:B------:R-:W2:Y:S01]  /*48370*/  LDL.LU R11, [R1+0x59c] ;  /* 0x00059c00010b7983 */ /* 0x000ea20000300800 */
[----:B------:R-:W-:-:S02]  /*48380*/  IMAD.MOV.U32 R14, RZ, RZ, R0 ;  /* 0x000000ffff0e7224 */ /* 0x000fc400078e0000 */
[----:B------:R-:W-:Y:S01]  /*48390*/  IMAD.MOV.U32 R15, RZ, RZ, R2 ;  /* 0x000000ffff0f7224 */ /* 0x000fe200078e0002 */
[----:B------:R-:W3:Y:S04]  /*483a0*/  LDL.LU R0, [R1+0x23ac] ;  /* 0x0023ac0001007983 */ /* 0x000ee80000300800 */
[----:B------:R-:W3:Y:S04]  /*483b0*/  LDL.LU R2, [R1+0x23a8] ;  /* 0x0023a80001027983 */ /* 0x000ee80000300800 */
[----:B------:R0:W-:Y:S02]  /*483c0*/  STL.64 [R1+0x2288], R14 ;  /* 0x0022880e01007387 */ /* 0x0001e40000100a00 */
[----:B0-----:R-:W-:-:S02]  /*483d0*/  IMAD.MOV.U32 R14, RZ, RZ, R3 ;  /* 0x000000ffff0e7224 */ /* 0x001fc400078e0003 */
[----:B------:R-:W-:Y:S01]  /*483e0*/  IMAD.MOV.U32 R15, RZ, RZ, R4 ;  /* 0x000000ffff0f7224 */ /* 0x000fe200078e0004 */
[----:B------:R-:W3:Y:S04]  /*483f0*/  LDL.LU R3, [R1+0x23a4] ;  /* 0x0023a40001037983 */ /* 0x000ee80000300800 */
[----:B------:R-:W3:Y:S04]  /*48400*/  LDL.LU R4, [R1+0x23a0] ;  /* 0x0023a00001047983 */ /* 0x000ee80000300800 */
[----:B------:R-:W-:Y:S04]  /*48410*/  STL.64 [R1+0x22a0], R14 ;  /* 0x0022a00e01007387 */ /* 0x000fe80000100a00 */
[----:B--2---:R-:W-:Y:S04]  /*48420*/  STL.64 [R1+0x2268], R10 ;  /* 0x0022680a01007387 */ /* 0x004fe80000100a00 */
[----:B----4-:R0:W-:Y:S04]  /*48430*/  STL.64 [R1+0x2260], R8 ;  /* 0x0022600801007387 */ /* 0x0101e80000100a00 */
[----:B0-----:R-:W2:Y:S04]  /*48440*/  LDL.LU R8, [R1+0x5a0] ;  /* 0x0005a00001087983 */ /* 0x001ea80000300800 */
[----:B------:R-:W2:Y:S04]  /*48450*/  LDL.LU R9, [R1+0x5a4] ;  /* 0x0005a40001097983 */ /* 0x000ea80000300800 */
[----:B------:R-:W4:Y:S04]  /*48460*/  LDL.LU R10, [R1+0x5a8] ;  /* 0x0005a800010a7983 */ /* 0x000f280000300800 */
[----:B------:R-:W4:Y:S01]  /*48470*/  LDL.LU R11, [R1+0x5ac] ;  /* 0x0005ac00010b7983 */ /* 0x000f220000300800 */
[----:B------:R-:W-:-:S02]  /*48480*/  IMAD.MOV.U32 R14, RZ, RZ, R27 ;  /* 0x000000ffff0e7224 */ /* 0x000fc400078e001b */
[----:B------:R-:W-:-:S05]  /*48490*/  IMAD.MOV.U32 R15, RZ, RZ, R26 ;  /* 0x000000ffff0f7224 */ /* 0x000fca00078e001a */
[----:B------:R0:W-:Y:S02]  /*484a0*/  STL.64 [R1+0x22b8], R14 ;  /* 0x0022b80e01007387 */ /* 0x0001e40000100a00 */
[----:B0-----:R-:W-:Y:S02]  /*484b0*/  IMAD.MOV.U32 R14, RZ, RZ, R13 ;  /* 0x000000ffff0e7224 */ /* 0x001fe400078e000d */
[----:B------:R-:W-:Y:S01]  /*484c0*/  IMAD.MOV.U32 R15, RZ, RZ, R12 ;  /* 0x000000ffff0f7224 */ /* 0x000fe200078e000c */
[----:B----4-:R-:W-:Y:S04]  /*484d0*/  STL.64 [R1+0x2280], R10 ;  /* 0x0022800a01007387 */ /* 0x010fe80000100a00 */
[----:B--2---:R0:W-:Y:S04]  /*484e0*/  STL.64 [R1+0x2278], R8 ;  /* 0x0022780801007387 */ /* 0x0041e80000100a00 */
[----:B0-----:R-:W2:Y:S04]  /*484f0*/  LDL.LU R8, [R1+0x5b0] ;  /* 0x0005b00001087983 */ /* 0x001ea80000300800 */
[----:B------:R-:W2:Y:S04]  /*48500*/  LDL.LU R9, [R1+0x5b4] ;  /* 0x0005b40001097983 */ /* 0x000ea80000300800 */
[----:B------:R-:W4:Y:S04]  /*48510*/  LDL.LU R10, [R1+0x5b8] ;  /* 0x0005b800010a7983 */ /* 0x000f280000300800 */
[----:B------:R-:W4:Y:S04]  /*48520*/  LDL.LU R11, [R1+0x5bc] ;  /* 0x0005bc00010b7983 */ /* 0x000f280000300800 */
[----:B------:R0:W-:Y:S04]  /*48530*/  STL.64 [R1+0x22d0], R14 ;  /* 0x0022d00e01007387 */ /* 0x0001e80000100a00 */
[----:B------:R-:W3:Y:S04]  /*48540*/  LDL.LU R12, [R1+0x5f0] ;  /* 0x0005f000010c7983 */ /* 0x000ee80000300800 */
[----:B------:R-:W3:Y:S04]  /*48550*/  LDL.LU R13, [R1+0x5f4] ;  /* 0x0005f400010d7983 */ /* 0x000ee80000300800 */
[----:B0-----:R-:W2:Y:S04]  /*48560*/  LDL.LU R14, [R1+0x5f8] ;  /* 0x0005f800010e7983 */ /* 0x001ea80000300800 */
[----:B------:R-:W2:Y:S01]  /*48570*/  LDL.LU R15, [R1+0x5fc] ;  /* 0x0005fc00010f7983 */ /* 0x000ea20000300800 */
[----:B------:R-:W-:-:S02]  /*48580*/  IMAD.MOV.U32 R26, RZ, RZ, R7 ;  /* 0x000000ffff1a7224 */ /* 0x000fc400078e0007 */
        /* <DEDUP_REMOVED lines=13> */
[----:B----4-:R0:W-:Y:S04]  /*48660*/  STL.64 [R1+0x22f8], R12 ;  /* 0x0022f80c01007387 */ /* 0x0101e80000100a00 */
[----:B------:R1:W-:Y:S04]  /*48670*/  STL.64 [R1+0x2308], R26 ;  /* 0x0023081a01007387 */ /* 0x0003e80000100a00 */
[----:B0-----:R-:W2:Y:S04]  /*48680*/  LDL.LU R12, [R1+0x610] ;  /* 0x00061000010c7983 */ /* 0x001ea80000300800 */
[----:B------:R-:W2:Y:S04]  /*48690*/  LDL.LU R13, [R1+0x614] ;  /* 0x00061400010d7983 */ /* 0x000ea80000300800 */
[----:B------:R-:W4:Y:S04]  /*486a0*/  LDL.LU R14, [R1+0x618] ;  /* 0x00061800010e7983 */ /* 0x000f280000300800 */
[----:B------:R-:W4:Y:S01]  /*486b0*/  LDL.LU R15, [R1+0x61c] ;  /* 0x00061c00010f7983 */ /* 0x000f220000300800 */
[----:B-1----:R-:W-:-:S02]  /*486c0*/  IMAD.MOV.U32 R26, RZ, RZ, R24 ;  /* 0x000000ffff1a7224 */ /* 0x002fc400078e0018 */
[----:B------:R-:W-:Y:S01]  /*486d0*/  IMAD.MOV.U32 R27, RZ, RZ, R19 ;  /* 0x000000ffff1b7224 */ /* 0x000fe200078e0013 */
[----:B----4-:R-:W-:Y:S04]  /*486e0*/  STL.64 [R1+0x2318], R14 ;  /* 0x0023180e01007387 */ /* 0x010fe80000100a00 */
[----:B--2---:R-:W-:Y:S04]  /*486f0*/  STL.64 [R1+0x2310], R12 ;  /* 0x0023100c01007387 */ /* 0x004fe80000100a00 */
        /* <DEDUP_REMOVED lines=10> */
[----:B------:R-:W-:Y:S04]  /*487a0*/  STL.64 [R1+0x2358], R26 ;  /* 0x0023581a01007387 */ /* 0x000fe80000100a00 */
[----:B------:R0:W-:Y:S04]  /*487b0*/  STL [R1+0x2350], R25 ;  /* 0x0023501901007387 */ /* 0x0001e80000100800 */
[----:B------:R-:W3:Y:S04]  /*487c0*/  LDL.LU R24, [R1+0x280] ;  /* 0x0002800001187983 */ /* 0x000ee80000300800 */
[----:B0-----:R-:W3:Y:S04]  /*487d0*/  LDL.LU R25, [R1+0x284] ;  /* 0x0002840001197983 */ /* 0x001ee80000300800 */
        /* <DEDUP_REMOVED lines=35> */
[----:B------:R-:W3:Y:S01]  /*48a10*/  LDL.LU R9, [R1+0x5d4] ;  /* 0x0005d40001097983 */ /* 0x000ee20000300800 */
[----:B------:R-:W-:-:S02]  /*48a20*/  IMAD.MOV.U32 R10, RZ, RZ, R6 ;  /* 0x000000ffff0a7224 */ /* 0x000fc400078e0006 */
[----:B------:R-:W-:Y:S01]  /*48a30*/  IMAD.MOV.U32 R11, RZ, RZ, R7 ;  /* 0x000000ffff0b7224 */ /* 0x000fe200078e0007 */
[----:B------:R-:W4:Y:S04]  /*48a40*/  LDL.LU R6, [R1+0x2394] ;  /* 0x0023940001067983 */ /* 0x000f280000300800 */
[----:B------:R-:W4:Y:S04]  /*48a50*/  LDL.LU R7, [R1+0x2390] ;  /* 0x0023900001077983 */ /* 0x000f280000300800 */
[----:B------:R-:W-:Y:S04]  /*48a60*/  STL.64 [R1+0x22c8], R10 ;  /* 0x0022c80a01007387 */ /* 0x000fe80000100a00 */
[----:B---3--:R0:W-:Y:S01]  /*48a70*/  STL.64 [R1+0x22c0], R8 ;  /* 0x0022c00801007387 */ /* 0x0081e20000100a00 */
[----:B----4-:R-:W-:Y:S03]  /*48a80*/  HMMA.16816.F32.BF16 R20, R20, R6, R16 ;  /* 0x000000061414723c */ /* 0x010fe60000041810 */
        /* <DEDUP_REMOVED lines=8> */
[----:B------:R-:W-:Y:S04]  /*48b10*/  STL.64 [R1+0x3e0], R20 ;  /* 0x0003e01401007387 */ /* 0x000fe80000100a00 */
[----:B------:R-:W-:Y:S02]  /*48b20*/  STL.64 [R1+0x3e8], R22 ;  /* 0x0003e81601007387 */ /* 0x000fe40000100a00 */
[----:B--2---:R-:W-:Y:S02]  /*48b30*/  HMMA.16816.F32.BF16 R24, R16, R26, R12 ;  /* 0x0000001a1018723c */ /* 0x004fe4000004180c */
[----:B------:R-:W2:Y:S04]  /*48b40*/  LDL.LU.64 R14, [R1+0x2378] ;  /* 0x00237800010e7983 */ /* 0x000ea80000300a00 */
[----:B------:R-:W2:-:S15]  /*48b50*/  LDL.LU.64 R12, [R1+0x2370] ;  /* 0x00237000010c7983 */ /* 0x000e9e0000300a00 */
[----:B------:R-:W-:-:S02]  /*48b60*/  NOP ;  /* 0x0000000000007918 */ /* 0x000fc40000000000 */
[----:B------:R-:W-:Y:S04]  /*48b70*/  STL.64 [R1+0xe00], R24 ;  /* 0x000e001801007387 */ /* 0x000fe80000100a00 */
[----:B------:R0:W-:Y:S04]  /*48b80*/  STL.64 [R1+0xe08], R26 ;  /* 0x000e081a01007387 */ /* 0x0001e80000100a00 */
[----:B0-----:R-:W4:Y:S04]  /*48b90*/  LDL.LU.64 R26, [R1+0x2368] ;  /* 0x00236800011a7983 */ /* 0x001f280000300a00 */
[----:B------:R-:W4:Y:S01]  /*48ba0*/  LDL.LU.64 R24, [R1+0x2360] ;  /* 0x0023600001187983 */ /* 0x000f220000300a00 */
[----:B------:R-:W-:-:S02]  /*48bb0*/  IMAD.MOV.U32 R22, RZ, RZ, R2 ;  /* 0x000000ffff167224 */ /* 0x000fc400078e0002 */
[----:B------:R-:W-:-:S07]  /*48bc0*/  IMAD.MOV.U32 R23, RZ, RZ, R0 ;  /* 0x000000ffff177224 */ /* 0x000fce00078e0000 */
[----:B----4-:R-:W-:Y:S01]  /*48bd0*/  HMMA.16816.F32.BF16 R20, R16, R22, R24 ;  /* 0x000000161014723c */ /* 0x010fe20000041818 */
[----:B------:R-:W2:Y:S04]  /*48be0*/  LDL.LU.64 R26, [R1+0x2358] ;  /* 0x00235800011a7983 */ /* 0x000ea80000300a00 */
[----:B------:R-:W4:-:S15]  /*48bf0*/  LDL.LU R25, [R1+0x2350] ;  /* 0x0023500001197983 */ /* 0x000f1e0000300800 */
[----:B------:R-:W-:-:S03]  /*48c00*/  NOP ;  /* 0x0000000000007918 */ /* 0x000fc60000000000 */
[----:B------:R-:W-:Y:S04]  /*48c10*/  STL.64 [R1+0xd80], R20 ;  /* 0x000d801401007387 */ /* 0x000fe80000100a00 */
[----:B------:R-:W-:Y:S04]  /*48c20*/  STL.64 [R1+0xd88], R22 ;  /* 0x000d881601007387 */ /* 0x000fe80000100a00 */
[----:B----4-:R2:W0:Y:S02]  /*48c30*/  LDSM.16.MT88.4 R20, [R25+UR4+0xb080] ;  /* 0x00b080041914783b */ /* 0x0104240008004200 */
[C---:B--2---:R-:W-:Y:S02]  /*48c40*/  HMMA.16816.F32.BF16 R24, R16.reuse, R26, R12 ;  /* 0x0000001a1018723c */ /* 0x044fe4000004180c */
[----:B0-----:R-:W-:Y:S04]  /*48c50*/  STL.64 [R1+0x2150], R22 ;  /* 0x0021501601007387 */ /* 0x001fe80000100a00 */
[----:B------:R0:W-:Y:S04]  /*48c60*/  STL.64 [R1+0x2148], R20 ;  /* 0x0021481401007387 */ /* 0x0001e80000100a00 */
[----:B0-----:R-:W2:Y:S04]  /*48c70*/  LDL.LU R20, [R1+0x270] ;  /* 0x0002700001147983 */ /* 0x001ea80000300800 */
[----:B------:R-:W2:Y:S04]  /*48c80*/  LDL.LU R21, [R1+0x274] ;  /* 0x0002740001157983 */ /* 0x000ea80000300800 */
[----:B------:R-:W2:Y:S04]  /*48c90*/  LDL.LU R22, [R1+0x278] ;  /* 0x0002780001167983 */ /* 0x000ea80000300800 */
        /* <DEDUP_REMOVED lines=34> */
[----:B----4-:R-:W-:-:S15]  /*48ec0*/  HMMA.16816.F32.BF16 R12, R16, R26, R12 ;  /* 0x0000001a100c723c */ /* 0x010fde000004180c */
[----:B------:R-:W-:-:S08]  /*48ed0*/  NOP ;  /* 0x0000000000007918 */ /* 0x000fd00000000000 */
[----:B------:R-:W-:Y:S04]  /*48ee0*/  STL.64 [R1+0x8d0], R12 ;  /* 0x0008d00c01007387 */ /* 0x000fe80000100a00 */
[----:B------:R0:W-:Y:S04]  /*48ef0*/  STL.64 [R1+0x8d8], R14 ;  /* 0x0008d80e01007387 */ /* 0x0001e80000100a00 */
[----:B0-----:R-:W3:Y:S04]  /*48f00*/  LDL.LU.64 R14, [R1+0x22d0] ;  /* 0x0022d000010e7983 */ /* 0x001ee80000300a00 */
[----:B------:R0:W-:Y:S04]  /*48f10*/  STL.64 [R1+0x21f8], R26 ;  /* 0x0021f81a01007387 */ /* 0x0001e80000100a00 */
[----:B------:R-:W4:Y:S04]  /*48f20*/  LDL.LU R24, [R1+0x580] ;  /* 0x0005800001187983 */ /* 0x000f280000300800 */
[----:B------:R-:W4:Y:S04]  /*48f30*/  LDL.LU R25, [R1+0x584] ;  /* 0x0005840001197983 */ /* 0x000f280000300800 */
[----:B0-----:R-:W4:Y:S04]  /*48f40*/  LDL.LU R26, [R1+0x588] ;  /* 0x00058800011a7983 */ /* 0x001f280000300800 */
[----:B------:R-:W4:Y:S01]  /*48f50*/  LDL.LU R27, [R1+0x58c] ;  /* 0x00058c00011b7983 */ /* 0x000f220000300800 */
        /* <DEDUP_REMOVED lines=36> */
[----:B------:R-:W4:Y:S04]  /*491a0*/  LDL.LU.64 R10, [R1+0x2250] ;  /* 0x00225000010a7983 */ /* 0x000f280000300a00 */
[----:B------:R-:W3:-:S15]  /*491b0*/  LDL.LU R9, [R1+0x2248] ;  /* 0x0022480001097983 */ /* 0x000ede0000300800 */
[----:B------:R-:W-:-:S02]  /*491c0*/  NOP ;  /* 0x0000000000007918 */ /* 0x000fc40000000000 */
[----:B------:R-:W-:Y:S04]  /*491d0*/  STL.64 [R1+0x620], R12 ;  /* 0x0006200c01007387 */ /* 0x000fe80000100a00 */
[----:B------:R0:W-:Y:S04]  /*491e0*/  STL.64 [R1+0x628], R14 ;  /* 0x0006280e01007387 */ /* 0x0001e80000100a00 */
[----:B0-----:R-:W2:Y:S04]  /*491f0*/  LDL.LU.64 R14, [R1+0x2240] ;  /* 0x00224000010e7983 */ /* 0x001ea80000300a00 */
[----:B------:R-:W2:Y:S01]  /*49200*/  LDL.LU.64 R12, [R1+0x2238] ;  /* 0x00223800010c7983 */ /* 0x000ea20000300a00 */
[----:B----4-:R-:W-:Y:S06]  /*49210*/  HMMA.16816.F32.BF16 R24, R16, R10, R24 ;  /* 0x0000000a1018723c */ /* 0x010fec0000041818 */
[----:B------:R-:W-:Y:S04]  /*49220*/  STL [R1+0x2164], R10 ;  /* 0x0021640a01007387 */ /* 0x000fe80000100800 */
[----:B------:R-:W-:-:S13]  /*49230*/  STL [R1+0x2160], R11 ;  /* 0x0021600b01007387 */ /* 0x000fda0000100800 */
[----:B------:R-:W-:Y:S04]  /*49240*/  STL.64 [R1+0x610], R24 ;  /* 0x0006101801007387 */ /* 0x000fe80000100a00 */
[----:B------:R-:W-:Y:S04]  /*49250*/  STL.64 [R1+0x618], R26 ;  /* 0x0006181a01007387 */ /* 0x000fe80000100a00 */
[----:B---3--:R0:W-:Y:S04]  /*49260*/  STL [R1+0x2220], R9 ;  /* 0x0022200901007387 */ /* 0x0081e80000100800 */
[----:B------:R-:W3:Y:S04]  /*49270*/  LDL.LU R8, [R1+0x3c0] ;  /* 0x0003c00001087983 */ /* 0x000ee80000300800 */
[----:B0-----:R-:W3:Y:S04]  /*49280*/  LDL.LU R9, [R1+0x3c4] ;  /* 0x0003c40001097983 */ /* 0x001ee80000300800 */
[----:B------:R-:W4:Y:S04]  /*49290*/  LDL.LU R10, [R1+0x3c8] ;  /* 0x0003c800010a7983 */ /* 0x000f280000300800 */
[----:B------:R-:W4:Y:S01]  /*492a0*/  LDL.LU R11, [R1+0x3cc] ;  /* 0x0003cc00010b7983 */ /* 0x000f220000300800 */
[----:B--2---:R-:W-:Y:S03]  /*492b0*/  HMMA.16816.F32.BF16 R24, R16, R6, R20 ;  /* 0x000000061018723c */ /* 0x004fe60000041814 */
[----:B----4-:R0:W-:Y:S04]  /*492c0*/  STL.64 [R1+0x2230], R10 ;  /* 0x0022300a01007387 */ /* 0x0101e80000100a00 */
[----:B---3--:R-:W-:Y:S04]  /*492d0*/  STL.64 [R1+0x2228], R8 ;  /* 0x0022280801007387 */ /* 0x008fe80000100a00 */
[----:B------:R-:W2:Y:S04]  /*492e0*/  LDL.64 R18, [R1+0xc8] ;  /* 0x0000c80001127983 */ /* 0x000ea80000100a00 */
[----:B0-----:R-:W3:Y:S04]  /*492f0*/  LDL.64 R10, [R1+0xd8] ;  /* 0x0000d800010a7983 */ /* 0x001ee80000100a00 */
[----:B------:R-:W4:Y:S04]  /*49300*/  LDL.LU R20, [R1+0x7c0] ;  /* 0x0007c00001147983 */ /* 0x000f280000300800 */
[----:B------:R-:W-:Y:S04]  /*49310*/  STL.64 [R1+0x270], R24 ;  /* 0x0002701801007387 */ /* 0x000fe80000100a00 */
[----:B------:R0:W-:Y:S04]  /*49320*/  STL.64 [R1+0x278], R26 ;  /* 0x0002781a01007387 */ /* 0x0001e80000100a00 */
[----:B------:R-:W4:Y:S04]  /*49330*/  LDL.LU R21, [R1+0x7c4] ;  /* 0x0007c40001157983 */ /* 0x000f280000300800 */
[----:B------:R-:W2:Y:S04]  /*49340*/  LDL.LU R22, [R1+0x7c8] ;  /* 0x0007c80001167983 */ /* 0x000ea80000300800 */
[----:B------:R-:W2:Y:S04]  /*49350*/  LDL.LU R23, [R1+0x7cc] ;  /* 0x0007cc0001177983 */ /* 0x000ea80000300800 */
[----:B--2---:R1:W-:Y:S04]  /*49360*/  STL.64 [R1+0x2218], R22 ;  /* 0x0022181601007387 */ /* 0x0043e80000100a00 */
[----:B----4-:R-:W-:Y:S04]  /*49370*/  STL.64 [R1+0x2210], R20 ;  /* 0x0022101401007387 */ /* 0x010fe80000100a00 */
[----:B0-----:R-:W2:Y:S04]  /*49380*/  LDL.64 R26, [R1+0x98] ;  /* 0x00009800011a7983 */ /* 0x001ea80000100a00 */
[----:B-1----:R-:W4:Y:S04]  /*49390*/  LDL.64 R22, [R1+0xb8] ;  /* 0x0000b80001167983 */ /* 0x002f280000100a00 */
[----:B--2---:R0:W-:Y:S04]  /*493a0*/  STL.64 [R1+0x2208], R26 ;  /* 0x0022081a01007387 */ /* 0x0041e80000100a00 */
[----:B0-----:R-:W2:Y:S04]  /*493b0*/  LDL.64 R26, [R1+0xa8] ;  /* 0x0000a800011a7983 */ /* 0x001ea80000100a00 */
[----:B------:R0:W-:Y:S04]  /*493c0*/  STL.64 [R1+0x2158], R6 ;  /* 0x0021580601007387 */ /* 0x0001e80000100a00 */
[----:B------:R-:W4:Y:S04]  /*493d0*/  LDL.LU R4, [R1+0x3d0] ;  /* 0x0003d00001047983 */ /* 0x000f280000300800 */
[----:B------:R-:W4:Y:S04]  /*493e0*/  LDL.LU R5, [R1+0x3d4] ;  /* 0x0003d40001057983 */ /* 0x000f280000300800 */
[----:B0-----:R-:W4:Y:S04]  /*493f0*/  LDL.LU R6, [R1+0x3d8] ;  /* 0x0003d80001067983 */ /* 0x001f280000300800 */
[----:B------:R-:W4:Y:S01]  /*49400*/  LDL.LU R7, [R1+0x3dc] ;  /* 0x0003dc0001077983 */ /* 0x000f220000300800 */
[----:B---3--:R-:W-:Y:S01]  /*49410*/  IMAD.MOV.U32 R3, RZ, RZ, R11 ;  /* 0x000000ffff037224 */ /* 0x008fe200078e000b */
[----:B----4-:R-:W-:-:S15]  /*49420*/  HMMA.16816.F32.BF16 R4, R12, R10, R4 ;  /* 0x0000000a0c04723c */ /* 0x010fde0000041804 */
[----:B------:R-:W-:-:S08]  /*49430*/  NOP ;  /* 0x0000000000007918 */ /* 0x000fd00000000000 */
[----:B------:R0:W-:Y:S04]  /*49440*/  STL.64 [R1+0xdf0], R4 ;  /* 0x000df00401007387 */ /* 0x0001e80000100a00 */
[----:B------:R-:W-:Y:S01]  /*49450*/  STL.64 [R1+0xdf8], R6 ;  /* 0x000df80601007387 */ /* 0x000fe20000100a00 */
[----:B0-----:R-:W-:-:S03]  /*49460*/  IMAD.MOV.U32 R4, RZ, RZ, R10 ;  /* 0x000000ffff047224 */ /* 0x001fc600078e000a */
[----:B------:R-:W3:Y:S04]  /*49470*/  LDL.LU.64 R10, [R1+0x2230] ;  /* 0x00223000010a7983 */ /* 0x000ee80000300a00 */
[----:B------:R-:W3:Y:S04]  /*49480*/  LDL.LU.64 R8, [R1+0x2228] ;  /* 0x0022280001087983 */ /* 0x000ee80000300a00 */
[----:B------:R-:W-:Y:S01]  /*49490*/  STL [R1+0x2178], R3 ;  /* 0x0021780301007387 */ /* 0x000fe20000100800 */
[----:B---3--:R-:W-:-:S15]  /*494a0*/  HMMA.16816.F32.BF16 R8, R12, R18, R8 ;  /* 0x000000120c08723c */ /* 0x008fde0000041808 */
[----:B------:R-:W-:-:S08]  /*494b0*/  NOP ;  /* 0x0000000000007918 */ /* 0x000fd00000000000 */
[----:B------:R0:W-:Y:S04]  /*494c0*/  STL.64 [R1+0xd70], R8 ;  /* 0x000d700801007387 */ /* 0x0001e80000100a00 */
[----:B------:R-:W-:Y:S04]  /*494d0*/  STL.64 [R1+0xd78], R10 ;  /* 0x000d780a01007387 */ /* 0x000fe80000100a00 */
[----:B0-----:R-:W3:Y:S01]  /*494e0*/  LDL.LU R9, [R1+0x2220] ;  /* 0x0022200001097983 */ /* 0x001ee20000300800 */
[----:B------:R-:W-:Y:S02]  /*494f0*/  IMAD.MOV.U32 R6, RZ, RZ, R18 ;  /* 0x000000ffff067224 */ /* 0x000fe400078e0012 */
[----:B------:R-:W-:-:S02]  /*49500*/  IMAD.MOV.U32 R5, RZ, RZ, R19 ;  /* 0x000000ffff057224 */ /* 0x000fc400078e0013 */
[----:B---3--:R-:W0:Y:S04]  /*49510*/  LDSM.16.MT88.4 R16, [R9+UR4+0xb000] ;  /* 0x00b000040910783b */ /* 0x008e280008004200 */
[----:B------:R1:W-:Y:S04]  /*49520*/  STL [R1+0x217c], R9 ;  /* 0x00217c0901007387 */ /* 0x0003e80000100800 */
[----:B------:R-:W3:Y:S04]  /*49530*/  LDL.LU R8, [R1+0x7d0] ;  /* 0x0007d00001087983 */ /* 0x000ee80000300800 */
[----:B-1----:R-:W3:Y:S04]  /*49540*/  LDL.LU R9, [R1+0x7d4] ;  /* 0x0007d40001097983 */ /* 0x002ee80000300800 */
[----:B------:R-:W3:Y:S04]  /*49550*/  LDL.LU R10, [R1+0x7d8] ;  /* 0x0007d800010a7983 */ /* 0x000ee80000300800 */
[----:B------:R-:W3:Y:S04]  /*49560*/  LDL.LU R11, [R1+0x7dc] ;  /* 0x0007dc00010b7983 */ /* 0x000ee80000300800 */
[----:B0-----:R0:W-:Y:S04]  /*49570*/  STL.64 [R1+0x2000], R18 ;  /* 0x0020001201007387 */ /* 0x0011e80000100a00 */
[----:B------:R-:W-:Y:S04]  /*49580*/  STL.64 [R1+0x1ff8], R16 ;  /* 0x001ff81001007387 */ /* 0x000fe80000100a00 */
[----:B0-----:R-:W4:Y:S04]  /*49590*/  LDL.64 R18, [R1+0x8] ;  /* 0x0000080001127983 */ /* 0x001f280000100a00 */
[----:B----4-:R0:W-:Y:S04]  /*495a0*/  STL.64 [R1+0x21d8], R18 ;  /* 0x0021d81201007387 */ /* 0x0101e80000100a00 */
[----:B0-----:R-:W4:Y:S01]  /*495b0*/  LDL.64 R18, [R1+0x78] ;  /* 0x0000780001127983 */ /* 0x001f220000100a00 */
[----:B---3--:R-:W-:Y:S06]  /*495c0*/  HMMA.16816.F32.BF16 R8, R12, R22, R8 ;  /* 0x000000160c08723c */ /* 0x008fec0000041808 */
[----:B------:R-:W-:Y:S01]  /*495d0*/  IMAD.MOV.U32 R7, RZ, RZ, R23 ;  /* 0x000000ffff077224 */ /* 0x000fe200078e0017 */
[----:B----4-:R0:W-:Y:S04]  /*495e0*/  STL.64 [R1+0x2200], R18 ;  /* 0x0022001201007387 */ /* 0x0101e80000100a00 */
[----:B------:R-:W3:Y:S04]  /*495f0*/  LDL.LU R16, [R1+0x7b0] ;  /* 0x0007b00001107983 */ /* 0x000ee80000300800 */
[----:B------:R-:W3:Y:S04]  /*49600*/  LDL.LU R17, [R1+0x7b4] ;  /* 0x0007b40001117983 */ /* 0x000ee80000300800 */
[----:B0-----:R-:W3:Y:S04]  /*49610*/  LDL.LU R18, [R1+0x7b8] ;  /* 0x0007b80001127983 */ /* 0x001ee80000300800 */
[----:B------:R-:W3:Y:S04]  /*49620*/  LDL.LU R19, [R1+0x7bc] ;  /* 0x0007bc0001137983 */ /* 0x000ee80000300800 */
[----:B------:R0:W-:Y:S04]  /*49630*/  STL.64 [R1+0xd00], R8 ;  /* 0x000d000801007387 */ /* 0x0001e80000100a00 */
[----:B------:R-:W-:Y:S01]  /*49640*/  STL.64 [R1+0xd08], R10 ;  /* 0x000d080a01007387 */ /* 0x000fe20000100a00 */
[----:B0-----:R-:W-:-:S03]  /*49650*/  IMAD.MOV.U32 R8, RZ, RZ, R22 ;  /* 0x000000ffff087224 */ /* 0x001fc600078e0016 */
[----:B------:R-:W2:Y:S04]  /*49660*/  LDL.LU.64 R22, [R1+0x2218] ;  /* 0x0022180001167983 */ /* 0x000ea80000300a00 */
[----:B------:R-:W2:Y:S04]  /*49670*/  LDL.LU.64 R20, [R1+0x2210] ;  /* 0x0022100001147983 */ /* 0x000ea80000300a00 */
[----:B------:R0:W-:Y:S04]  /*49680*/  STL [R1+0x2180], R8 ;  /* 0x0021800801007387 */ /* 0x0001e80000100800 */
[----:B0-----:R-:W4:Y:S04]  /*49690*/  LDL.LU R8, [R1+0x790] ;  /* 0x0007900001087983 */ /* 0x001f280000300800 */
[----:B------:R-:W4:Y:S04]  /*496a0*/  LDL.LU R9, [R1+0x794] ;  /* 0x0007940001097983 */ /* 0x000f280000300800 */
[----:B------:R-:W4:Y:S04]  /*496b0*/  LDL.LU R10, [R1+0x798] ;  /* 0x00079800010a7983 */ /* 0x000f280000300800 */
[----:B------:R-:W4:Y:S04]  /*496c0*/  LDL.LU R11, [R1+0x79c] ;  /* 0x00079c00010b7983 */ /* 0x000f280000300800 */
[----:B------:R0:W-:Y:S04]  /*496d0*/  STL.64 [R1+0x2170], R6 ;  /* 0x0021700601007387 */ /* 0x0001e80000100a00 */
[----:B------:R-:W-:Y:S04]  /*496e0*/  STL.64 [R1+0x2168], R4 ;  /* 0x0021680401007387 */ /* 0x000fe80000100a00 */
[----:B0-----:R-:W4:Y:S01]  /*496f0*/  LDL.64 R6, [R1+0x88] ;  /* 0x0000880001067983 */ /* 0x001f220000100a00 */
[----:B--2---:R-:W-:-:S15]  /*49700*/  HMMA.16816.F32.BF16 R20, R12, R26, R20 ;  /* 0x0000001a0c14723c */ /* 0x004fde0000041814 */
[----:B------:R-:W-:-:S08]  /*49710*/  NOP ;  /* 0x0000000000007918 */ /* 0x000fd00000000000 */
[----:B------:R0:W-:Y:S04]  /*49720*/  STL.64 [R1+0xc80], R20 ;  /* 0x000c801401007387 */ /* 0x0001e80000100a00 */
[----:B------:R1:W-:Y:S01]  /*49730*/  STL.64 [R1+0xc88], R22 ;  /* 0x000c881601007387 */ /* 0x0003e20000100a00 */
[----:B0-----:R-:W-:Y:S02]  /*49740*/  IMAD.MOV.U32 R21, RZ, RZ, R26 ;  /* 0x000000ffff157224 */ /* 0x001fe400078e001a */
[----:B------:R-:W-:Y:S02]  /*49750*/  IMAD.MOV.U32 R20, RZ, RZ, R27 ;  /* 0x000000ffff147224 */ /* 0x000fe400078e001b */
[----:B------:R-:W3:Y:S04]  /*49760*/  LDL.LU.64 R26, [R1+0x2208] ;  /* 0x00220800011a7983 */ /* 0x000ee80000300a00 */
[----:B------:R-:W-:Y:S01]  /*49770*/  STL [R1+0x2184], R21 ;  /* 0x0021841501007387 */ /* 0x000fe20000100800 */
[----:B---3--:R-:W-:Y:S06]  /*49780*/  HMMA.16816.F32.BF16 R16, R12, R26, R16 ;  /* 0x0000001a0c10723c */ /* 0x008fec0000041810 */
[----:B-1----:R-:W-:-:S02]  /*49790*/  IMAD.MOV.U32 R23, RZ, RZ, R26 ;  /* 0x000000ffff177224 */ /* 0x002fc400078e001a */
[----:B------:R-:W-:-:S15]  /*497a0*/  IMAD.MOV.U32 R22, RZ, RZ, R27 ;  /* 0x000000ffff167224 */ /* 0x000fde00078e001b */
[----:B------:R-:W-:Y:S04]  /*497b0*/  STL.64 [R1+0xc00], R16 ;  /* 0x000c001001007387 */ /* 0x000fe80000100a00 */
[----:B------:R0:W-:Y:S04]  /*497c0*/  STL.64 [R1+0xc08], R18 ;  /* 0x000c081201007387 */ /* 0x0001e80000100a00 */
[----:B0-----:R-:W2:Y:S04]  /*497d0*/  LDL.LU.64 R18, [R1+0x2200] ;  /* 0x0022000001127983 */ /* 0x001ea80000300a00 */
[----:B------:R-:W3:Y:S04]  /*497e0*/  LDL.LU.64 R26, [R1+0x21f8] ;  /* 0x0021f800011a7983 */ /* 0x000ee80000300a00 */
[----:B------:R-:W-:Y:S04]  /*497f0*/  STL.64 [R1+0x21b0], R22 ;  /* 0x0021b01601007387 */ /* 0x000fe80000100a00 */
[----:B------:R0:W-:Y:S04]  /*49800*/  STL [R1+0x21a8], R20 ;  /* 0x0021a81401007387 */ /* 0x0001e80000100800 */
[----:B0-----:R-:W2:Y:S04]  /*49810*/  LDL.LU R20, [R1+0x7a0] ;  /* 0x0007a00001147983 */ /* 0x001ea80000300800 */
[----:B------:R-:W2:Y:S04]  /*49820*/  LDL.LU R21, [R1+0x7a4] ;  /* 0x0007a40001157983 */ /* 0x000ea80000300800 */
[----:B------:R-:W2:Y:S04]  /*49830*/  LDL.LU R22, [R1+0x7a8] ;  /* 0x0007a80001167983 */ /* 0x000ea80000300800 */
[----:B------:R-:W2:Y:S01]  /*49840*/  LDL.LU R23, [R1+0x7ac] ;  /* 0x0007ac0001177983 */ /* 0x000ea20000300800 */
[----:B----4-:R-:W-:-:S02]  /*49850*/  IMAD.MOV.U32 R29, RZ, RZ, R6 ;  /* 0x000000ffff1d7224 */ /* 0x010fc400078e0006 */
[----:B------:R-:W-:Y:S01]  /*49860*/  IMAD.MOV.U32 R28, RZ, RZ, R7 ;  /* 0x000000ffff1c7224 */ /* 0x000fe200078e0007 */
[C---:B--2---:R-:W-:Y:S06]  /*49870*/  HMMA.16816.F32.BF16 R20, R12.reuse, R6, R20 ;  /* 0x000000060c14723c */ /* 0x044fec0000041814 */
[----:B------:R-:W-:Y:S06]  /*49880*/  HMMA.16816.F32.BF16 R4, R12, R18, R8 ;  /* 0x000000120c04723c */ /* 0x000fec0000041808 */
[----:B------:R-:W-:-:S02]  /*49890*/  IMAD.MOV.U32 R2, RZ, RZ, R18 ;  /* 0x000000ffff027224 */ /* 0x000fc400078e0012 */
[----:B------:R-:W-:-:S09]  /*498a0*/  IMAD.MOV.U32 R0, RZ, RZ, R19 ;  /* 0x000000ffff007224 */ /* 0x000fd200078e0013 */
[----:B------:R-:W-:Y:S04]  /*498b0*/  STL.64 [R1+0xb80], R20 ;  /* 0x000b801401007387 */ /* 0x000fe80000100a00 */
[----:B------:R-:W-:Y:S04]  /*498c0*/  STL.64 [R1+0xb88], R22 ;  /* 0x000b881601007387 */ /* 0x000fe80000100a00 */
[----:B------:R0:W-:Y:S04]  /*498d0*/  STL.64 [R1+0xa80], R4 ;  /* 0x000a800401007387 */ /* 0x0001e80000100a00 */
[----:B------:R1:W-:Y:S04]  /*498e0*/  STL.64 [R1+0xa88], R6 ;  /* 0x000a880601007387 */ /* 0x0003e80000100a00 */
[----:B0-----:R-:W2:Y:S04]  /*498f0*/  LDL.LU R4, [R1+0x720] ;  /* 0x0007200001047983 */ /* 0x001ea80000300800 */
[----:B------:R-:W2:Y:S04]  /*49900*/  LDL.LU R5, [R1+0x724] ;  /* 0x0007240001057983 */ /* 0x000ea80000300800 */
[----:B-1----:R-:W4:Y:S04]  /*49910*/  LDL.LU R6, [R1+0x728] ;  /* 0x0007280001067983 */ /* 0x002f280000300800 */
[----:B------:R-:W4:Y:S04]  /*49920*/  LDL.LU R7, [R1+0x72c] ;  /* 0x00072c0001077983 */ /* 0x000f280000300800 */
[----:B------:R-:W3:Y:S04]  /*49930*/  LDL.LU R20, [R1+0x740] ;  /* 0x0007400001147983 */ /* 0x000ee80000300800 */
[----:B------:R-:W3:Y:S04]  /*49940*/  LDL.LU R21, [R1+0x744] ;  /* 0x0007440001157983 */ /* 0x000ee80000300800 */
[----:B------:R-:W2:Y:S04]  /*49950*/  LDL.LU R22, [R1+0x748] ;  /* 0x0007480001167983 */ /* 0x000ea80000300800 */
[----:B------:R-:W2:Y:S04]  /*49960*/  LDL.LU R23, [R1+0x74c] ;  /* 0x00074c0001177983 */ /* 0x000ea80000300800 */
[----:B------:R-:W4:Y:S04]  /*49970*/  LDL.LU R8, [R1+0x780] ;  /* 0x0007800001087983 */ /* 0x000f280000300800 */
[----:B------:R-:W4:Y:S04]  /*49980*/  LDL.LU R9, [R1+0x784] ;  /* 0x0007840001097983 */ /* 0x000f280000300800 */
[----:B------:R-:W4:Y:S04]  /*49990*/  LDL.LU R10, [R1+0x788] ;  /* 0x00078800010a7983 */ /* 0x000f280000300800 */
[----:B------:R-:W4:Y:S04]  /*499a0*/  LDL.LU R11, [R1+0x78c] ;  /* 0x00078c00010b7983 */ /* 0x000f280000300800 */
[----:B------:R-:W3:Y:S04]  /*499b0*/  LDL.LU R16, [R1+0x760] ;  /* 0x0007600001107983 */ /* 0x000ee80000300800 */
[----:B------:R-:W3:Y:S04]  /*499c0*/  LDL.LU R17, [R1+0x764] ;  /* 0x0007640001117983 */ /* 0x000ee80000300800 */
[----:B------:R-:W2:Y:S04]  /*499d0*/  LDL.LU R18, [R1+0x768] ;  /* 0x0007680001127983 */ /* 0x000ea80000300800 */
[----:B------:R-:W2:Y:S04]  /*499e0*/  LDL.LU R19, [R1+0x76c] ;  /* 0x00076c0001137983 */ /* 0x000ea80000300800 */
[----:B--2---:R0:W-:Y:S04]  /*499f0*/  STL.64 [R1+0x21e8], R18 ;  /* 0x0021e81201007387 */ /* 0x0041e80000100a00 */
[----:B---3--:R-:W-:Y:S04]  /*49a00*/  STL.64 [R1+0x21e0], R16 ;  /* 0x0021e01001007387 */ /* 0x008fe80000100a00 */
[----:B0-----:R-:W2:Y:S04]  /*49a10*/  LDL.64 R18, [R1+0x58] ;  /* 0x0000580001127983 */ /* 0x001ea80000100a00 */
[----:B------:R0:W-:Y:S04]  /*49a20*/  STL.64 [R1+0x21c0], R22 ;  /* 0x0021c01601007387 */ /* 0x0001e80000100a00 */
[----:B------:R-:W-:Y:S04]  /*49a30*/  STL.64 [R1+0x21b8], R20 ;  /* 0x0021b81401007387 */ /* 0x000fe80000100a00 */
[----:B0-----:R-:W3:Y:S04]  /*49a40*/  LDL.64 R22, [R1+0x38] ;  /* 0x0000380001167983 */ /* 0x001ee80000100a00 */
[----:B---3--:R0:W-:Y:S04]  /*49a50*/  STL.64 [R1+0x21d0], R22 ;  /* 0x0021d01601007387 */ /* 0x0081e80000100a00 */
[----:B0-----:R-:W3:Y:S04]  /*49a60*/  LDL.64 R22, [R1+0x48] ;  /* 0x0000480001167983 */ /* 0x001ee80000100a00 */
[----:B---3--:R0:W-:Y:S04]  /*49a70*/  STL.64 [R1+0x21f0], R22 ;  /* 0x0021f01601007387 */ /* 0x0081e80000100a00 */
[----:B------:R-:W2:Y:S04]  /*49a80*/  LDL.LU R20, [R1+0x770] ;  /* 0x0007700001147983 */ /* 0x000ea80000300800 */
[----:B------:R-:W2:Y:S04]  /*49a90*/  LDL.LU R21, [R1+0x774] ;  /* 0x0007740001157983 */ /* 0x000ea80000300800 */
[----:B0-----:R-:W2:Y:S04]  /*49aa0*/  LDL.LU R22, [R1+0x778] ;  /* 0x0007780001167983 */ /* 0x001ea80000300800 */
[----:B------:R-:W2:Y:S04]  /*49ab0*/  LDL.LU R23, [R1+0x77c] ;  /* 0x00077c0001177983 */ /* 0x000ea80000300800 */
[----:B----4-:R-:W-:Y:S04]  /*49ac0*/  STL.64 [R1+0x2190], R6 ;  /* 0x0021900601007387 */ /* 0x010fe80000100a00 */
[----:B------:R0:W-:Y:S04]  /*49ad0*/  STL.64 [R1+0x2188], R4 ;  /* 0x0021880401007387 */ /* 0x0001e80000100a00 */
[----:B0-----:R-:W3:Y:S04]  /*49ae0*/  LDL.LU R4, [R1+0x730] ;  /* 0x0007300001047983 */ /* 0x001ee80000300800 */
[----:B------:R-:W3:Y:S04]  /*49af0*/  LDL.LU R5, [R1+0x734] ;  /* 0x0007340001057983 */ /* 0x000ee80000300800 */
[----:B------:R-:W4:Y:S04]  /*49b00*/  LDL.LU R6, [R1+0x738] ;  /* 0x0007380001067983 */ /* 0x000f280000300800 */
[----:B------:R-:W4:Y:S01]  /*49b10*/  LDL.LU R7, [R1+0x73c] ;  /* 0x00073c0001077983 */ /* 0x000f220000300800 */
[----:B------:R-:W-:Y:S03]  /*49b20*/  HMMA.16816.F32.BF16 R8, R12, R26, R8 ;  /* 0x0000001a0c08723c */ /* 0x000fe60000041808 */
[----:B----4-:R0:W-:Y:S04]  /*49b30*/  STL.64 [R1+0x21a0], R6 ;  /* 0x0021a00601007387 */ /* 0x0101e80000100a00 */
[----:B---3--:R1:W-:Y:S04]  /*49b40*/  STL.64 [R1+0x2198], R4 ;  /* 0x0021980401007387 */ /* 0x0083e80000100a00 */
[----:B0-----:R-:W3:Y:S04]  /*49b50*/  LDL.64 R6, [R1+0x28] ;  /* 0x0000280001067983 */ /* 0x001ee80000100a00 */
[----:B---3--:R0:W-:Y:S04]  /*49b60*/  STL.64 [R1+0x21c8], R6 ;  /* 0x0021c80601007387 */ /* 0x0081e80000100a00 */
[----:B-1----:R-:W3:Y:S04]  /*49b70*/  LDL.LU R4, [R1+0x750] ;  /* 0x0007500001047983 */ /* 0x002ee80000300800 */
[----:B------:R-:W3:Y:S04]  /*49b80*/  LDL.LU R5, [R1+0x754] ;  /* 0x0007540001057983 */ /* 0x000ee80000300800 */
[----:B0-----:R-:W3:Y:S04]  /*49b90*/  LDL.LU R6, [R1+0x758] ;  /* 0x0007580001067983 */ /* 0x001ee80000300800 */
[----:B------:R-:W3:Y:S04]  /*49ba0*/  LDL.LU R7, [R1+0x75c] ;  /* 0x00075c0001077983 */ /* 0x000ee80000300800 */
[----:B------:R-:W-:Y:S04]  /*49bb0*/  STL.64 [R1+0xa70], R8 ;  /* 0x000a700801007387 */ /* 0x000fe80000100a00 */
[----:B------:R0:W-:Y:S04]  /*49bc0*/  STL.64 [R1+0xa78], R10 ;  /* 0x000a780a01007387 */ /* 0x0001e80000100a00 */
[----:B------:R-:W4:Y:S04]  /*49bd0*/  LDL.LU R24, [R1+0x500] ;  /* 0x0005000001187983 */ /* 0x000f280000300800 */
[----:B------:R-:W4:Y:S01]  /*49be0*/  LDL.LU R25, [R1+0x504] ;  /* 0x0005040001197983 */ /* 0x000f220000300800 */
[----:B0-----:R-:W-:-:S02]  /*49bf0*/  IMAD.MOV.U32 R10, RZ, RZ, R26 ;  /* 0x000000ffff0a7224 */ /* 0x001fc400078e001a */
[----:B------:R-:W-:Y:S01]  /*49c00*/  IMAD.MOV.U32 R11, RZ, RZ, R27 ;  /* 0x000000ffff0b7224 */ /* 0x000fe200078e001b */
        /* <DEDUP_REMOVED lines=9> */
[----:B---3--:R0:W-:Y:S04]  /*49ca0*/  STL.64 [R1+0x2020], R26 ;  /* 0x0020201a01007387 */ /* 0x0081e80000100a00 */
[----:B--2---:R1:W-:Y:S04]  /*49cb0*/  STL.64 [R1+0x2018], R24 ;  /* 0x0020181801007387 */ /* 0x0043e80000100a00 */
[----:B0-----:R-:W2:Y:S04]  /*49cc0*/  LDL.64 R26, [R1+0x18] ;  /* 0x00001800011a7983 */ /* 0x001ea80000100a00 */
[----:B------:R-:W-:Y:S04]  /*49cd0*/  STL.64 [R1+0xa60], R20 ;  /* 0x000a601401007387 */ /* 0x000fe80000100a00 */
[----:B------:R0:W-:Y:S01]  /*49ce0*/  STL.64 [R1+0xa68], R22 ;  /* 0x000a681601007387 */ /* 0x0001e20000100a00 */
[----:B-1----:R-:W-:-:S02]  /*49cf0*/  IMAD.MOV.U32 R25, RZ, RZ, R18 ;  /* 0x000000ffff197224 */ /* 0x002fc400078e0012 */
[----:B------:R-:W-:Y:S01]  /*49d00*/  IMAD.MOV.U32 R24, RZ, RZ, R19 ;  /* 0x000000ffff187224 */ /* 0x000fe200078e0013 */
        /* <DEDUP_REMOVED lines=10> */
[----:B------:R-:W4:Y:S02]  /*49db0*/  LDL.LU.64 R22, [R1+0x21d0] ;  /* 0x0021d00001167983 */ /* 0x000f240000300a00 */
[----:B----4-:R-:W-:Y:S06]  /*49dc0*/  HMMA.16816.F32.BF16 R4, R12, R22, R4 ;  /* 0x000000160c04723c */ /* 0x010fec0000041804 */
[----:B------:R-:W-:Y:S02]  /*49dd0*/  IMAD.MOV.U32 R9, RZ, RZ, R22 ;  /* 0x000000ffff097224 */ /* 0x000fe400078e0016 */
[----:B------:R-:W-:-:S15]  /*49de0*/  IMAD.MOV.U32 R3, RZ, RZ, R23 ;  /* 0x000000ffff037224 */ /* 0x000fde00078e0017 */
[----:B------:R-:W-:Y:S04]  /*49df0*/  STL.64 [R1+0xa40], R4 ;  /* 0x000a400401007387 */ /* 0x000fe80000100a00 */
[----:B------:R0:W-:Y:S04]  /*49e00*/  STL.64 [R1+0xa48], R6 ;  /* 0x000a480601007387 */ /* 0x0001e80000100a00 */
[----:B0-----:R-:W4:Y:S04]  /*49e10*/  LDL.LU.64 R6, [R1+0x21c8] ;  /* 0x0021c80001067983 */ /* 0x001f280000300a00 */
[----:B------:R-:W4:Y:S04]  /*49e20*/  LDL.LU.64 R22, [R1+0x21c0] ;  /* 0x0021c00001167983 */ /* 0x000f280000300a00 */
[----:B------:R-:W4:Y:S02]  /*49e30*/  LDL.LU.64 R20, [R1+0x21b8] ;  /* 0x0021b80001147983 */ /* 0x000f240000300a00 */
[----:B----4-:R-:W-:Y:S06]  /*49e40*/  HMMA.16816.F32.BF16 R20, R12, R6, R20 ;  /* 0x000000060c14723c */ /* 0x010fec0000041814 */
[----:B------:R-:W-:-:S15]  /*49e50*/  IMAD.MOV.U32 R8, RZ, RZ, R7 ;  /* 0x000000ffff087224 */ /* 0x000fde00078e0007 */
[----:B------:R-:W-:-:S02]  /*49e60*/  NOP ;  /* 0x0000000000007918 */ /* 0x000fc40000000000 */
[----:B------:R0:W-:Y:S04]  /*49e70*/  STL.64 [R1+0xa30], R20 ;  /* 0x000a301401007387 */ /* 0x0001e80000100a00 */
[----:B------:R1:W-:Y:S01]  /*49e80*/  STL.64 [R1+0xa38], R22 ;  /* 0x000a381601007387 */ /* 0x0003e20000100a00 */
[----:B0-----:R-:W-:-:S03]  /*49e90*/  IMAD.MOV.U32 R21, RZ, RZ, R6 ;  /* 0x000000ffff157224 */ /* 0x001fc600078e0006 */
[----:B-1----:R-:W4:Y:S04]  /*49ea0*/  LDL.LU.64 R22, [R1+0x21b0] ;  /* 0x0021b00001167983 */ /* 0x002f280000300a00 */
[----:B------:R-:W4:Y:S04]  /*49eb0*/  LDL.LU R20, [R1+0x21a8] ;  /* 0x0021a80001147983 */ /* 0x000f280000300800 */
[----:B------:R-:W2:Y:S04]  /*49ec0*/  LDL.LU.64 R6, [R1+0x21a0] ;  /* 0x0021a00001067983 */ /* 0x000ea80000300a00 */
[----:B------:R-:W2:Y:S02]  /*49ed0*/  LDL.LU.64 R4, [R1+0x2198] ;  /* 0x0021980001047983 */ /* 0x000ea40000300a00 */
[----:B--2---:R-:W-:-:S15]  /*49ee0*/  HMMA.16816.F32.BF16 R4, R12, R26, R4 ;  /* 0x0000001a0c04723c */ /* 0x004fde0000041804 */
[----:B------:R-:W-:-:S08]  /*49ef0*/  NOP ;  /* 0x0000000000007918 */ /* 0x000fd00000000000 */
[----:B------:R-:W-:Y:S04]  /*49f00*/  STL.64 [R1+0xa20], R4 ;  /* 0x000a200401007387 */ /* 0x000fe80000100a00 */
[----:B------:R0:W-:Y:S04]  /*49f10*/  STL.64 [R1+0xa28], R6 ;  /* 0x000a280601007387 */ /* 0x0001e80000100a00 */
[----:B0-----:R-:W3:Y:S04]  /*49f20*/  LDL.LU.64 R6, [R1+0x2190] ;  /* 0x0021900001067983 */ /* 0x001ee80000300a00 */
[----:B------:R-:W3:Y:S04]  /*49f30*/  LDL.LU.64 R4, [R1+0x2188] ;  /* 0x0021880001047983 */ /* 0x000ee80000300a00 */
        /* <DEDUP_REMOVED lines=16> */
[----:B------:R0:W-:Y:S04]  /*4a040*/  STL.64 [R1+0xa18], R6 ;  /* 0x000a180601007387 */ /* 0x0001e80000100a00 */
[----:B0-----:R-:W3:Y:S04]  /*4a050*/  LDL.LU.64 R6, [R1+0x2170] ;  /* 0x0021700001067983 */ /* 0x001ee80000300a00 */
[----:B------:R-:W3:Y:S04]  /*4a060*/  LDL.LU.64 R4, [R1+0x2168] ;  /* 0x0021680001047983 */ /* 0x000ee80000300a00 */
[----:B------:R-:W-:Y:S04]  /*4a070*/  STL.64 [R1+0x2078], R26 ;  /* 0x0020781a01007387 */ /* 0x000fe80000100a00 */
[----:B------:R0:W-:Y:S04]  /*4a080*/  STL.64 [R1+0x2028], R18 ;  /* 0x0020281201007387 */ /* 0x0001e80000100a00 */
[----:B------:R-:W4:Y:S04]  /*4a090*/  LDL.LU R16, [R1+0x520] ;  /* 0x0005200001107983 */ /* 0x000f280000300800 */
[----:B------:R-:W4:Y:S04]  /*4a0a0*/  LDL.LU R17, [R1+0x524] ;  /* 0x0005240001117983 */ /* 0x000f280000300800 */
[----:B0-----:R-:W2:Y:S04]  /*4a0b0*/  LDL.LU R18, [R1+0x528] ;  /* 0x0005280001127983 */ /* 0x001ea80000300800 */
[----:B------:R-:W2:Y:S01]  /*4a0c0*/  LDL.LU R19, [R1+0x52c] ;  /* 0x00052c0001137983 */ /* 0x000ea20000300800 */
[----:B------:R-:W-:-:S02]  /*4a0d0*/  IMAD.MOV.U32 R26, RZ, RZ, R25 ;  /* 0x000000ffff1a7224 */ /* 0x000fc400078e0019 */
[----:B------:R-:W-:-:S05]  /*4a0e0*/  IMAD.MOV.U32 R27, RZ, RZ, R24 ;  /* 0x000000ffff1b7224 */ /* 0x000fca00078e0018 */
[----:B------:R0:W-:Y:S02]  /*4a0f0*/  STL.64 [R1+0x2090], R26 ;  /* 0x0020901a01007387 */ /* 0x0001e40000100a00 */
[----:B0-----:R-:W-:Y:S02]  /*4a100*/  IMAD.MOV.U32 R26, RZ, RZ, R10 ;  /* 0x000000ffff1a7224 */ /* 0x001fe400078e000a */
[----:B------:R-:W-:Y:S01]  /*4a110*/  IMAD.MOV.U32 R27, RZ, RZ, R11 ;  /* 0x000000ffff1b7224 */ /* 0x000fe200078e000b */
        /* <DEDUP_REMOVED lines=8> */
[----:B------:R0:W-:Y:S04]  /*4a1a0*/  STL.64 [R1+0x20a8], R26 ;  /* 0x0020a81a01007387 */ /* 0x0001e80000100a00 */
[----:B------:R-:W2:Y:S04]  /*4a1b0*/  LDL.LU R24, [R1+0x200] ;  /* 0x0002000001187983 */ /* 0x000ea80000300800 */
[----:B------:R-:W2:Y:S04]  /*4a1c0*/  LDL.LU R25, [R1+0x204] ;  /* 0x0002040001197983 */ /* 0x000ea80000300800 */
[----:B0-----:R-:W4:Y:S04]  /*4a1d0*/  LDL.LU R26, [R1+0x208] ;  /* 0x00020800011a7983 */ /* 0x001f280000300800 */
[----:B------:R-:W4:Y:S04]  /*4a1e0*/  LDL.LU R27, [R1+0x20c] ;  /* 0x00020c00011b7983 */ /* 0x000f280000300800 */
[----:B----4-:R0:W-:Y:S04]  /*4a1f0*/  STL.64 [R1+0x20b8], R26 ;  /* 0x0020b81a01007387 */ /* 0x0101e80000100a00 */
[----:B--2---:R-:W-:Y:S01]  /*4a200*/  STL.64 [R1+0x20b0], R24 ;  /* 0x0020b01801007387 */ /* 0x004fe20000100a00 */
[----:B0-----:R-:W-:-:S02]  /*4a210*/  IMAD.MOV.U32 R26, RZ, RZ, R29 ;  /* 0x000000ffff1a7224 */ /* 0x001fc400078e001d */
[----:B------:R-:W-:-:S05]  /*4a220*/  IMAD.MOV.U32 R27, RZ, RZ, R28 ;  /* 0x000000ffff1b7224 */ /* 0x000fca00078e001c */
[----:B------:R-:W-:Y:S04]  /*4a230*/  STL.64 [R1+0x20d0], R26 ;  /* 0x0020d01a01007387 */ /* 0x000fe80000100a00 */
[----:B------:R-:W-:Y:S04]  /*4a240*/  STL.64 [R1+0x2058], R18 ;  /* 0x0020581201007387 */ /* 0x000fe80000100a00 */
[----:B------:R0:W-:Y:S04]  /*4a250*/  STL.64 [R1+0x2050], R16 ;  /* 0x0020501001007387 */ /* 0x0001e80000100a00 */
[----:B0-----:R-:W2:Y:S04]  /*4a260*/  LDL.LU R16, [R1+0x540] ;  /* 0x0005400001107983 */ /* 0x001ea80000300800 */
[----:B------:R-:W2:Y:S04]  /*4a270*/  LDL.LU R17, [R1+0x544] ;  /* 0x0005440001117983 */ /* 0x000ea80000300800 */
[----:B------:R-:W4:Y:S04]  /*4a280*/  LDL.LU R18, [R1+0x548] ;  /* 0x0005480001127983 */ /* 0x000f280000300800 */
[----:B------:R-:W4:Y:S01]  /*4a290*/  LDL.LU R19, [R1+0x54c] ;  /* 0x00054c0001137983 */ /* 0x000f220000300800 */
[----:B------:R-:W-:-:S02]  /*4a2a0*/  IMAD.MOV.U32 R26, RZ, RZ, R23 ;  /* 0x000000ffff1a7224 */ /* 0x000fc400078e0017 */
[----:B------:R-:W-:-:S05]  /*4a2b0*/  IMAD.MOV.U32 R27, RZ, RZ, R22 ;  /* 0x000000ffff1b7224 */ /* 0x000fca00078e0016 */
        /* <DEDUP_REMOVED lines=17> */
[----:B---3--:R-:W-:-:S05]  /*4a3d0*/  IMAD.MOV.U32 R27, RZ, RZ, R7 ;  /* 0x000000ffff1b7224 */ /* 0x008fca00078e0007 */
[----:B------:R0:W-:Y:S02]  /*4a3e0*/  STL.64 [R1+0x2118], R26 ;  /* 0x0021181a01007387 */ /* 0x0001e40000100a00 */
[----:B0-----:R-:W-:Y:S02]  /*4a3f0*/  IMAD.MOV.U32 R26, RZ, RZ, R6 ;  /* 0x000000ffff1a7224 */ /* 0x001fe400078e0006 */
[----:B------:R-:W-:-:S05]  /*4a400*/  IMAD.MOV.U32 R27, RZ, RZ, R5 ;  /* 0x000000ffff1b7224 */ /* 0x000fca00078e0005 */
[----:B------:R-:W-:Y:S04]  /*4a410*/  STL.64 [R1+0x2130], R26 ;  /* 0x0021301a01007387 */ /* 0x000fe80000100a00 */
[----:B----4-:R-:W-:Y:S04]  /*4a420*/  STL.64 [R1+0x20a0], R18 ;  /* 0x0020a01201007387 */ /* 0x010fe80000100a00 */
        /* <DEDUP_REMOVED lines=13> */
[----:B------:R-:W4:Y:S01]  /*4a500*/  LDL.LU R22, [R1+0x3b8] ;  /* 0x0003b80001167983 */ /* 0x000f220000300800 */
[----:B------:R-:W-:-:S03]  /*4a510*/  IMAD.MOV.U32 R26, RZ, RZ, R4 ;  /* 0x000000ffff1a7224 */ /* 0x000fc600078e0004 */
        /* <DEDUP_REMOVED lines=38> */
[----:B0-----:R-:W3:Y:S01]  /*4a780*/  LDL.LU.64 R6, [R1+0x2158] ;  /* 0x0021580001067983 */ /* 0x001ee20000300a00 */
[----:B------:R-:W-:Y:S01]  /*4a790*/  IMAD.MOV.U32 R27, RZ, RZ, R3 ;  /* 0x000000ffff1b7224 */ /* 0x000fe200078e0003 */
[----:B---3--:R-:W-:Y:S02]  /*4a7a0*/  HMMA.16816.F32.BF16 R12, R12, R6, R20 ;  /* 0x000000060c0c723c */ /* 0x008fe40000041814 */
[----:B------:R-:W2:Y:S04]  /*4a7b0*/  LDL.LU.64 R22, [R1+0x2150] ;  /* 0x0021500001167983 */ /* 0x000ea80000300a00 */
[----:B------:R-:W2:-:S15]  /*4a7c0*/  LDL.LU.64 R20, [R1+0x2148] ;  /* 0x0021480001147983 */ /* 0x000e9e0000300a00 */
[----:B------:R-:W-:-:S02]  /*4a7d0*/  NOP ;  /* 0x0000000000007918 */ /* 0x000fc40000000000 */
[----:B------:R-:W-:Y:S04]  /*4a7e0*/  STL.64 [R1+0x280], R12 ;  /* 0x0002800c01007387 */ /* 0x000fe80000100a00 */
        /* <DEDUP_REMOVED lines=44> */
[----:B------:R-:W-:-:S02]  /*4aab0*/  IMAD.MOV.U32 R14, RZ, RZ, R2 ;  /* 0x000000ffff0e7224 */ /* 0x000fc400078e0002 */
[----:B------:R-:W-:-:S07]  /*4aac0*/  IMAD.MOV.U32 R15, RZ, RZ, R0 ;  /* 0x000000ffff0f7224 */ /* 0x000fce00078e0000 */
[----:B---3--:R-:W-:Y:S01]  /*4aad0*/  HMMA.16816.F32.BF16 R12, R20, R14, R24 ;  /* 0x0000000e140c723c */ /* 0x008fe20000041818 */
[----:B------:R-:W2:-:S15]  /*4aae0*/  LDL.LU.64 R26, [R1+0x20a8] ;  /* 0x0020a800011a7983 */ /* 0x000e9e0000300a00 */
[----:B------:R-:W-:-:S07]  /*4aaf0*/  NOP ;  /* 0x0000000000007918 */ /* 0x000fce0000000000 */
[----:B------:R-:W-:Y:S04]  /*4ab00*/  STL.64 [R1+0x600], R12 ;  /* 0x0006000c01007387 */ /* 0x000fe80000100a00 */
[----:B------:R-:W-:Y:S04]  /*4ab10*/  STL.64 [R1+0x608], R14 ;  /* 0x0006080e01007387 */ /* 0x000fe80000100a00 */
[----:B------:R-:W0:Y:S04]  /*4ab20*/  LDSM.16.MT88.4 R12, [R9+UR4+0xb080] ;  /* 0x00b08004090c783b */ /* 0x000e280008004200 */
[----:B0-----:R0:W-:Y:S04]  /*4ab30*/  STL.64 [R1+0x1f20], R14 ;  /* 0x001f200e01007387 */ /* 0x0011e80000100a00 */
        /* <DEDUP_REMOVED lines=45> */
[----:B--2---:R-:W-:-:S15]  /*4ae10*/  HMMA.16816.F32.BF16 R24, R20, R18, R24 ;  /* 0x000000121418723c */ /* 0x004fde0000041818 */
[----:B------:R-:W-:-:S08]  /*4ae20*/  NOP ;  /* 0x0000000000007918 */ /* 0x000fd00000000000 */
[----:B------:R-:W-:Y:S04]  /*4ae30*/  STL.64 [R1+0x3d0], R24 ;  /* 0x0003d01801007387 */ /* 0x000fe80000100a00 */
[----:B------:R0:W-:Y:S04]  /*4ae40*/  STL.64 [R1+0x3d8], R26 ;  /* 0x0003d81a01007387 */ /* 0x0001e80000100a00 */
[----:B0-----:R-:W2:Y:S04]  /*4ae50*/  LDL.LU.64 R26, [R1+0x2010] ;  /* 0x00201000011a7983 */ /* 0x001ea80000300a00 */
[----:B------:R-:W2:Y:S01]  /*4ae60*/  LDL.LU.64 R24, [R1+0x2008] ;  /* 0x0020080001187983 */ /* 0x000ea20000300a00 */
[----:B------:R-:W-:-:S02]  /*4ae70*/  IMAD.MOV.U32 R29, RZ, RZ, R18 ;  /* 0x000000ffff1d7224 */ /* 0x000fc400078e0012 */
[----:B------:R-:W-:Y:S02]  /*4ae80*/  IMAD.MOV.U32 R28, RZ, RZ, R19 ;  /* 0x000000ffff1c7224 */ /* 0x000fe400078e0013 */
[----:B------:R-:W4:Y:S04]  /*4ae90*/  LDL.LU.64 R18, [R1+0x2000] ;  /* 0x0020000001127983 */ /* 0x000f280000300a00 */
[----:B------:R-:W4:Y:S01]  /*4aea0*/  LDL.LU.64 R16, [R1+0x1ff8] ;  /* 0x001ff80001107983 */ /* 0x000f220000300a00 */
[----:B--2---:R-:W-:-:S15]  /*4aeb0*/  HMMA.16816.F32.BF16 R24, R20, R10, R24 ;  /* 0x0000000a1418723c */ /* 0x004fde0000041818 */
[----:B------:R-:W-:-:S08]  /*4aec0*/  NOP ;  /* 0x0000000000007918 */ /* 0x000fd00000000000 */
[----:B------:R-:W-:Y:S04]  /*4aed0*/  STL.64 [R1+0x3c0], R24 ;  /* 0x0003c01801007387 */ /* 0x000fe80000100a00 */
[----:B------:R0:W-:Y:S04]  /*4aee0*/  STL.64 [R1+0x3c8], R26 ;  /* 0x0003c81a01007387 */ /* 0x0001e80000100a00 */
[----:B0-----:R-:W2:Y:S04]  /*4aef0*/  LDL.LU.64 R26, [R1+0x1ff0] ;  /* 0x001ff000011a7983 */ /* 0x001ea80000300a00 */
[----:B------:R-:W2:Y:S04]  /*4af00*/  LDL.LU.64 R24, [R1+0x1fe8] ;  /* 0x001fe80001187983 */ /* 0x000ea80000300a00 */
[----:B------:R0:W-:Y:S04]  /*4af10*/  STL [R1+0x1f34], R10 ;  /* 0x001f340a01007387 */ /* 0x0001e80000100800 */
[----:B------:R1:W-:Y:S04]  /*4af20*/  STL [R1+0x1f30], R11 ;  /* 0x001f300b01007387 */ /* 0x0003e80000100800 */
[----:B------:R-:W4:Y:S04]  /*4af30*/  LDL.LU R8, [R1+0x700] ;  /* 0x0007000001087983 */ /* 0x000f280000300800 */
[----:B------:R-:W4:Y:S04]  /*4af40*/  LDL.LU R9, [R1+0x704] ;  /* 0x0007040001097983 */ /* 0x000f280000300800 */
[----:B0-----:R-:W4:Y:S04]  /*4af50*/  LDL.LU R10, [R1+0x708] ;  /* 0x00070800010a7983 */ /* 0x001f280000300800 */
[----:B-1----:R-:W4:Y:S01]  /*4af60*/  LDL.LU R11, [R1+0x70c] ;  /* 0x00070c00010b7983 */ /* 0x002f220000300800 */
[----:B--2---:R-:W-:Y:S03]  /*4af70*/  HMMA.16816.F32.BF16 R24, R20, R6, R24 ;  /* 0x000000061418723c */ /* 0x004fe60000041818 */
[----:B------:R-:W2:-:S15]  /*4af80*/  LDL.64 R22, [R1+0xc8] ;  /* 0x0000c80001167983 */ /* 0x000e9e0000100a00 */
[----:B------:R-:W-:-:S05]  /*4af90*/  NOP ;  /* 0x0000000000007918 */ /* 0x000fca0000000000 */
[----:B------:R-:W-:Y:S04]  /*4afa0*/  STL.64 [R1+0x200], R24 ;  /* 0x0002001801007387 */ /* 0x000fe80000100a00 */
[----:B------:R0:W-:Y:S04]  /*4afb0*/  STL.64 [R1+0x208], R26 ;  /* 0x0002081a01007387 */ /* 0x0001e80000100a00 */
[----:B0-----:R-:W2:Y:S04]  /*4afc0*/  LDL R27, [R1+0x1a58] ;  /* 0x001a5800011b7983 */ /* 0x001ea80000100800 */
        /* <DEDUP_REMOVED lines=9> */
[----:B------:R-:W-:Y:S04]  /*4b060*/  STL.64 [R1+0xde8], R6 ;  /* 0x000de80601007387 */ /* 0x000fe80000100a00 */
[----:B------:R-:W3:Y:S04]  /*4b070*/  LDL.LU R12, [R1+0x6f0] ;  /* 0x0006f000010c7983 */ /* 0x000ee80000300800 */
[----:B------:R-:W3:Y:S01]  /*4b080*/  LDL.LU R13, [R1+0x6f4] ;  /* 0x0006f400010d7983 */ /* 0x000ee20000300800 */
[----:B0-----:R-:W-:-:S03]  /*4b090*/  IMAD.MOV.U32 R4, RZ, RZ, R14 ;  /* 0x000000ffff047224 */ /* 0x001fc600078e000e */
[----:B------:R-:W3:Y:S04]  /*4b0a0*/  LDL.LU R14, [R1+0x6f8] ;  /* 0x0006f800010e7983 */ /* 0x000ee80000300800 */
[----:B------:R-:W3:Y:S04]  /*4b0b0*/  LDL.LU R15, [R1+0x6fc] ;  /* 0x0006fc00010f7983 */ /* 0x000ee80000300800 */
[----:B------:R-:W-:Y:S04]  /*4b0c0*/  STL [R1+0x1f3c], R3 ;  /* 0x001f3c0301007387 */ /* 0x000fe80000100800 */
[----:B------:R0:W-:Y:S04]  /*4b0d0*/  STL [R1+0x1f38], R4 ;  /* 0x001f380401007387 */ /* 0x0001e80000100800 */
[----:B0-----:R-:W2:Y:S04]  /*4b0e0*/  LDL.LU R4, [R1+0x390] ;  /* 0x0003900001047983 */ /* 0x001ea80000300800 */
[----:B------:R-:W2:Y:S04]  /*4b0f0*/  LDL.LU R5, [R1+0x394] ;  /* 0x0003940001057983 */ /* 0x000ea80000300800 */
[----:B------:R-:W2:Y:S04]  /*4b100*/  LDL.LU R6, [R1+0x398] ;  /* 0x0003980001067983 */ /* 0x000ea80000300800 */
[----:B------:R-:W2:Y:S02]  /*4b110*/  LDL.LU R7, [R1+0x39c] ;  /* 0x00039c0001077983 */ /* 0x000ea40000300800 */
[----:B--2---:R-:W-:-:S15]  /*4b120*/  HMMA.16816.F32.BF16 R4, R16, R22, R4 ;  /* 0x000000161004723c */ /* 0x004fde0000041804 */
[----:B------:R-:W-:-:S08]  /*4b130*/  NOP ;  /* 0x0000000000007918 */ /* 0x000fd00000000000 */
[----:B------:R0:W-:Y:S04]  /*4b140*/  STL.64 [R1+0xd60], R4 ;  /* 0x000d600401007387 */ /* 0x0001e80000100a00 */
[----:B------:R1:W-:Y:S01]  /*4b150*/  STL.64 [R1+0xd68], R6 ;  /* 0x000d680601007387 */ /* 0x0003e20000100a00 */
[----:B0-----:R-:W-:Y:S02]  /*4b160*/  IMAD.MOV.U32 R5, RZ, RZ, R23 ;  /* 0x000000ffff057224 */ /* 0x001fe400078e0017 */
[----:B-1----:R-:W-:Y:S02]  /*4b170*/  IMAD.MOV.U32 R6, RZ, RZ, R22 ;  /* 0x000000ffff067224 */ /* 0x002fe400078e0016 */
[----:B------:R-:W0:Y:S04]  /*4b180*/  LDSM.16.MT88.4 R20, [R27+UR4+0xb000] ;  /* 0x00b000041b14783b */ /* 0x000e280008004200 */
[----:B------:R-:W-:Y:S04]  /*4b190*/  STL [R1+0x1f44], R5 ;  /* 0x001f440501007387 */ /* 0x000fe80000100800 */
[----:B------:R1:W-:Y:S04]  /*4b1a0*/  STL [R1+0x1f40], R6 ;  /* 0x001f400601007387 */ /* 0x0003e80000100800 */
[----:B-1----:R-:W2:Y:S04]  /*4b1b0*/  LDL.64 R6, [R1+0xb8] ;  /* 0x0000b80001067983 */ /* 0x002ea80000100a00 */
[----:B------:R1:W-:Y:S01]  /*4b1c0*/  STL [R1+0x1f4c], R27 ;  /* 0x001f4c1b01007387 */ /* 0x0003e20000100800 */
[----:B------:R-:W-:-:S02]  /*4b1d0*/  IMAD.MOV.U32 R26, RZ, RZ, R2 ;  /* 0x000000ffff1a7224 */ /* 0x000fc400078e0002 */
[----:B-1----:R-:W-:Y:S01]  /*4b1e0*/  IMAD.MOV.U32 R27, RZ, RZ, R0 ;  /* 0x000000ffff1b7224 */ /* 0x002fe200078e0000 */
[----:B0-----:R0:W-:Y:S04]  /*4b1f0*/  STL.64 [R1+0x1dd0], R22 ;  /* 0x001dd01601007387 */ /* 0x0011e80000100a00 */
[----:B------:R-:W-:Y:S01]  /*4b200*/  STL.64 [R1+0x1dc8], R20 ;  /* 0x001dc81401007387 */ /* 0x000fe20000100a00 */
[----:B0-----:R-:W-:Y:S02]  /*4b210*/  IMAD.MOV.U32 R22, RZ, RZ, R29 ;  /* 0x000000ffff167224 */ /* 0x001fe400078e001d */
[----:B------:R-:W-:-:S03]  /*4b220*/  IMAD.MOV.U32 R23, RZ, RZ, R28 ;  /* 0x000000ffff177224 */ /* 0x000fc600078e001c */
[----:B------:R-:W-:Y:S04]  /*4b230*/  STL [R1+0x1f48], R22 ;  /* 0x001f481601007387 */ /* 0x000fe80000100800 */
[----:B------:R0:W-:Y:S04]  /*4b240*/  STL [R1+0x1fc8], R23 ;  /* 0x001fc81701007387 */ /* 0x0001e80000100800 */
[----:B0-----:R-:W4:Y:S04]  /*4b250*/  LDL.64 R22, [R1+0x88] ;  /* 0x0000880001167983 */ /* 0x001f280000100a00 */
[----:B------:R2:W-:Y:S02]  /*4b260*/  STL.64 [R1+0x1f60], R26 ;  /* 0x001f601a01007387 */ /* 0x0005e40000100a00 */
[----:B--2---:R-:W-:Y:S07]  /*4b270*/  HMMA.16816.F32.BF16 R24, R16, R6, R8 ;  /* 0x000000061018723c */ /* 0x004fee0000041808 */
[----:B------:R-:W-:-:S15]  /*4b280*/  IMAD.MOV.U32 R8, RZ, RZ, R6 ;  /* 0x000000ffff087224 */ /* 0x000fde00078e0006 */
[----:B------:R-:W-:-:S01]  /*4b290*/  NOP ;  /* 0x0000000000007918 */ /* 0x000fc20000000000 */
[----:B------:R-:W-:Y:S04]  /*4b2a0*/  STL.64 [R1+0xcf0], R24 ;  /* 0x000cf01801007387 */ /* 0x000fe80000100a00 */
[----:B------:R-:W-:Y:S04]  /*4b2b0*/  STL.64 [R1+0xcf8], R26 ;  /* 0x000cf81a01007387 */ /* 0x000fe80000100a00 */
[----:B------:R0:W-:Y:S04]  /*4b2c0*/  STL [R1+0x1fb0], R7 ;  /* 0x001fb00701007387 */ /* 0x0001e80000100800 */
[----:B------:R-:W4:Y:S04]  /*4b2d0*/  LDL.LU R4, [R1+0x6d0] ;  /* 0x0006d00001047983 */ /* 0x000f280000300800 */
[----:B------:R-:W4:Y:S04]  /*4b2e0*/  LDL.LU R5, [R1+0x6d4] ;  /* 0x0006d40001057983 */ /* 0x000f280000300800 */
[----:B------:R-:W4:Y:S04]  /*4b2f0*/  LDL.LU R6, [R1+0x6d8] ;  /* 0x0006d80001067983 */ /* 0x000f280000300800 */
[----:B0-----:R-:W4:Y:S04]  /*4b300*/  LDL.LU R7, [R1+0x6dc] ;  /* 0x0006dc0001077983 */ /* 0x001f280000300800 */
[----:B------:R-:W2:Y:S04]  /*4b310*/  LDL.LU.64 R26, [R1+0x28] ;  /* 0x00002800011a7983 */ /* 0x000ea80000300a00 */
[----:B--2---:R0:W-:Y:S04]  /*4b320*/  STL.64 [R1+0x1f78], R26 ;  /* 0x001f781a01007387 */ /* 0x0041e80000100a00 */
[----:B0-----:R-:W3:Y:S02]  /*4b330*/  LDL.64 R26, [R1+0xa8] ;  /* 0x0000a800011a7983 */ /* 0x001ee40000100a00 */
[----:B---3--:R-:W-:Y:S06]  /*4b340*/  HMMA.16816.F32.BF16 R12, R16, R26, R12 ;  /* 0x0000001a100c723c */ /* 0x008fec000004180c */
[----:B------:R-:W-:-:S15]  /*4b350*/  IMAD.MOV.U32 R9, RZ, RZ, R27 ;  /* 0x000000ffff097224 */ /* 0x000fde00078e001b */
[----:B------:R-:W-:-:S02]  /*4b360*/  NOP ;  /* 0x0000000000007918 */ /* 0x000fc40000000000 */
[----:B------:R0:W-:Y:S04]  /*4b370*/  STL.64 [R1+0xc70], R12 ;  /* 0x000c700c01007387 */ /* 0x0001e80000100a00 */
[----:B------:R-:W-:Y:S04]  /*4b380*/  STL.64 [R1+0xc78], R14 ;  /* 0x000c780e01007387 */ /* 0x000fe80000100a00 */
[----:B------:R-:W-:Y:S04]  /*4b390*/  STL.64 [R1+0x1fe0], R8 ;  /* 0x001fe00801007387 */ /* 0x000fe80000100a00 */
[----:B------:R-:W2:Y:S01]  /*4b3a0*/  LDL.64 R10, [R1+0x98] ;  /* 0x00009800010a7983 */ /* 0x000ea20000100a00 */
[----:B0-----:R-:W-:-:S03]  /*4b3b0*/  IMAD.MOV.U32 R12, RZ, RZ, R26 ;  /* 0x000000ffff0c7224 */ /* 0x001fc600078e001a */
[----:B------:R-:W3:Y:S04]  /*4b3c0*/  LDL.64 R26, [R1+0x38] ;  /* 0x00003800011a7983 */ /* 0x000ee80000100a00 */
[----:B---3--:R0:W-:Y:S04]  /*4b3d0*/  STL.64 [R1+0x1f90], R26 ;  /* 0x001f901a01007387 */ /* 0x0081e80000100a00 */
[----:B------:R-:W2:Y:S04]  /*4b3e0*/  LDL.LU R24, [R1+0x6e0] ;  /* 0x0006e00001187983 */ /* 0x000ea80000300800 */
[----:B------:R-:W2:Y:S04]  /*4b3f0*/  LDL.LU R25, [R1+0x6e4] ;  /* 0x0006e40001197983 */ /* 0x000ea80000300800 */
[----:B0-----:R-:W2:Y:S04]  /*4b400*/  LDL.LU R26, [R1+0x6e8] ;  /* 0x0006e800011a7983 */ /* 0x001ea80000300800 */
[----:B------:R-:W2:Y:S02]  /*4b410*/  LDL.LU R27, [R1+0x6ec] ;  /* 0x0006ec00011b7983 */ /* 0x000ea40000300800 */
[----:B--2---:R-:W-:-:S15]  /*4b420*/  HMMA.16816.F32.BF16 R24, R16, R10, R24 ;  /* 0x0000000a1018723c */ /* 0x004fde0000041818 */
[----:B------:R-:W-:-:S08]  /*4b430*/  NOP ;  /* 0x0000000000007918 */ /* 0x000fd00000000000 */
[----:B------:R-:W-:Y:S04]  /*4b440*/  STL.64 [R1+0xbf0], R24 ;  /* 0x000bf01801007387 */ /* 0x000fe80000100a00 */
[----:B------:R0:W-:Y:S04]  /*4b450*/  STL.64 [R1+0xbf8], R26 ;  /* 0x000bf81a01007387 */ /* 0x0001e80000100a00 */
[----:B0-----:R-:W2:Y:S01]  /*4b460*/  LDL.64 R26, [R1+0x48] ;  /* 0x00004800011a7983 */ /* 0x001ea20000100a00 */
[----:B----4-:R-:W-:Y:S06]  /*4b470*/  HMMA.16816.F32.BF16 R4, R16, R22, R4 ;  /* 0x000000161004723c */ /* 0x010fec0000041804 */
[----:B------:R-:W-:-:S02]  /*4b480*/  IMAD.MOV.U32 R28, RZ, RZ, R22 ;  /* 0x000000ffff1c7224 */ /* 0x000fc400078e0016 */
[----:B------:R-:W-:Y:S01]  /*4b490*/  IMAD.MOV.U32 R15, RZ, RZ, R23 ;  /* 0x000000ffff0f7224 */ /* 0x000fe200078e0017 */
[----:B--2---:R-:W-:-:S14]  /*4b4a0*/  STL.64 [R1+0x1fa8], R26 ;  /* 0x001fa81a01007387 */ /* 0x004fdc0000100a00 */
        /* <DEDUP_REMOVED lines=10> */
[----:B------:R-:W3:Y:S01]  /*4b550*/  LDL.LU R8, [R1+0x6c0] ;  /* 0x0006c00001087983 */ /* 0x000ee20000300800 */
[----:B------:R-:W-:-:S03]  /*4b560*/  IMAD.MOV.U32 R14, RZ, RZ, R10 ;  /* 0x000000ffff0e7224 */ /* 0x000fc600078e000a */
[----:B------:R-:W3:Y:S01]  /*4b570*/  LDL.LU R9, [R1+0x6c4] ;  /* 0x0006c40001097983 */ /* 0x000ee20000300800 */
[----:B------:R-:W-:-:S03]  /*4b580*/  IMAD.MOV.U32 R13, RZ, RZ, R11 ;  /* 0x000000ffff0d7224 */ /* 0x000fc600078e000b */
[----:B------:R-:W3:Y:S04]  /*4b590*/  LDL.LU R10, [R1+0x6c8] ;  /* 0x0006c800010a7983 */ /* 0x000ee80000300800 */
[----:B------:R-:W3:Y:S04]  /*4b5a0*/  LDL.LU R11, [R1+0x6cc] ;  /* 0x0006cc00010b7983 */ /* 0x000ee80000300800 */
[----:B--2---:R0:W-:Y:S04]  /*4b5b0*/  STL.64 [R1+0x1fd8], R22 ;  /* 0x001fd81601007387 */ /* 0x0041e80000100a00 */
[----:B----4-:R-:W-:Y:S04]  /*4b5c0*/  STL.64 [R1+0x1fd0], R20 ;  /* 0x001fd01401007387 */ /* 0x010fe80000100a00 */
[----:B0-----:R-:W2:Y:S04]  /*4b5d0*/  LDL.64 R22, [R1+0x78] ;  /* 0x0000780001167983 */ /* 0x001ea80000100a00 */
[----:B---3--:R0:W-:Y:S04]  /*4b5e0*/  STL.64 [R1+0x1fc0], R6 ;  /* 0x001fc00601007387 */ /* 0x0081e80000100a00 */
[----:B------:R-:W-:Y:S04]  /*4b5f0*/  STL.64 [R1+0x1fb8], R4 ;  /* 0x001fb80401007387 */ /* 0x000fe80000100a00 */
[----:B------:R-:W3:Y:S04]  /*4b600*/  LDL.64 R26, [R1+0x58] ;  /* 0x00005800011a7983 */ /* 0x000ee80000100a00 */
[----:B0-----:R-:W4:Y:S04]  /*4b610*/  LDL.64 R6, [R1+0x68] ;  /* 0x0000680001067983 */ /* 0x001f280000100a00 */
[----:B------:R-:W-:Y:S04]  /*4b620*/  STL.64 [R1+0x1f58], R14 ;  /* 0x001f580e01007387 */ /* 0x000fe80000100a00 */
[----:B------:R0:W-:Y:S04]  /*4b630*/  STL.64 [R1+0x1f50], R12 ;  /* 0x001f500c01007387 */ /* 0x0001e80000100a00 */
        /* <DEDUP_REMOVED lines=24> */
[----:B------:R0:W-:Y:S04]  /*4b7c0*/  STL.64 [R1+0x9f0], R8 ;  /* 0x0009f00801007387 */ /* 0x0001e80000100a00 */
[----:B------:R1:W-:Y:S04]  /*4b7d0*/  STL.64 [R1+0x9f8], R10 ;  /* 0x0009f80a01007387 */ /* 0x0003e80000100a00 */
[----:B0-----:R-:W3:Y:S01]  /*4b7e0*/  LDL.LU.64 R8, [R1+0x1fe0] ;  /* 0x001fe00001087983 */ /* 0x001ee20000300a00 */
[----:B-1----:R-:W-:-:S03]  /*4b7f0*/  IMAD.MOV.U32 R11, RZ, RZ, R22 ;  /* 0x000000ffff0b7224 */ /* 0x002fc600078e0016 */
[----:B------:R-:W4:Y:S04]  /*4b800*/  LDL.LU.64 R22, [R1+0x1fd8] ;  /* 0x001fd80001167983 */ /* 0x000f280000300a00 */
[----:B------:R-:W4:Y:S02]  /*4b810*/  LDL.LU.64 R20, [R1+0x1fd0] ;  /* 0x001fd00001147983 */ /* 0x000f240000300a00 */
[----:B----4-:R-:W-:-:S15]  /*4b820*/  HMMA.16816.F32.BF16 R20, R16, R6, R20 ;  /* 0x000000061014723c */ /* 0x010fde0000041814 */
[----:B------:R-:W-:-:S08]  /*4b830*/  NOP ;  /* 0x0000000000007918 */ /* 0x000fd00000000000 */
[----:B------:R0:W-:Y:S04]  /*4b840*/  STL.64 [R1+0x9e0], R20 ;  /* 0x0009e01401007387 */ /* 0x0001e80000100a00 */
[----:B------:R1:W-:Y:S01]  /*4b850*/  STL.64 [R1+0x9e8], R22 ;  /* 0x0009e81601007387 */ /* 0x0003e20000100a00 */
[----:B0-----:R-:W-:-:S03]  /*4b860*/  IMAD.MOV.U32 R21, RZ, RZ, R6 ;  /* 0x000000ffff157224 */ /* 0x001fc600078e0006 */
[----:B-1----:R-:W4:Y:S01]  /*4b870*/  LDL.LU R23, [R1+0x1fc8] ;  /* 0x001fc80001177983 */ /* 0x002f220000300800 */
[----:B------:R-:W-:-:S03]  /*4b880*/  IMAD.MOV.U32 R20, RZ, RZ, R7 ;  /* 0x000000ffff147224 */ /* 0x000fc600078e0007 */
        /* <DEDUP_REMOVED lines=8> */
[----:B-1----:R-:W2:Y:S04]  /*4b910*/  LDL.LU R7, [R1+0x1fb0] ;  /* 0x001fb00001077983 */ /* 0x002ea80000300800 */
        /* <DEDUP_REMOVED lines=25> */
[----:B---3--:R-:W-:Y:S02]  /*4bab0*/  HMMA.16816.F32.BF16 R24, R16, R26, R12 ;  /* 0x0000001a1018723c */ /* 0x008fe4000004180c */
[----:B------:R-:W3:Y:S04]  /*4bac0*/  LDL.LU.64 R14, [R1+0x1f58] ;  /* 0x001f5800010e7983 */ /* 0x000ee80000300a00 */
[----:B------:R-:W2:-:S15]  /*4bad0*/  LDL.LU.64 R12, [R1+0x1f50] ;  /* 0x001f5000010c7983 */ /* 0x000e9e0000300a00 */
[----:B------:R-:W-:-:S02]  /*4bae0*/  NOP ;  /* 0x0000000000007918 */ /* 0x000fc40000000000 */
[----:B------:R-:W-:Y:S04]  /*4baf0*/  STL.64 [R1+0x990], R24 ;  /* 0x0009901801007387 */ /* 0x000fe80000100a00 */
[----:B------:R0:W-:Y:S04]  /*4bb00*/  STL.64 [R1+0x998], R26 ;  /* 0x0009981a01007387 */ /* 0x0001e80000100a00 */
[----:B0-----:R-:W4:Y:S04]  /*4bb10*/  LDL.LU R27, [R1+0x1f4c] ;  /* 0x001f4c00011b7983 */ /* 0x001f280000300800 */
[----:B----4-:R-:W0:Y:S04]  /*4bb20*/  LDSM.16.MT88.4 R24, [R27+UR4+0xb080] ;  /* 0x00b080041b18783b */ /* 0x010e280008004200 */
[----:B0-----:R-:W-:Y:S04]  /*4bb30*/  STL.64 [R1+0x1cd8], R26 ;  /* 0x001cd81a01007387 */ /* 0x001fe80000100a00 */
[----:B------:R0:W-:Y:S04]  /*4bb40*/  STL.64 [R1+0x1cd0], R24 ;  /* 0x001cd01801007387 */ /* 0x0001e80000100a00 */
[----:B0-----:R-:W4:Y:S04]  /*4bb50*/  LDL.LU R24, [R1+0x1f0] ;  /* 0x0001f00001187983 */ /* 0x001f280000300800 */
[----:B------:R-:W4:Y:S04]  /*4bb60*/  LDL.LU R25, [R1+0x1f4] ;  /* 0x0001f40001197983 */ /* 0x000f280000300800 */
[----:B------:R-:W3:Y:S04]  /*4bb70*/  LDL.LU R26, [R1+0x1f8] ;  /* 0x0001f800011a7983 */ /* 0x000ee80000300800 */
[----:B------:R-:W3:Y:S04]  /*4bb80*/  LDL.LU R27, [R1+0x1fc] ;  /* 0x0001fc00011b7983 */ /* 0x000ee80000300800 */
[----:B---3--:R-:W-:Y:S04]  /*4bb90*/  STL.64 [R1+0x1de0], R26 ;  /* 0x001de01a01007387 */ /* 0x008fe80000100a00 */
[----:B----4-:R0:W-:Y:S04]  /*4bba0*/  STL.64 [R1+0x1dd8], R24 ;  /* 0x001dd81801007387 */ /* 0x0101e80000100a00 */
[----:B0-----:R-:W3:Y:S04]  /*4bbb0*/  LDL.LU R24, [R1+0x420] ;  /* 0x0004200001187983 */ /* 0x001ee80000300800 */
[----:B------:R-:W3:Y:S04]  /*4bbc0*/  LDL.LU R25, [R1+0x424] ;  /* 0x0004240001197983 */ /* 0x000ee80000300800 */
[----:B------:R-:W4:Y:S04]  /*4bbd0*/  LDL.LU R26, [R1+0x428] ;  /* 0x00042800011a7983 */ /* 0x000f280000300800 */
[----:B------:R-:W4:Y:S04]  /*4bbe0*/  LDL.LU R27, [R1+0x42c] ;  /* 0x00042c00011b7983 */ /* 0x000f280000300800 */
[----:B----4-:R0:W-:Y:S04]  /*4bbf0*/  STL.64 [R1+0x1df0], R26 ;  /* 0x001df01a01007387 */ /* 0x0101e80000100a00 */
[----:B---3--:R1:W-:Y:S04]  /*4bc00*/  STL.64 [R1+0x1de8], R24 ;  /* 0x001de81801007387 */ /* 0x0083e80000100a00 */
[----:B0-----:R-:W3:Y:S04]  /*4bc10*/  LDL.64 R26, [R1+0x18] ;  /* 0x00001800011a7983 */ /* 0x001ee80000100a00 */
[----:B---3--:R0:W-:Y:S04]  /*4bc20*/  STL.64 [R1+0x1e00], R26 ;  /* 0x001e001a01007387 */ /* 0x0081e80000100a00 */
[----:B-1----:R-:W3:Y:S04]  /*4bc30*/  LDL.LU R24, [R1+0x440] ;  /* 0x0004400001187983 */ /* 0x002ee80000300800 */
        /* <DEDUP_REMOVED lines=9> */
[----:B------:R0:W-:Y:S02]  /*4bcd0*/  STL.64 [R1+0x1e28], R26 ;  /* 0x001e281a01007387 */ /* 0x0001e40000100a00 */
        /* <DEDUP_REMOVED lines=9> */
[----:B------:R0:W-:Y:S04]  /*4bd70*/  STL.64 [R1+0x1e58], R26 ;  /* 0x001e581a01007387 */ /* 0x0001e80000100a00 */
[----:B------:R-:W3:Y:S04]  /*4bd80*/  LDL.LU R24, [R1+0x8c0] ;  /* 0x0008c00001187983 */ /* 0x000ee80000300800 */
[----:B------:R-:W3:Y:S04]  /*4bd90*/  LDL.LU R25, [R1+0x8c4] ;  /* 0x0008c40001197983 */ /* 0x000ee80000300800 */
[----:B0-----:R-:W3:Y:S04]  /*4bda0*/  LDL.LU R26, [R1+0x8c8] ;  /* 0x0008c800011a7983 */ /* 0x001ee80000300800 */
[----:B------:R-:W3:Y:S02]  /*4bdb0*/  LDL.LU R27, [R1+0x8cc] ;  /* 0x0008cc00011b7983 */ /* 0x000ee40000300800 */
[----:B---3--:R-:W-:-:S15]  /*4bdc0*/  HMMA.16816.F32.BF16 R24, R16, R22, R24 ;  /* 0x000000161018723c */ /* 0x008fde0000041818 */
[----:B------:R-:W-:-:S08]  /*4bdd0*/  NOP ;  /* 0x0000000000007918 */ /* 0x000fd00000000000 */
[----:B------:R-:W-:Y:S04]  /*4bde0*/  STL.64 [R1+0x980], R24 ;  /* 0x0009801801007387 */ /* 0x000fe80000100a00 */
[----:B------:R0:W-:Y:S02]  /*4bdf0*/  STL.64 [R1+0x988], R26 ;  /* 0x0009881a01007387 */ /* 0x0001e40000100a00 */
[----:B0-----:R-:W-:Y:S02]  /*4be00*/  IMAD.MOV.U32 R26, RZ, RZ, R21 ;  /* 0x000000ffff1a7224 */ /* 0x001fe400078e0015 */
[----:B------:R-:W-:-:S05]  /*4be10*/  IMAD.MOV.U32 R27, RZ, RZ, R20 ;  /* 0x000000ffff1b7224 */ /* 0x000fca00078e0014 */
[----:B------:R-:W-:Y:S04]  /*4be20*/  STL.64 [R1+0x1e70], R26 ;  /* 0x001e701a01007387 */ /* 0x000fe80000100a00 */
[----:B------:R0:W-:Y:S04]  /*4be30*/  STL.64 [R1+0x1df8], R22 ;  /* 0x001df81601007387 */ /* 0x0001e80000100a00 */
[----:B------:R-:W3:Y:S04]  /*4be40*/  LDL.LU R20, [R1+0x430] ;  /* 0x0004300001147983 */ /* 0x000ee80000300800 */
[----:B------:R-:W3:Y:S04]  /*4be50*/  LDL.LU R21, [R1+0x434] ;  /* 0x0004340001157983 */ /* 0x000ee80000300800 */
[----:B0-----:R-:W2:Y:S04]  /*4be60*/  LDL.LU R22, [R1+0x438] ;  /* 0x0004380001167983 */ /* 0x001ea80000300800 */
[----:B------:R-:W2:Y:S01]  /*4be70*/  LDL.LU R23, [R1+0x43c] ;  /* 0x00043c0001177983 */ /* 0x000ea20000300800 */
[----:B------:R-:W-:-:S02]  /*4be80*/  IMAD.MOV.U32 R26, RZ, RZ, R11 ;  /* 0x000000ffff1a7224 */ /* 0x000fc400078e000b */
[----:B------:R-:W-:Y:S01]  /*4be90*/  IMAD.MOV.U32 R27, RZ, RZ, R29 ;  /* 0x000000ffff1b7224 */ /* 0x000fe200078e001d */
[----:B------:R-:W4:Y:S04]  /*4bea0*/  LDL.LU R11, [R1+0x1f30] ;  /* 0x001f3000010b7983 */ /* 0x000f280000300800 */
[----:B------:R-:W-:Y:S04]  /*4beb0*/  STL.64 [R1+0x1e88], R26 ;  /* 0x001e881a01007387 */ /* 0x000fe80000100a00 */
[----:B--2---:R-:W-:Y:S04]  /*4bec0*/  STL.64 [R1+0x1e20], R22 ;  /* 0x001e201601007387 */ /* 0x004fe80000100a00 */
[----:B---3--:R0:W-:Y:S04]  /*4bed0*/  STL.64 [R1+0x1e18], R20 ;  /* 0x001e181401007387 */ /* 0x0081e80000100a00 */
        /* <DEDUP_REMOVED lines=33> */
[----:B------:R4:W-:Y:S02]  /*4c0f0*/  STL.64 [R1+0x1ee8], R26 ;  /* 0x001ee81a01007387 */ /* 0x0009e40000100a00 */
[----:B----4-:R-:W-:Y:S02]  /*4c100*/  IMAD.MOV.U32 R26, RZ, RZ, R6 ;  /* 0x000000ffff1a7224 */ /* 0x010fe400078e0006 */
        /* <DEDUP_REMOVED lines=144> */
[----:B---3--:R-:W-:-:S15]  /*4ca10*/  HMMA.16816.F32.BF16 R24, R12, R18, R24 ;  /* 0x000000120c18723c */ /* 0x008fde0000041818 */
[----:B------:R-:W-:-:S08]  /*4ca20*/  NOP ;  /* 0x0000000000007918 */ /* 0x000fd00000000000 */
[----:B------:R-:W-:Y:S04]  /*4ca30*/  STL.64 [R1+0x250], R24 ;  /* 0x0002501801007387 */ /* 0x000fe80000100a00 */
[----:B------:R0:W-:Y:S04]  /*4ca40*/  STL.64 [R1+0x258], R26 ;  /* 0x0002581a01007387 */ /* 0x0001e80000100a00 */
[----:B0-----:R-:W2:Y:S04]  /*4ca50*/  LDL.LU.64 R26, [R1+0x1e00] ;  /* 0x001e0000011a7983 */ /* 0x001ea80000300a00 */
[----:B------:R0:W-:Y:S04]  /*4ca60*/  STL.64 [R1+0x1da0], R18 ;  /* 0x001da01201007387 */ /* 0x0001e80000100a00 */
[----:B------:R-:W3:Y:S04]  /*4ca70*/  LDL.LU R16, [R1+0x410] ;  /* 0x0004100001107983 */ /* 0x000ee80000300800 */
[----:B------:R-:W3:Y:S04]  /*4ca80*/  LDL.LU R17, [R1+0x414] ;  /* 0x0004140001117983 */ /* 0x000ee80000300800 */
[----:B0-----:R-:W3:Y:S04]  /*4ca90*/  LDL.LU R18, [R1+0x418] ;  /* 0x0004180001127983 */ /* 0x001ee80000300800 */
[----:B------:R-:W3:Y:S01]  /*4caa0*/  LDL.LU R19, [R1+0x41c] ;  /* 0x00041c0001137983 */ /* 0x000ee20000300800 */
[----:B--2---:R-:W-:Y:S06]  /*4cab0*/  HMMA.16816.F32.BF16 R20, R12, R26, R20 ;  /* 0x0000001a0c14723c */ /* 0x004fec0000041814 */
[----:B------:R-:W-:-:S15]  /*4cac0*/  IMAD.MOV.U32 R2, RZ, RZ, R27 ;  /* 0x000000ffff027224 */ /* 0x000fde00078e001b */
[----:B------:R-:W-:-:S02]  /*4cad0*/  NOP ;  /* 0x0000000000007918 */ /* 0x000fc40000000000 */
[----:B------:R-:W-:Y:S04]  /*4cae0*/  STL.64 [R1+0x240], R20 ;  /* 0x0002401401007387 */ /* 0x000fe80000100a00 */
[----:B------:R0:W-:Y:S04]  /*4caf0*/  STL.64 [R1+0x248], R22 ;  /* 0x0002481601007387 */ /* 0x0001e80000100a00 */
[----:B0-----:R-:W2:Y:S04]  /*4cb00*/  LDL.LU.64 R22, [R1+0x1df8] ;  /* 0x001df80001167983 */ /* 0x001ea80000300a00 */
[----:B------:R-:W2:Y:S04]  /*4cb10*/  LDL.LU.64 R26, [R1+0x1df0] ;  /* 0x001df000011a7983 */ /* 0x000ea80000300a00 */
[----:B------:R-:W2:Y:S01]  /*4cb20*/  LDL.LU.64 R24, [R1+0x1de8] ;  /* 0x001de80001187983 */ /* 0x000ea20000300a00 */
[C---:B---3--:R-:W-:Y:S06]  /*4cb30*/  HMMA.16816.F32.BF16 R16, R12.reuse, R10, R16 ;  /* 0x0000000a0c10723c */ /* 0x048fec0000041810 */
[----:B--2---:R-:W-:Y:S01]  /*4cb40*/  HMMA.16816.F32.BF16 R20, R12, R22, R24 ;  /* 0x000000160c14723c */ /* 0x004fe20000041818 */
[----:B------:R-:W2:Y:S04]  /*4cb50*/  LDL.LU.64 R26, [R1+0x1de0] ;  /* 0x001de000011a7983 */ /* 0x000ea80000300a00 */
[----:B------:R-:W2:-:S15]  /*4cb60*/  LDL.LU.64 R24, [R1+0x1dd8] ;  /* 0x001dd80001187983 */ /* 0x000e9e0000300a00 */
[----:B------:R-:W-:-:S03]  /*4cb70*/  NOP ;  /* 0x0000000000007918 */ /* 0x000fc60000000000 */
[----:B------:R-:W-:Y:S04]  /*4cb80*/  STL.64 [R1+0x230], R20 ;  /* 0x0002301401007387 */ /* 0x000fe80000100a00 */
[----:B------:R0:W-:Y:S04]  /*4cb90*/  STL.64 [R1+0x238], R22 ;  /* 0x0002381601007387 */ /* 0x0001e80000100a00 */
[----:B0-----:R-:W3:Y:S04]  /*4cba0*/  LDL.LU.64 R22, [R1+0x1dd0] ;  /* 0x001dd00001167983 */ /* 0x001ee80000300a00 */
[----:B------:R-:W3:Y:S04]  /*4cbb0*/  LDL.LU.64 R20, [R1+0x1dc8] ;  /* 0x001dc80001147983 */ /* 0x000ee80000300a00 */
[----:B------:R0:W-:Y:S04]  /*4cbc0*/  STL.64 [R1+0x1cf0], R10 ;  /* 0x001cf00a01007387 */ /* 0x0001e80000100a00 */
[----:B------:R-:W3:Y:S04]  /*4cbd0*/  LDL.LU R8, [R1+0x380] ;  /* 0x0003800001087983 */ /* 0x000ee80000300800 */
[----:B------:R1:W-:Y:S04]  /*4cbe0*/  STL.64 [R1+0x220], R16 ;  /* 0x0002201001007387 */ /* 0x0003e80000100a00 */
[----:B------:R4:W-:Y:S04]  /*4cbf0*/  STL.64 [R1+0x228], R18 ;  /* 0x0002281201007387 */ /* 0x0009e80000100a00 */
[----:B------:R-:W3:Y:S04]  /*4cc00*/  LDL.LU R9, [R1+0x384] ;  /* 0x0003840001097983 */ /* 0x000ee80000300800 */
[----:B0-----:R-:W3:Y:S04]  /*4cc10*/  LDL.LU R10, [R1+0x388] ;  /* 0x00038800010a7983 */ /* 0x001ee80000300800 */
[----:B------:R-:W3:Y:S01]  /*4cc20*/  LDL.LU R11, [R1+0x38c] ;  /* 0x00038c00010b7983 */ /* 0x000ee20000300800 */
[----:B--2---:R-:W-:Y:S03]  /*4cc30*/  HMMA.16816.F32.BF16 R24, R12, R6, R24 ;  /* 0x000000060c18723c */ /* 0x004fe60000041818 */
[----:B------:R-:W3:Y:S04]  /*4cc40*/  LDL.LU.64 R14, [R1+0xd8] ;  /* 0x0000d800010e7983 */ /* 0x000ee80000300a00 */
[----:B-1----:R-:W2:-:S15]  /*4cc50*/  LDL.LU R16, [R1+0x360] ;  /* 0x0003600001107983 */ /* 0x002e9e0000300800 */
[----:B------:R-:W-:-:S01]  /*4cc60*/  NOP ;  /* 0x0000000000007918 */ /* 0x000fc20000000000 */
[----:B------:R-:W-:Y:S04]  /*4cc70*/  STL.64 [R1+0x1f0], R24 ;  /* 0x0001f01801007387 */ /* 0x000fe80000100a00 */
[----:B------:R-:W-:Y:S04]  /*4cc80*/  STL.64 [R1+0x1f8], R26 ;  /* 0x0001f81a01007387 */ /* 0x000fe80000100a00 */
[----:B------:R-:W2:Y:S04]  /*4cc90*/  LDL.LU R17, [R1+0x364] ;  /* 0x0003640001117983 */ /* 0x000ea80000300800 */
[----:B----4-:R-:W4:Y:S04]  /*4cca0*/  LDL.LU R18, [R1+0x368] ;  /* 0x0003680001127983 */ /* 0x010f280000300800 */
[----:B------:R-:W4:Y:S04]  /*4ccb0*/  LDL.LU R19, [R1+0x36c] ;  /* 0x00036c0001137983 */ /* 0x000f280000300800 */
[----:B----4-:R0:W-:Y:S04]  /*4ccc0*/  STL.64 [R1+0x1db0], R18 ;  /* 0x001db01201007387 */ /* 0x0101e80000100a00 */
[----:B--2---:R-:W-:Y:S04]  /*4ccd0*/  STL.64 [R1+0x1da8], R16 ;  /* 0x001da81001007387 */ /* 0x004fe80000100a00 */
[----:B0-----:R-:W2:Y:S04]  /*4cce0*/  LDL.LU.64 R18, [R1+0xc8] ;  /* 0x0000c80001127983 */ /* 0x001ea80000300a00 */
[----:B--2---:R-:W-:Y:S04]  /*4ccf0*/  STL.64 [R1+0x1dc0], R18 ;  /* 0x001dc01201007387 */ /* 0x004fe80000100a00 */
[----:B------:R-:W2:Y:S04]  /*4cd00*/  LDL.LU R24, [R1+0x350] ;  /* 0x0003500001187983 */ /* 0x000ea80000300800 */
[----:B------:R-:W2:Y:S04]  /*4cd10*/  LDL.LU R25, [R1+0x354] ;  /* 0x0003540001197983 */ /* 0x000ea80000300800 */
[----:B------:R-:W4:Y:S04]  /*4cd20*/  LDL.LU R26, [R1+0x358] ;  /* 0x00035800011a7983 */ /* 0x000f280000300800 */
[----:B------:R-:W4:Y:S04]  /*4cd30*/  LDL.LU R27, [R1+0x35c] ;  /* 0x00035c00011b7983 */ /* 0x000f280000300800 */
[----:B----4-:R0:W-:Y:S04]  /*4cd40*/  STL.64 [R1+0x1d98], R26 ;  /* 0x001d981a01007387 */ /* 0x0101e80000100a00 */
[----:B--2---:R1:W-:Y:S04]  /*4cd50*/  STL.64 [R1+0x1d90], R24 ;  /* 0x001d901801007387 */ /* 0x0043e80000100a00 */
[----:B0-----:R-:W2:Y:S01]  /*4cd60*/  LDL.LU.64 R26, [R1+0xb8] ;  /* 0x0000b800011a7983 */ /* 0x001ea20000300a00 */
[----:B---3--:R-:W-:Y:S03]  /*4cd70*/  HMMA.16816.F32.BF16 R16, R20, R14, R8 ;  /* 0x0000000e1410723c */ /* 0x008fe60000041808 */
[----:B--2---:R0:W-:Y:S04]  /*4cd80*/  STL.64 [R1+0x1db8], R26 ;  /* 0x001db81a01007387 */ /* 0x0041e80000100a00 */
[----:B-1----:R-:W2:Y:S04]  /*4cd90*/  LDL.LU R24, [R1+0x370] ;  /* 0x0003700001187983 */ /* 0x002ea80000300800 */
[----:B------:R-:W2:Y:S04]  /*4cda0*/  LDL.LU R25, [R1+0x374] ;  /* 0x0003740001197983 */ /* 0x000ea80000300800 */
[----:B0-----:R-:W2:Y:S04]  /*4cdb0*/  LDL.LU R26, [R1+0x378] ;  /* 0x00037800011a7983 */ /* 0x001ea80000300800 */
[----:B------:R-:W2:Y:S04]  /*4cdc0*/  LDL.LU R27, [R1+0x37c] ;  /* 0x00037c00011b7983 */ /* 0x000ea80000300800 */
[----:B------:R0:W-:Y:S04]  /*4cdd0*/  STL.64 [R1+0x1d78], R6 ;  /* 0x001d780601007387 */ /* 0x0001e80000100a00 */
[----:B0-----:R-:W3:Y:S01]  /*4cde0*/  LDL.LU.64 R6, [R1+0x98] ;  /* 0x0000980001067983 */ /* 0x001ee20000300a00 */
[----:B------:R-:W-:-:S02]  /*4cdf0*/  IMAD.MOV.U32 R8, RZ, RZ, R15 ;  /* 0x000000ffff087224 */ /* 0x000fc400078e000f */
[----:B------:R-:W-:Y:S02]  /*4ce00*/  IMAD.MOV.U32 R15, RZ, RZ, R19 ;  /* 0x000000ffff0f7224 */ /* 0x000fe400078e0013 */
[----:B------:R-:W-:Y:S02]  /*4ce10*/  IMAD.MOV.U32 R9, RZ, RZ, R14 ;  /* 0x000000ffff097224 */ /* 0x000fe400078e000e */
[----:B------:R-:W-:Y:S01]  /*4ce20*/  IMAD.MOV.U32 R14, RZ, RZ, R17 ;  /* 0x000000ffff0e7224 */ /* 0x000fe200078e0011 */
[----:B---3--:R0:W-:Y:S04]  /*4ce30*/  STL.64 [R1+0x1d88], R6 ;  /* 0x001d880601007387 */ /* 0x0081e80000100a00 */
[----:B0-----:R-:W3:Y:S04]  /*4ce40*/  LDL.LU.64 R6, [R1+0xa8] ;  /* 0x0000a80001067983 */ /* 0x001ee80000300a00 */
[----:B------:R-:W-:Y:S04]  /*4ce50*/  STL.64 [R1+0xdb0], R16 ;  /* 0x000db01001007387 */ /* 0x000fe80000100a00 */
[----:B------:R0:W-:Y:S04]  /*4ce60*/  STL.64 [R1+0xdb8], R18 ;  /* 0x000db81201007387 */ /* 0x0001e80000100a00 */
[----:B0-----:R-:W2:Y:S04]  /*4ce70*/  LDL.LU.64 R18, [R1+0x1dc0] ;  /* 0x001dc00001127983 */ /* 0x001ea80000300a00 */
[----:B------:R-:W-:Y:S04]  /*4ce80*/  STL [R1+0x1a84], R14 ;  /* 0x001a840e01007387 */ /* 0x000fe80000100800 */
[----:B------:R0:W-:Y:S04]  /*4ce90*/  STL [R1+0x1a80], R15 ;  /* 0x001a800f01007387 */ /* 0x0001e80000100800 */
[----:B0-----:R-:W4:Y:S01]  /*4cea0*/  LDL.LU.64 R14, [R1+0x78] ;  /* 0x00007800010e7983 */ /* 0x001f220000300a00 */
[----:B--2---:R-:W-:Y:S06]  /*4ceb0*/  HMMA.16816.F32.BF16 R24, R20, R18, R24 ;  /* 0x000000121418723c */ /* 0x004fec0000041818 */
[----:B------:R-:W-:-:S02]  /*4cec0*/  IMAD.MOV.U32 R11, RZ, RZ, R18 ;  /* 0x000000ffff0b7224 */ /* 0x000fc400078e0012 */
[----:B------:R-:W-:Y:S01]  /*4ced0*/  IMAD.MOV.U32 R10, RZ, RZ, R19 ;  /* 0x000000ffff0a7224 */ /* 0x000fe200078e0013 */
[----:B----4-:R0:W-:Y:S04]  /*4cee0*/  STL.64 [R1+0x1d80], R14 ;  /* 0x001d800e01007387 */ /* 0x0101e80000100a00 */
[----:B------:R-:W2:Y:S04]  /*4cef0*/  LDL.LU R12, [R1+0x340] ;  /* 0x00034000010c7983 */ /* 0x000ea80000300800 */
[----:B------:R-:W2:Y:S04]  /*4cf00*/  LDL.LU R13, [R1+0x344] ;  /* 0x00034400010d7983 */ /* 0x000ea80000300800 */
[----:B0-----:R-:W2:Y:S04]  /*4cf10*/  LDL.LU R14, [R1+0x348] ;  /* 0x00034800010e7983 */ /* 0x001ea80000300800 */
[----:B------:R-:W2:Y:S04]  /*4cf20*/  LDL.LU R15, [R1+0x34c] ;  /* 0x00034c00010f7983 */ /* 0x000ea80000300800 */
[----:B------:R-:W-:Y:S04]  /*4cf30*/  STL.64 [R1+0xd30], R24 ;  /* 0x000d301801007387 */ /* 0x000fe80000100a00 */
[----:B------:R0:W-:Y:S04]  /*4cf40*/  STL.64 [R1+0xd38], R26 ;  /* 0x000d381a01007387 */ /* 0x0001e80000100a00 */
[----:B0-----:R-:W4:Y:S04]  /*4cf50*/  LDL.LU.64 R26, [R1+0x1db8] ;  /* 0x001db800011a7983 */ /* 0x001f280000300a00 */
[----:B------:R-:W4:Y:S04]  /*4cf60*/  LDL.LU.64 R18, [R1+0x1db0] ;  /* 0x001db00001127983 */ /* 0x000f280000300a00 */
[----:B------:R-:W4:Y:S04]  /*4cf70*/  LDL.LU.64 R16, [R1+0x1da8] ;  /* 0x001da80001107983 */ /* 0x000f280000300a00 */
[----:B------:R-:W-:Y:S04]  /*4cf80*/  STL.64 [R1+0x1d18], R10 ;  /* 0x001d180a01007387 */ /* 0x000fe80000100a00 */
[----:B------:R0:W-:Y:S04]  /*4cf90*/  STL.64 [R1+0x1d10], R8 ;  /* 0x001d100801007387 */ /* 0x0001e80000100a00 */
[----:B0-----:R-:W2:Y:S04]  /*4cfa0*/  LDL.LU R8, [R1+0x320] ;  /* 0x0003200001087983 */ /* 0x001ea80000300800 */
[----:B------:R-:W2:Y:S04]  /*4cfb0*/  LDL.LU R9, [R1+0x324] ;  /* 0x0003240001097983 */ /* 0x000ea80000300800 */
[----:B------:R-:W2:Y:S04]  /*4cfc0*/  LDL.LU R10, [R1+0x328] ;  /* 0x00032800010a7983 */ /* 0x000ea80000300800 */
[----:B------:R-:W2:Y:S01]  /*4cfd0*/  LDL.LU R11, [R1+0x32c] ;  /* 0x00032c00010b7983 */ /* 0x000ea20000300800 */
[----:B----4-:R-:W-:-:S15]  /*4cfe0*/  HMMA.16816.F32.BF16 R16, R20, R26, R16 ;  /* 0x0000001a1410723c */ /* 0x010fde0000041810 */
[----:B------:R-:W-:-:S08]  /*4cff0*/  NOP ;  /* 0x0000000000007918 */ /* 0x000fd00000000000 */
[----:B------:R0:W-:Y:S04]  /*4d000*/  STL.64 [R1+0xcb0], R16 ;  /* 0x000cb01001007387 */ /* 0x0001e80000100a00 */
[----:B------:R1:W-:Y:S01]  /*4d010*/  STL.64 [R1+0xcb8], R18 ;  /* 0x000cb81201007387 */ /* 0x0003e20000100a00 */
[----:B0-----:R-:W-:-:S03]  /*4d020*/  IMAD.MOV.U32 R17, RZ, RZ, R26 ;  /* 0x000000ffff117224 */ /* 0x001fc600078e001a */
[----:B-1----:R-:W4:Y:S01]  /*4d030*/  LDL.LU.64 R18, [R1+0x1da0] ;  /* 0x001da00001127983 */ /* 0x002f220000300a00 */
[----:B------:R-:W-:-:S03]  /*4d040*/  IMAD.MOV.U32 R16, RZ, RZ, R27 ;  /* 0x000000ffff107224 */ /* 0x000fc600078e001b */
[----:B------:R-:W3:Y:S04]  /*4d050*/  LDL.LU.64 R26, [R1+0x1d98] ;  /* 0x001d9800011a7983 */ /* 0x000ee80000300a00 */
[----:B------:R-:W3:Y:S04]  /*4d060*/  LDL.LU.64 R24, [R1+0x1d90] ;  /* 0x001d900001187983 */ /* 0x000ee80000300a00 */
[----:B------:R-:W-:Y:S01]  /*4d070*/  STL [R1+0x1d24], R17 ;  /* 0x001d241101007387 */ /* 0x000fe20000100800 */
[----:B---3--:R-:W-:Y:S03]  /*4d080*/  HMMA.16816.F32.BF16 R24, R20, R6, R24 ;  /* 0x000000061418723c */ /* 0x008fe60000041818 */
[----:B----4-:R0:W-:Y:S04]  /*4d090*/  STL.64 [R1+0x1d50], R18 ;  /* 0x001d501201007387 */ /* 0x0101e80000100a00 */
[----:B------:R-:W-:Y:S04]  /*4d0a0*/  STL [R1+0x1d48], R16 ;  /* 0x001d481001007387 */ /* 0x000fe80000100800 */
[----:B0-----:R-:W3:-:S12]  /*4d0b0*/  LDL.LU.64 R18, [R1+0x88] ;  /* 0x0000880001127983 */ /* 0x001ed80000300a00 */
        /* <DEDUP_REMOVED lines=8> */
[----:B------:R-:W-:Y:S04]  /*4d140*/  STL.64 [R1+0xbc0], R12 ;  /* 0x000bc00c01007387 */ /* 0x000fe80000100a00 */
[----:B------:R0:W-:Y:S04]  /*4d150*/  STL.64 [R1+0xbc8], R14 ;  /* 0x000bc80e01007387 */ /* 0x0001e80000100a00 */
[----:B0-----:R-:W2:Y:S04]  /*4d160*/  LDL.LU.64 R14, [R1+0x1d80] ;  /* 0x001d8000010e7983 */ /* 0x001ea80000300a00 */
[----:B------:R-:W4:Y:S04]  /*4d170*/  LDL.LU.64 R6, [R1+0x1d78] ;  /* 0x001d780001067983 */ /* 0x000f280000300a00 */
[----:B------:R-:W-:Y:S04]  /*4d180*/  STL.64 [R1+0x1d30], R26 ;  /* 0x001d301a01007387 */ /* 0x000fe80000100a00 */
[----:B------:R0:W-:Y:S04]  /*4d190*/  STL.64 [R1+0x1d28], R24 ;  /* 0x001d281801007387 */ /* 0x0001e80000100a00 */
[----:B0-----:R-:W4:Y:S04]  /*4d1a0*/  LDL.LU R24, [R1+0x330] ;  /* 0x0003300001187983 */ /* 0x001f280000300800 */
[----:B------:R-:W4:Y:S04]  /*4d1b0*/  LDL.LU R25, [R1+0x334] ;  /* 0x0003340001197983 */ /* 0x000f280000300800 */
[----:B------:R-:W4:Y:S04]  /*4d1c0*/  LDL.LU R26, [R1+0x338] ;  /* 0x00033800011a7983 */ /* 0x000f280000300800 */
[----:B------:R-:W4:Y:S01]  /*4d1d0*/  LDL.LU R27, [R1+0x33c] ;  /* 0x00033c00011b7983 */ /* 0x000f220000300800 */
[----:B---3--:R-:W-:-:S02]  /*4d1e0*/  IMAD.MOV.U32 R3, RZ, RZ, R18 ;  /* 0x000000ffff037224 */ /* 0x008fc400078e0012 */
[----:B------:R-:W-:Y:S01]  /*4d1f0*/  IMAD.MOV.U32 R28, RZ, RZ, R19 ;  /* 0x000000ffff1c7224 */ /* 0x000fe200078e0013 */
[C---:B--2---:R-:W-:Y:S06]  /*4d200*/  HMMA.16816.F32.BF16 R8, R20.reuse, R14, R8 ;  /* 0x0000000e1408723c */ /* 0x044fec0000041808 */
[----:B----4-:R-:W-:Y:S01]  /*4d210*/  HMMA.16816.F32.BF16 R24, R20, R18, R24 ;  /* 0x000000121418723c */ /* 0x010fe20000041818 */
[----:B------:R-:W-:Y:S02]  /*4d220*/  IMAD.MOV.U32 R29, RZ, RZ, R14 ;  /* 0x000000ffff1d7224 */ /* 0x000fe400078e000e */
[----:B------:R-:W-:-:S15]  /*4d230*/  IMAD.MOV.U32 R0, RZ, RZ, R15 ;  /* 0x000000ffff007224 */ /* 0x000fde00078e000f */
[----:B------:R-:W-:-:S05]  /*4d240*/  NOP ;  /* 0x0000000000007918 */ /* 0x000fca0000000000 */
[----:B------:R0:W-:Y:S04]  /*4d250*/  STL.64 [R1+0xb40], R24 ;  /* 0x000b401801007387 */ /* 0x0001e80000100a00 */
[----:B------:R1:W-:Y:S04]  /*4d260*/  STL.64 [R1+0xb48], R26 ;  /* 0x000b481a01007387 */ /* 0x0003e80000100a00 */
[----:B------:R-:W-:Y:S04]  /*4d270*/  STL.64 [R1+0x960], R8 ;  /* 0x0009600801007387 */ /* 0x000fe80000100a00 */
[----:B------:R-:W-:Y:S04]  /*4d280*/  STL.64 [R1+0x968], R10 ;  /* 0x0009680a01007387 */ /* 0x000fe80000100a00 */
[----:B------:R-:W2:Y:S04]  /*4d290*/  LDL.LU.64 R14, [R1+0x68] ;  /* 0x00006800010e7983 */ /* 0x000ea80000300a00 */
[----:B0-----:R-:W3:Y:S04]  /*4d2a0*/  LDL.LU R24, [R1+0x2d0] ;  /* 0x0002d00001187983 */ /* 0x001ee80000300800 */
[----:B------:R-:W3:Y:S04]  /*4d2b0*/  LDL.LU R25, [R1+0x2d4] ;  /* 0x0002d40001197983 */ /* 0x000ee80000300800 */
[----:B-1----:R-:W4:Y:S04]  /*4d2c0*/  LDL.LU R26, [R1+0x2d8] ;  /* 0x0002d800011a7983 */ /* 0x002f280000300800 */
[----:B------:R-:W4:Y:S04]  /*4d2d0*/  LDL.LU R27, [R1+0x2dc] ;  /* 0x0002dc00011b7983 */ /* 0x000f280000300800 */
[----:B------:R-:W2:Y:S04]  /*4d2e0*/  LDL.LU R16, [R1+0x2e0] ;  /* 0x0002e00001107983 */ /* 0x000ea80000300800 */
[----:B------:R-:W2:Y:S04]  /*4d2f0*/  LDL.LU R17, [R1+0x2e4] ;  /* 0x0002e40001117983 */ /* 0x000ea80000300800 */
[----:B------:R-:W3:Y:S04]  /*4d300*/  LDL.LU R18, [R1+0x2e8] ;  /* 0x0002e80001127983 */ /* 0x000ee80000300800 */
[----:B------:R-:W3:Y:S04]  /*4d310*/  LDL.LU R19, [R1+0x2ec] ;  /* 0x0002ec0001137983 */ /* 0x000ee80000300800 */
[----:B---3--:R0:W-:Y:S04]  /*4d320*/  STL.64 [R1+0x1d60], R18 ;  /* 0x001d601201007387 */ /* 0x0081e80000100a00 */
[----:B--2---:R1:W-:Y:S04]  /*4d330*/  STL.64 [R1+0x1d58], R16 ;  /* 0x001d581001007387 */ /* 0x0043e80000100a00 */
[----:B0-----:R-:W2:Y:S04]  /*4d340*/  LDL.LU.64 R18, [R1+0x48] ;  /* 0x0000480001127983 */ /* 0x001ea80000300a00 */
[----:B--2---:R0:W-:Y:S04]  /*4d350*/  STL.64 [R1+0x1d70], R18 ;  /* 0x001d701201007387 */ /* 0x0041e80000100a00 */
[----:B-1----:R-:W2:Y:S04]  /*4d360*/  LDL.LU R16, [R1+0x300] ;  /* 0x0003000001107983 */ /* 0x002ea80000300800 */
[----:B------:R-:W2:Y:S04]  /*4d370*/  LDL.LU R17, [R1+0x304] ;  /* 0x0003040001117983 */ /* 0x000ea80000300800 */
[----:B0-----:R-:W2:Y:S04]  /*4d380*/  LDL.LU R18, [R1+0x308] ;  /* 0x0003080001127983 */ /* 0x001ea80000300800 */
[----:B------:R-:W2:Y:S04]  /*4d390*/  LDL.LU R19, [R1+0x30c] ;  /* 0x00030c0001137983 */ /* 0x000ea80000300800 */
[----:B----4-:R0:W-:Y:S04]  /*4d3a0*/  STL.64 [R1+0x1d40], R26 ;  /* 0x001d401a01007387 */ /* 0x0101e80000100a00 */
[----:B------:R1:W-:Y:S04]  /*4d3b0*/  STL.64 [R1+0x1d38], R24 ;  /* 0x001d381801007387 */ /* 0x0003e80000100a00 */
[----:B0-----:R-:W3:Y:S04]  /*4d3c0*/  LDL.LU.64 R26, [R1+0x38] ;  /* 0x00003800011a7983 */ /* 0x001ee80000300a00 */
[----:B---3--:R0:W-:Y:S04]  /*4d3d0*/  STL.64 [R1+0x1d68], R26 ;  /* 0x001d681a01007387 */ /* 0x0081e80000100a00 */
[----:B-1----:R-:W3:Y:S04]  /*4d3e0*/  LDL.LU R24, [R1+0x2f0] ;  /* 0x0002f00001187983 */ /* 0x002ee80000300800 */
[----:B------:R-:W3:Y:S04]  /*4d3f0*/  LDL.LU R25, [R1+0x2f4] ;  /* 0x0002f40001197983 */ /* 0x000ee80000300800 */
[----:B0-----:R-:W3:Y:S04]  /*4d400*/  LDL.LU R26, [R1+0x2f8] ;  /* 0x0002f800011a7983 */ /* 0x001ee80000300800 */
[----:B------:R-:W3:Y:S04]  /*4d410*/  LDL.LU R27, [R1+0x2fc] ;  /* 0x0002fc00011b7983 */ /* 0x000ee80000300800 */
[----:B------:R-:W4:Y:S04]  /*4d420*/  LDL.LU R8, [R1+0x2c0] ;  /* 0x0002c00001087983 */ /* 0x000f280000300800 */
[----:B------:R-:W4:Y:S04]  /*4d430*/  LDL.LU R9, [R1+0x2c4] ;  /* 0x0002c40001097983 */ /* 0x000f280000300800 */
[----:B------:R-:W4:Y:S04]  /*4d440*/  LDL.LU R10, [R1+0x2c8] ;  /* 0x0002c800010a7983 */ /* 0x000f280000300800 */
[----:B------:R-:W4:Y:S04]  /*4d450*/  LDL.LU R11, [R1+0x2cc] ;  /* 0x0002cc00010b7983 */ /* 0x000f280000300800 */
[----:B------:R-:W2:Y:S04]  /*4d460*/  LDL.LU.64 R4, [R1+0xe28] ;  /* 0x000e280001047983 */ /* 0x000ea80000300a00 */
[----:B------:R-:W-:Y:S04]  /*4d470*/  STL.64 [R1+0x1ce8], R6 ;  /* 0x001ce80601007387 */ /* 0x000fe80000100a00 */
[----:B--2---:R0:W-:Y:S04]  /*4d480*/  STL.64 [R1+0x1ce0], R4 ;  /* 0x001ce00401007387 */ /* 0x0041e80000100a00 */
[----:B0-----:R-:W2:Y:S04]  /*4d490*/  LDL.LU R4, [R1+0x310] ;  /* 0x0003100001047983 */ /* 0x001ea80000300800 */
[----:B------:R-:W2:Y:S04]  /*4d4a0*/  LDL.LU R5, [R1+0x314] ;  /* 0x0003140001057983 */ /* 0x000ea80000300800 */
[----:B------:R-:W2:Y:S04]  /*4d4b0*/  LDL.LU R6, [R1+0x318] ;  /* 0x0003180001067983 */ /* 0x000ea80000300800 */
[----:B------:R-:W2:Y:S02]  /*4d4c0*/  LDL.LU R7, [R1+0x31c] ;  /* 0x00031c0001077983 */ /* 0x000ea40000300800 */
[----:B--2---:R-:W-:-:S15]  /*4d4d0*/  HMMA.16816.F32.BF16 R4, R20, R14, R4 ;  /* 0x0000000e1404723c */ /* 0x004fde0000041804 */
[----:B------:R-:W-:-:S08]  /*4d4e0*/  NOP ;  /* 0x0000000000007918 */ /* 0x000fd00000000000 */
[----:B------:R0:W-:Y:S04]  /*4d4f0*/  STL.64 [R1+0x950], R4 ;  /* 0x0009500401007387 */ /* 0x0001e80000100a00 */
[----:B------:R-:W-:Y:S04]  /*4d500*/  STL.64 [R1+0x958], R6 ;  /* 0x0009580601007387 */ /* 0x000fe80000100a00 */
[----:B------:R-:W2:Y:S04]  /*4d510*/  LDL.LU R12, [R1+0xf0] ;  /* 0x0000f000010c7983 */ /* 0x000ea80000300800 */
[----:B------:R-:W2:Y:S01]  /*4d520*/  LDL.LU R13, [R1+0xf4] ;  /* 0x0000f400010d7983 */ /* 0x000ea20000300800 */
[----:B0-----:R-:W-:-:S02]  /*4d530*/  IMAD.MOV.U32 R5, RZ, RZ, R14 ;  /* 0x000000ffff057224 */ /* 0x001fc400078e000e */
[----:B------:R-:W-:Y:S01]  /*4d540*/  IMAD.MOV.U32 R4, RZ, RZ, R15 ;  /* 0x000000ffff047224 */ /* 0x000fe200078e000f */
[----:B------:R-:W3:Y:S04]  /*4d550*/  LDL.LU R14, [R1+0xf8] ;  /* 0x0000f800010e7983 */ /* 0x000ee80000300800 */
[----:B------:R-:W3:Y:S04]  /*4d560*/  LDL.LU R15, [R1+0xfc] ;  /* 0x0000fc00010f7983 */ /* 0x000ee80000300800 */
[----:B---3--:R0:W-:Y:S04]  /*4d570*/  STL.64 [R1+0x1b98], R14 ;  /* 0x001b980e01007387 */ /* 0x0081e80000100a00 */
[----:B--2---:R-:W-:Y:S04]  /*4d580*/  STL.64 [R1+0x1b90], R12 ;  /* 0x001b900c01007387 */ /* 0x004fe80000100a00 */
[----:B0-----:R-:W2:Y:S02]  /*4d590*/  LDL.LU.64 R14, [R1+0x58] ;  /* 0x00005800010e7983 */ /* 0x001ea40000300a00 */
[----:B--2---:R-:W-:Y:S06]  /*4d5a0*/  HMMA.16816.F32.BF16 R16, R20, R14, R16 ;  /* 0x0000000e1410723c */ /* 0x004fec0000041810 */
[----:B------:R-:W-:-:S02]  /*4d5b0*/  IMAD.MOV.U32 R7, RZ, RZ, R14 ;  /* 0x000000ffff077224 */ /* 0x000fc400078e000e */
[----:B------:R-:W-:-:S15]  /*4d5c0*/  IMAD.MOV.U32 R6, RZ, RZ, R15 ;  /* 0x000000ffff067224 */ /* 0x000fde00078e000f */
[----:B------:R-:W-:Y:S04]  /*4d5d0*/  STL.64 [R1+0x940], R16 ;  /* 0x0009401001007387 */ /* 0x000fe80000100a00 */
[----:B------:R0:W-:Y:S04]  /*4d5e0*/  STL.64 [R1+0x948], R18 ;  /* 0x0009481201007387 */ /* 0x0001e80000100a00 */
[----:B0-----:R-:W2:Y:S04]  /*4d5f0*/  LDL.LU.64 R18, [R1+0x1d70] ;  /* 0x001d700001127983 */ /* 0x001ea80000300a00 */
[----:B------:R-:W3:Y:S04]  /*4d600*/  LDL.LU R12, [R1+0x100] ;  /* 0x00010000010c7983 */ /* 0x000ee80000300800 */
[----:B------:R-:W3:Y:S04]  /*4d610*/  LDL.LU R13, [R1+0x104] ;  /* 0x00010400010d7983 */ /* 0x000ee80000300800 */
[----:B------:R-:W4:Y:S04]  /*4d620*/  LDL.LU R14, [R1+0x108] ;  /* 0x00010800010e7983 */ /* 0x000f280000300800 */
[----:B------:R-:W4:Y:S01]  /*4d630*/  LDL.LU R15, [R1+0x10c] ;  /* 0x00010c00010f7983 */ /* 0x000f220000300800 */
[----:B--2---:R-:W-:Y:S03]  /*4d640*/  HMMA.16816.F32.BF16 R24, R20, R18, R24 ;  /* 0x000000121418723c */ /* 0x004fe60000041818 */
[----:B----4-:R0:W-:Y:S04]  /*4d650*/  STL.64 [R1+0x1ba8], R14 ;  /* 0x001ba80e01007387 */ /* 0x0101e80000100a00 */
[----:B---3--:R1:W-:Y:S04]  /*4d660*/  STL.64 [R1+0x1ba0], R12 ;  /* 0x001ba00c01007387 */ /* 0x0083e80000100a00 */
[----:B0-----:R-:W2:Y:S01]  /*4d670*/  LDL.LU R14, [R1+0x18] ;  /* 0x00001800010e7983 */ /* 0x001ea20000300800 */
[----:B-1----:R-:W-:-:S02]  /*4d680*/  IMAD.MOV.U32 R13, RZ, RZ, R18 ;  /* 0x000000ffff0d7224 */ /* 0x002fc400078e0012 */
[----:B------:R-:W-:-:S09]  /*4d690*/  IMAD.MOV.U32 R12, RZ, RZ, R19 ;  /* 0x000000ffff0c7224 */ /* 0x000fd200078e0013 */
[----:B------:R-:W-:Y:S04]  /*4d6a0*/  STL.64 [R1+0x930], R24 ;  /* 0x0009301801007387 */ /* 0x000fe80000100a00 */
[----:B------:R0:W-:Y:S04]  /*4d6b0*/  STL.64 [R1+0x938], R26 ;  /* 0x0009381a01007387 */ /* 0x0001e80000100a00 */
[----:B0-----:R-:W3:Y:S04]  /*4d6c0*/  LDL.LU.64 R26, [R1+0x1d68] ;  /* 0x001d6800011a7983 */ /* 0x001ee80000300a00 */
[----:B------:R-:W3:Y:S04]  /*4d6d0*/  LDL.LU.64 R18, [R1+0x1d60] ;  /* 0x001d600001127983 */ /* 0x000ee80000300a00 */
[----:B------:R-:W3:Y:S01]  /*4d6e0*/  LDL.LU.64 R16, [R1+0x1d58] ;  /* 0x001d580001107983 */ /* 0x000ee20000300a00 */
[----:B------:R-:W-:Y:S01]  /*4d6f0*/  IMAD.MOV.U32 R15, RZ, RZ, R2 ;  /* 0x000000ffff0f7224 */ /* 0x000fe200078e0002 */
[----:B---3--:R-:W-:Y:S06]  /*4d700*/  HMMA.16816.F32.BF16 R16, R20, R26, R16 ;  /* 0x0000001a1410723c */ /* 0x008fec0000041810 */
[----:B------:R-:W-:-:S15]  /*4d710*/  IMAD.MOV.U32 R2, RZ, RZ, R27 ;  /* 0x000000ffff027224 */ /* 0x000fde00078e001b */
[----:B------:R-:W-:-:S02]  /*4d720*/  NOP ;  /* 0x0000000000007918 */ /* 0x000fc40000000000 */
[----:B------:R0:W-:Y:S04]  /*4d730*/  STL.64 [R1+0x920], R16 ;  /* 0x0009201001007387 */ /* 0x0001e80000100a00 */
[----:B------:R1:W-:Y:S01]  /*4d740*/  STL.64 [R1+0x928], R18 ;  /* 0x0009281201007387 */ /* 0x0003e20000100a00 */
[----:B0-----:R-:W-:-:S03]  /*4d750*/  IMAD.MOV.U32 R17, RZ, RZ, R26 ;  /* 0x000000ffff117224 */ /* 0x001fc600078e001a */
[----:B-1----:R-:W3:Y:S04]  /*4d760*/  LDL.LU.64 R18, [R1+0x1d50] ;  /* 0x001d500001127983 */ /* 0x002ee80000300a00 */
[----:B------:R-:W4:Y:S04]  /*4d770*/  LDL.LU R16, [R1+0x1d48] ;  /* 0x001d480001107983 */ /* 0x000f280000300800 */
[----:B------:R-:W3:Y:S04]  /*4d780*/  LDL.LU.64 R26, [R1+0x1d40] ;  /* 0x001d4000011a7983 */ /* 0x000ee80000300a00 */
[----:B------:R-:W3:Y:S01]  /*4d790*/  LDL.LU.64 R24, [R1+0x1d38] ;  /* 0x001d380001187983 */ /* 0x000ee20000300a00 */
[C---:B--2---:R-:W-:Y:S06]  /*4d7a0*/  HMMA.16816.F32.BF16 R8, R20.reuse, R14, R8 ;  /* 0x0000000e1408723c */ /* 0x044fec0000041808 */
[----:B---3--:R-:W-:-:S15]  /*4d7b0*/  HMMA.16816.F32.BF16 R24, R20, R18, R24 ;  /* 0x000000121418723c */ /* 0x008fde0000041818 */
[----:B------:R-:W-:-:S08]  /*4d7c0*/  NOP ;  /* 0x0000000000007918 */ /* 0x000fd00000000000 */
        /* <DEDUP_REMOVED lines=18> */
[----:B------:R-:W2:Y:S04]  /*4d8f0*/  LDL.LU R12, [R1+0x120] ;  /* 0x00012000010c7983 */ /* 0x000ea80000300800 */
[----:B------:R-:W2:Y:S04]  /*4d900*/  LDL.LU R13, [R1+0x124] ;  /* 0x00012400010d7983 */ /* 0x000ea80000300800 */
[----:B0-----:R-:W3:Y:S04]  /*4d910*/  LDL.LU R14, [R1+0x128] ;  /* 0x00012800010e7983 */ /* 0x001ee80000300800 */
        /* <DEDUP_REMOVED lines=77> */
[----:B------:R-:W4:Y:S04]  /*4ddf0*/  LDL.LU.64 R10, [R1+0x8] ;  /* 0x00000800010a7983 */ /* 0x000f280000300a00 */
        /* <DEDUP_REMOVED lines=34> */
[----:B------:R1:W-:Y:S01]  /*4e020*/  STL.64 [R1+0x8f8], R18 ;  /* 0x0008f81201007387 */ /* 0x0003e20000100a00 */
[----:B0-----:R-:W-:-:S03]  /*4e030*/  IMAD.MOV.U32 R17, RZ, RZ, R10 ;  /* 0x000000ffff117224 */ /* 0x001fc600078e000a */
[----:B-1----:R-:W2:Y:S01]  /*4e040*/  LDL.LU.64 R18, [R1+0x1cf8] ;  /* 0x001cf80001127983 */ /* 0x002ea20000300a00 */
[----:B------:R-:W-:-:S03]  /*4e050*/  IMAD.MOV.U32 R16, RZ, RZ, R11 ;  /* 0x000000ffff107224 */ /* 0x000fc600078e000b */
[----:B------:R-:W3:Y:S02]  /*4e060*/  LDL.LU.64 R10, [R1+0x1cf0] ;  /* 0x001cf000010a7983 */ /* 0x000ee40000300a00 */
[----:B---3--:R-:W-:-:S15]  /*4e070*/  HMMA.16816.F32.BF16 R4, R20, R10, R4 ;  /* 0x0000000a1404723c */ /* 0x008fde0000041804 */
[----:B------:R-:W-:-:S08]  /*4e080*/  NOP ;  /* 0x0000000000007918 */ /* 0x000fd00000000000 */
[----:B------:R-:W-:Y:S04]  /*4e090*/  STL.64 [R1+0x8e0], R4 ;  /* 0x0008e00401007387 */ /* 0x000fe80000100a00 */
[----:B------:R0:W-:Y:S04]  /*4e0a0*/  STL.64 [R1+0x8e8], R6 ;  /* 0x0008e80601007387 */ /* 0x0001e80000100a00 */
[----:B0-----:R-:W3:Y:S04]  /*4e0b0*/  LDL.LU.64 R6, [R1+0x1ce8] ;  /* 0x001ce80001067983 */ /* 0x001ee80000300a00 */
[----:B------:R-:W4:Y:S04]  /*4e0c0*/  LDL.LU.64 R4, [R1+0x1ce0] ;  /* 0x001ce00001047983 */ /* 0x000f280000300a00 */
[----:B------:R0:W-:Y:S04]  /*4e0d0*/  STL.64 [R1+0x1bb0], R10 ;  /* 0x001bb00a01007387 */ /* 0x0001e80000100a00 */
[----:B------:R-:W4:Y:S04]  /*4e0e0*/  LDL.LU R8, [R1+0x110] ;  /* 0x0001100001087983 */ /* 0x000f280000300800 */
[----:B------:R-:W4:Y:S04]  /*4e0f0*/  LDL.LU R9, [R1+0x114] ;  /* 0x0001140001097983 */ /* 0x000f280000300800 */
[----:B0-----:R-:W4:Y:S04]  /*4e100*/  LDL.LU R10, [R1+0x118] ;  /* 0x00011800010a7983 */ /* 0x001f280000300800 */
[----:B------:R-:W4:Y:S01]  /*4e110*/  LDL.LU R11, [R1+0x11c] ;  /* 0x00011c00010b7983 */ /* 0x000f220000300800 */
[----:B---3--:R-:W-:Y:S03]  /*4e120*/  HMMA.16816.F32.BF16 R20, R20, R6, R24 ;  /* 0x000000061414723c */ /* 0x008fe60000041818 */
[----:B------:R-:W2:Y:S04]  /*4e130*/  LDL.LU.64 R26, [R1+0x1cd8] ;  /* 0x001cd800011a7983 */ /* 0x000ea80000300a00 */
[----:B------:R-:W2:-:S15]  /*4e140*/  LDL.LU.64 R24, [R1+0x1cd0] ;  /* 0x001cd00001187983 */ /* 0x000e9e0000300a00 */
[----:B------:R-:W-:-:S01]  /*4e150*/  NOP ;  /* 0x0000000000007918 */ /* 0x000fc20000000000 */
[----:B------:R-:W-:Y:S04]  /*4e160*/  STL.64 [R1+0x820], R20 ;  /* 0x0008201401007387 */ /* 0x000fe80000100a00 */
[----:B------:R0:W-:Y:S02]  /*4e170*/  STL.64 [R1+0x828], R22 ;  /* 0x0008281601007387 */ /* 0x0001e40000100a00 */
[----:B0-----:R-:W-:Y:S02]  /*4e180*/  IMAD.MOV.U32 R22, RZ, RZ, R17 ;  /* 0x000000ffff167224 */ /* 0x001fe400078e0011 */
[----:B------:R-:W-:Y:S01]  /*4e190*/  IMAD.MOV.U32 R23, RZ, RZ, R16 ;  /* 0x000000ffff177224 */ /* 0x000fe200078e0010 */
[----:B------:R0:W-:Y:S04]  /*4e1a0*/  STL.64 [R1+0x1b80], R6 ;  /* 0x001b800601007387 */ /* 0x0001e80000100a00 */
[----:B0-----:R-:W3:Y:S01]  /*4e1b0*/  LDL.LU.64 R6, [R1+0xe20] ;  /* 0x000e200001067983 */ /* 0x001ee20000300a00 */
        /* <DEDUP_REMOVED lines=78> */
[----:B------:R-:W4:-:S15]  /*4e6a0*/  LDL.LU.64 R14, [R1+0x1bc0] ;  /* 0x001bc000010e7983 */ /* 0x000f1e0000300a00 */
[----:B------:R-:W-:-:S06]  /*4e6b0*/  NOP ;  /* 0x0000000000007918 */ /* 0x000fcc0000000000 */
[----:B------:R0:W-:Y:S04]  /*4e6c0*/  STL.64 [R1+0x8b0], R16 ;  /* 0x0008b01001007387 */ /* 0x0001e80000100a00 */
[----:B------:R-:W-:Y:S01]  /*4e6d0*/  STL.64 [R1+0x8b8], R18 ;  /* 0x0008b81201007387 */ /* 0x000fe20000100a00 */
[----:B0-----:R-:W-:-:S03]  /*4e6e0*/  IMAD.MOV.U32 R17, RZ, RZ, R0 ;  /* 0x000000ffff117224 */ /* 0x001fc600078e0000 */
[----:B------:R-:W2:Y:S01]  /*4e6f0*/  LDL.LU R0, [R1+0x1bb8] ;  /* 0x001bb80001007983 */ /* 0x000ea20000300800 */
[----:B----4-:R-:W-:Y:S03]  /*4e700*/  HMMA.16816.F32.BF16 R12, R24, R14, R8 ;  /* 0x0000000e180c723c */ /* 0x010fe60000041808 */
[----:B------:R-:W4:-:S15]  /*4e710*/  LDL.LU.64 R10, [R1+0x1bb0] ;  /* 0x001bb000010a7983 */ /* 0x000f1e0000300a00 */
[----:B------:R-:W-:-:S05]  /*4e720*/  NOP ;  /* 0x0000000000007918 */ /* 0x000fca0000000000 */
[----:B------:R-:W-:Y:S04]  /*4e730*/  STL.64 [R1+0x4f0], R12 ;  /* 0x0004f00c01007387 */ /* 0x000fe80000100a00 */
[----:B------:R0:W-:Y:S04]  /*4e740*/  STL.64 [R1+0x4f8], R14 ;  /* 0x0004f80e01007387 */ /* 0x0001e80000100a00 */
[----:B0-----:R-:W3:Y:S04]  /*4e750*/  LDL.LU.64 R14, [R1+0x1ba8] ;  /* 0x001ba800010e7983 */ /* 0x001ee80000300a00 */
[----:B------:R-:W3:Y:S01]  /*4e760*/  LDL.LU.64 R12, [R1+0x1ba0] ;  /* 0x001ba000010c7983 */ /* 0x000ee20000300a00 */
[----:B------:R-:W-:-:S02]  /*4e770*/  IMAD.MOV.U32 R16, RZ, RZ, R3 ;  /* 0x000000ffff107224 */ /* 0x000fc400078e0003 */
[----:B------:R-:W0:Y:S01]  /*4e780*/  LDC R3, c[0x0][0x238] ;  /* 0x00008e00ff037b82 */ /* 0x000e220000000800 */
[----:B---3--:R-:W-:Y:S01]  /*4e790*/  HMMA.16816.F32.BF16 R20, R24, R22, R12 ;  /* 0x000000161814723c */ /* 0x008fe2000004180c */
[----:B------:R-:W4:Y:S04]  /*4e7a0*/  LDL.LU.64 R14, [R1+0x1b98] ;  /* 0x001b9800010e7983 */ /* 0x000f280000300a00 */
[----:B------:R-:W4:Y:S01]  /*4e7b0*/  LDL.LU.64 R12, [R1+0x1b90] ;  /* 0x001b9000010c7983 */ /* 0x000f220000300a00 */
[----:B------:R-:W-:Y:S02]  /*4e7c0*/  IMAD.MOV.U32 R19, RZ, RZ, R2 ;  /* 0x000000ffff137224 */ /* 0x000fe400078e0002 */
[----:B0-----:R-:W-:-:S04]  /*4e7d0*/  IMAD.SHL.U32 R2, R3, 0x40, RZ ;  /* 0x0000004003027824 */ /* 0x001fc800078e00ff */
[----:B------:R-:W-:-:S05]  /*4e7e0*/  IMAD.SHL.U32 R2, R2, 0x2, RZ ;  /* 0x0000000202027824 */ /* 0x000fca00078e00ff */
[----:B------:R-:W-:-:S06]  /*4e7f0*/  IADD3 R8, P0, R4, R2, RZ ;  /* 0x0000000204087210 */ /* 0x000fcc0007f1e0ff */
[----:B------:R-:W-:Y:S04]  /*4e800*/  STL.64 [R1+0x350], R20 ;  /* 0x0003501401007387 */ /* 0x000fe80000100a00 */
[----:B------:R-:W-:Y:S04]  /*4e810*/  STL.64 [R1+0x358], R22 ;  /* 0x0003581601007387 */ /* 0x000fe80000100a00 */
[----:B------:R0:W-:Y:S01]  /*4e820*/  STL [R1+0x1a88], R8 ;  /* 0x001a880801007387 */ /* 0x0001e20000100800 */
[----:B------:R-:W-:Y:S01]  /*4e830*/  IADD3 R9, P1, R6, R2, RZ ;  /* 0x0000000206097210 */ /* 0x000fe20007f3e0ff */
[----:B------:R-:W-:-:S02]  /*4e840*/  IMAD.MOV.U32 R18, RZ, RZ, R29 ;  /* 0x000000ffff127224 */ /* 0x000fc400078e001d */
[----:B--2---:R-:W-:Y:S01]  /*4e850*/  VIADD R0, R0, 0x1 ;  /* 0x0000000100007836 */ /* 0x004fe20000000000 */
[----:B----4-:R-:W-:-:S15]  /*4e860*/  HMMA.16816.F32.BF16 R12, R24, R10, R12 ;  /* 0x0000000a180c723c */ /* 0x010fde000004180c */
[----:B------:R-:W-:-:S08]  /*4e870*/  NOP ;  /* 0x0000000000007918 */ /* 0x000fd00000000000 */
[----:B------:R-:W-:Y:S04]  /*4e880*/  STL.64 [R1+0x2b0], R12 ;  /* 0x0002b00c01007387 */ /* 0x000fe80000100a00 */
[----:B------:R1:W-:Y:S04]  /*4e890*/  STL.64 [R1+0x2b8], R14 ;  /* 0x0002b80e01007387 */ /* 0x0003e80000100a00 */
[----:B0-----:R-:W2:Y:S04]  /*4e8a0*/  LDL.LU R8, [R1+0x1228] ;  /* 0x0012280001087983 */ /* 0x001ea80000300800 */
[----:B------:R-:W3:Y:S04]  /*4e8b0*/  LDL.LU R10, [R1+0x1220] ;  /* 0x00122000010a7983 */ /* 0x000ee80000300800 */
        /* <DEDUP_REMOVED lines=13> */
[----:B------:R0:W-:Y:S04]  /*4e990*/  STL [R1+0x1a8c], R9 ;  /* 0x001a8c0901007387 */ /* 0x0001e80000100800 */
[----:B0-----:R-:W2:Y:S04]  /*4e9a0*/  LDL.LU R9, [R1+0x1230] ;  /* 0x0012300001097983 */ /* 0x001ea80000300800 */
[----:B------:R0:W-:Y:S04]  /*4e9b0*/  STL [R1+0xe44], R0 ;  /* 0x000e440001007387 */ /* 0x0001e80000100800 */
[----:B0-----:R-:W3:Y:S02]  /*4e9c0*/  LDL.LU R0, [R1+0x1b88] ;  /* 0x001b880001007983 */ /* 0x001ee40000300800 */
[----:B---3--:R-:W-:-:S02]  /*4e9d0*/  IMAD.X R4, R5, 0x1, R0, P0 ;  /* 0x0000000105047824 */ /* 0x008fc400000e0600 */
[----:B------:R-:W-:-:S03]  /*4e9e0*/  IMAD.X R5, R7, 0x1, R0, P1 ;  /* 0x0000000107057824 */ /* 0x000fc600008e0600 */
[----:B------:R0:W-:Y:S04]  /*4e9f0*/  STL [R1+0x1a90], R4 ;  /* 0x001a900401007387 */ /* 0x0001e80000100800 */
[----:B0-----:R-:W3:Y:S04]  /*4ea00*/  LDL.LU R4, [R1+0x1238] ;  /* 0x0012380001047983 */ /* 0x001ee80000300800 */
[----:B------:R-:W4:Y:S04]  /*4ea10*/  LDL.LU.64 R6, [R1+0x1b80] ;  /* 0x001b800001067983 */ /* 0x000f280000300a00 */
[----:B------:R0:W-:Y:S04]  /*4ea20*/  STL [R1+0x1a94], R5 ;  /* 0x001a940501007387 */ /* 0x0001e80000100800 */
[----:B0-----:R-:W2:Y:S01]  /*4ea30*/  LDL R5, [R1+0xe44] ;  /* 0x000e440001057983 */ /* 0x001ea20000100800 */
[----:B----4-:R-:W-:Y:S01]  /*4ea40*/  HMMA.16816.F32.BF16 R16, R24, R6, R16 ;  /* 0x000000061810723c */ /* 0x010fe20000041810 */
[----:B------:R-:W0:Y:S08]  /*4ea50*/  LDC R27, c[0x0][0x238] ;  /* 0x00008e00ff1b7b82 */ /* 0x000e300000000800 */
[----:B------:R-:W1:Y:S01]  /*4ea60*/  LDC R6, c[0x0][0x230] ;  /* 0x00008c00ff067b82 */ /* 0x000e620000000800 */
[----:B0-----:R-:W-:-:S04]  /*4ea70*/  IMAD.SHL.U32 R27, R27, 0x40, RZ ;  /* 0x000000401b1b7824 */ /* 0x001fc800078e00ff */
[----:B------:R-:W-:-:S09]  /*4ea80*/  IMAD.SHL.U32 R27, R27, 0x2, RZ ;  /* 0x000000021b1b7824 */ /* 0x000fd200078e00ff */
[----:B------:R-:W-:Y:S04]  /*4ea90*/  STL [R1+0x1aa4], R16 ;  /* 0x001aa41001007387 */ /* 0x000fe80000100800 */
[----:B------:R-:W-:Y:S01]  /*4eaa0*/  STL [R1+0x1aa0], R17 ;  /* 0x001aa01101007387 */ /* 0x000fe20000100800 */
[-C--:B---3--:R-:W-:Y:S02]  /*4eab0*/  IADD3 R4, P5, R4, R27.reuse, RZ ;  /* 0x0000001b04047210 */ /* 0x088fe40007fbe0ff */
[-C--:B--2---:R-:W-:Y:S02]  /*4eac0*/  IADD3 R9, P6, R9, R27.reuse, RZ ;  /* 0x0000001b09097210 */ /* 0x084fe40007fde0ff */
[-C--:B------:R-:W-:Y:S01]  /*4ead0*/  IADD3 R8, P1, R8, R27.reuse, RZ ;  /* 0x0000001b08087210 */ /* 0x080fe20007f3e0ff */
[----:B------:R-:W-:Y:S01]  /*4eae0*/  STL [R1+0x1a9c], R18 ;  /* 0x001a9c1201007387 */ /* 0x000fe20000100800 */
[----:B------:R-:W-:-:S03]  /*4eaf0*/  IADD3 R10, P2, R10, R27, RZ ;  /* 0x0000001b0a0a7210 */ /* 0x000fc60007f5e0ff */
[----:B------:R-:W-:Y:S01]  /*4eb00*/  STL [R1+0x1a98], R19 ;  /* 0x001a981301007387 */ /* 0x000fe20000100800 */
[----:B------:R-:W-:-:S03]  /*4eb10*/  IADD3 R11, P3, R11, R27, RZ ;  /* 0x0000001b0b0b7210 */ /* 0x000fc60007f7e0ff */
[----:B------:R-:W-:Y:S01]  /*4eb20*/  STL [R1+0x1238], R4 ;  /* 0x0012380401007387 */ /* 0x000fe20000100800 */
[----:B------:R-:W-:-:S03]  /*4eb30*/  IADD3 R20, P4, R20, R27, RZ ;  /* 0x0000001b14147210 */ /* 0x000fc60007f9e0ff */
[----:B------:R-:W-:Y:S01]  /*4eb40*/  STL [R1+0x1230], R9 ;  /* 0x0012300901007387 */ /* 0x000fe20000100800 */
[----:B------:R-:W-:-:S03]  /*4eb50*/  IMAD.X R21, R21, 0x1, R0, P5 ;  /* 0x0000000115157824 */ /* 0x000fc600028e0600 */
        /* <DEDUP_REMOVED lines=14> */
[----:B------:R-:W-:Y:S04]  /*4ec40*/  STL [R1+0x1200], R15 ;  /* 0x0012000f01007387 */ /* 0x000fe80000100800 */
[----:B------:R-:W-:Y:S01]  /*4ec50*/  STL [R1+0x1224], R14 ;  /* 0x0012240e01007387 */ /* 0x000fe20000100800 */
[----:B------:R-:W-:-:S03]  /*4ec60*/  IMAD.X R29, R29, 0x1, R0, P3 ;  /* 0x000000011d1d7824 */ /* 0x000fc600018e0600 */
[----:B------:R-:W-:Y:S01]  /*4ec70*/  STL [R1+0x11f8], R12 ;  /* 0x0011f80c01007387 */ /* 0x000fe20000100800 */
[----:B------:R-:W-:-:S03]  /*4ec80*/  IADD3 R2, P3, R2, R27, RZ ;  /* 0x0000001b02027210 */ /* 0x000fc60007f7e0ff */
[----:B------:R-:W-:Y:S04]  /*4ec90*/  STL [R1+0x121c], R13 ;  /* 0x00121c0d01007387 */ /* 0x000fe80000100800 */
[----:B------:R-:W-:Y:S04]  /*4eca0*/  STL [R1+0x11f0], R28 ;  /* 0x0011f01c01007387 */ /* 0x000fe80000100800 */
[----:B------:R0:W-:Y:S01]  /*4ecb0*/  STL [R1+0x1b78], R0 ;  /* 0x001b780001007387 */ /* 0x0001e20000100800 */
[----:B------:R-:W-:-:S03]  /*4ecc0*/  IMAD.X R3, R3, 0x1, R0, P4 ;  /* 0x0000000103037824 */ /* 0x000fc600020e0600 */
[----:B------:R-:W-:Y:S04]  /*4ecd0*/  STL [R1+0x1214], R29 ;  /* 0x0012141d01007387 */ /* 0x000fe80000100800 */
[----:B0-----:R-:W2:Y:S04]  /*4ece0*/  LDL.LU R0, [R1+0x11e0] ;  /* 0x0011e00001007983 */ /* 0x001ea80000300800 */
[----:B------:R-:W-:Y:S04]  /*4ecf0*/  STL [R1+0x11e8], R2 ;  /* 0x0011e80201007387 */ /* 0x000fe80000100800 */
[----:B------:R-:W3:Y:S04]  /*4ed00*/  LDL.LU R19, [R1+0x11d0] ;  /* 0x0011d00001137983 */ /* 0x000ee80000300800 */
[----:B------:R-:W-:Y:S04]  /*4ed10*/  STL [R1+0x120c], R3 ;  /* 0x00120c0301007387 */ /* 0x000fe80000100800 */
[----:B---3--:R0:W-:Y:S04]  /*4ed20*/  STL [R1+0x1b6c], R19 ;  /* 0x001b6c1301007387 */ /* 0x0081e80000100800 */
[----:B0-----:R-:W3:Y:S01]  /*4ed30*/  LDL.LU R19, [R1+0x11fc] ;  /* 0x0011fc0001137983 */ /* 0x001ee20000300800 */
[----:B-1----:R-:W-:-:S03]  /*4ed40*/  VIADD R6, R6, 0x3f ;  /* 0x0000003f06067836 */ /* 0x002fc60000000000 */
[----:B---3--:R0:W-:Y:S04]  /*4ed50*/  STL [R1+0x1b70], R19 ;  /* 0x001b701301007387 */ /* 0x0081e80000100800 */
[----:B0-----:R-:W3:Y:S01]  /*4ed60*/  LDL.LU R19, [R1+0x11d8] ;  /* 0x0011d80001137983 */ /* 0x001ee20000300800 */
[----:B------:R-:W-:-:S04]  /*4ed70*/  SHF.R.S32.HI R7, RZ, 0x1f, R6 ;  /* 0x0000001fff077819 */ /* 0x000fc80000011406 */
[----:B------:R-:W-:-:S04]  /*4ed80*/  LEA.HI R7, R7, R6, RZ, 0x6 ;  /* 0x0000000607077211 */ /* 0x000fc800078f30ff */
[----:B------:R-:W-:-:S04]  /*4ed90*/  SHF.R.S32.HI R7, RZ, 0x6, R7 ;  /* 0x00000006ff077819 */ /* 0x000fc80000011407 */
[----:B------:R-:W-:Y:S02]  /*4eda0*/  ISETP.NE.U32.AND P0, PT, R5, R7, PT ;  /* 0x000000070500720c */ /* 0x000fe40003f05070 */
[----:B--2---:R-:W-:Y:S01]  /*4edb0*/  IADD3 R0, P4, R0, R27, RZ ;  /* 0x0000001b00007210 */ /* 0x004fe20007f9e0ff */
[----:B---3--:R0:W-:Y:S04]  /*4edc0*/  STL [R1+0x1b74], R19 ;  /* 0x001b741301007387 */ /* 0x0081e80000100800 */
[----:B0-----:R-:W2:Y:S04]  /*4edd0*/  LDL.LU R19, [R1+0x1204] ;  /* 0x0012040001137983 */ /* 0x001ea80000300800 */
[----:B------:R-:W3:Y:S04]  /*4ede0*/  LDL.LU R18, [R1+0x11f4] ;  /* 0x0011f40001127983 */ /* 0x000ee80000300800 */
        /* <DEDUP_REMOVED lines=26> */
[----:B0-----:R-:W2:Y:S02]  /*4ef90*/  LDL.LU R0, [R1+0x1b78] ;  /* 0x001b780001007983 */ /* 0x001ea40000300800 */
[----:B--2---:R-:W-:-:S05]  /*4efa0*/  IMAD.X R19, R19, 0x1, R0, P5 ;  /* 0x0000000113137824 */ /* 0x004fca00028e0600 */
[----:B------:R0:W-:Y:S04]  /*4efb0*/  STL [R1+0x1204], R19 ;  /* 0x0012041301007387 */ /* 0x0001e80000100800 */
[----:B0-----:R-:W2:Y:S02]  /*4efc0*/  LDL.LU R19, [R1+0x1b74] ;  /* 0x001b740001137983 */ /* 0x001ea40000300800 */
[----:B--2---:R-:W-:-:S05]  /*4efd0*/  IADD3 R19, P5, R19, R27, RZ ;  /* 0x0000001b13137210 */ /* 0x004fca0007fbe0ff */
[----:B------:R0:W-:Y:S04]  /*4efe0*/  STL [R1+0x11d8], R19 ;  /* 0x0011d81301007387 */ /* 0x0001e80000100800 */
[----:B0-----:R-:W2:Y:S02]  /*4eff0*/  LDL.LU R19, [R1+0x1b70] ;  /* 0x001b700001137983 */ /* 0x001ea40000300800 */
[----:B--2---:R-:W-:-:S05]  /*4f000*/  IMAD.X R19, R19, 0x1, R0, P6 ;  /* 0x0000000113137824 */ /* 0x004fca00030e0600 */
[----:B------:R0:W-:Y:S04]  /*4f010*/  STL [R1+0x11fc], R19 ;  /* 0x0011fc1301007387 */ /* 0x0001e80000100800 */
[----:B0-----:R-:W2:Y:S01]  /*4f020*/  LDL.LU R19, [R1+0x1b6c] ;  /* 0x001b6c0001137983 */ /* 0x001ea20000300800 */
[--C-:B---3--:R-:W-:Y:S01]  /*4f030*/  IMAD.X R18, R18, 0x1, R0.reuse, P1 ;  /* 0x0000000112127824 */ /* 0x108fe200008e0600 */
[-C--:B----4-:R-:W-:Y:S01]  /*4f040*/  IADD3 R17, P1, R17, R27.reuse, RZ ;  /* 0x0000001b11117210 */ /* 0x090fe20007f3e0ff */
[--C-:B------:R-:W-:Y:S01]  /*4f050*/  IMAD.X R16, R16, 0x1, R0.reuse, P2 ;  /* 0x0000000110107824 */ /* 0x100fe200010e0600 */
[-C--:B------:R-:W-:Y:S01]  /*4f060*/  IADD3 R24, P2, R24, R27.reuse, RZ ;  /* 0x0000001b18187210 */ /* 0x080fe20007f5e0ff */
        /* <DEDUP_REMOVED lines=16> */
[----:B------:R-:W-:Y:S01]  /*4f170*/  IMAD.X R2, R2, 0x1, R0, P1 ;  /* 0x0000000102027824 */ /* 0x000fe200008e0600 */
[----:B------:R-:W-:-:S02]  /*4f180*/  IADD3 R3, P1, R3, R27, RZ ;  /* 0x0000001b03037210 */ /* 0x000fc40007f3e0ff */
[----:B--2---:R-:W-:-:S05]  /*4f190*/  IADD3 R19, P6, R19, R27, RZ ;  /* 0x0000001b13137210 */ /* 0x004fca0007fde0ff */
[----:B------:R-:W-:Y:S04]  /*4f1a0*/  STL [R1+0x11d0], R19 ;  /* 0x0011d01301007387 */ /* 0x000fe80000100800 */
[----:B------:R-:W-:Y:S04]  /*4f1b0*/  STL [R1+0x11f4], R18 ;  /* 0x0011f41201007387 */ /* 0x000fe80000100800 */
[----:B------:R-:W-:Y:S04]  /*4f1c0*/  STL [R1+0x11c8], R17 ;  /* 0x0011c81101007387 */ /* 0x000fe80000100800 */
[----:B------:R-:W-:Y:S04]  /*4f1d0*/  STL [R1+0x11ec], R16 ;  /* 0x0011ec1001007387 */ /* 0x000fe80000100800 */
[----:B------:R-:W-:Y:S04]  /*4f1e0*/  STL [R1+0x11c0], R24 ;  /* 0x0011c01801007387 */ /* 0x000fe80000100800 */
[----:B------:R-:W-:Y:S04]  /*4f1f0*/  STL [R1+0x11e4], R25 ;  /* 0x0011e41901007387 */ /* 0x000fe80000100800 */
[----:B------:R-:W-:Y:S01]  /*4f200*/  STL [R1+0x11b8], R26 ;  /* 0x0011b81a01007387 */ /* 0x000fe20000100800 */
[----:B------:R-:W-:-:S03]  /*4f210*/  IMAD.X R9, R9, 0x1, R0, P6 ;  /* 0x0000000109097824 */ /* 0x000fc600030e0600 */
[----:B------:R-:W-:Y:S01]  /*4f220*/  STL [R1+0x11dc], R6 ;  /* 0x0011dc0601007387 */ /* 0x000fe20000100800 */
[----:B------:R-:W-:-:S03]  /*4f230*/  IADD3 R8, P6, R8, R27, RZ ;  /* 0x0000001b08087210 */ /* 0x000fc60007fde0ff */
        /* <DEDUP_REMOVED lines=12> */
[----:B------:R-:W-:Y:S04]  /*4f300*/  STL [R1+0x11ac], R15 ;  /* 0x0011ac0f01007387 */ /* 0x000fe80000100800 */
[----:B------:R-:W-:Y:S01]  /*4f310*/  STL [R1+0x1180], R14 ;  /* 0x0011800e01007387 */ /* 0x000fe20000100800 */
[----:B------:R-:W-:-:S03]  /*4f320*/  IADD3 R29, P6, R29, R27, RZ ;  /* 0x0000001b1d1d7210 */ /* 0x000fc60007fde0ff */
[----:B------:R-:W-:Y:S04]  /*4f330*/  STL [R1+0x11a4], R12 ;  /* 0x0011a40c01007387 */ /* 0x000fe80000100800 */
[----:B------:R-:W-:Y:S04]  /*4f340*/  STL [R1+0x1178], R13 ;  /* 0x0011780d01007387 */ /* 0x000fe80000100800 */
[----:B------:R-:W-:Y:S04]  /*4f350*/  STL [R1+0x119c], R28 ;  /* 0x00119c1c01007387 */ /* 0x000fe80000100800 */
[----:B------:R0:W-:Y:S04]  /*4f360*/  STL [R1+0x1b68], R27 ;  /* 0x001b681b01007387 */ /* 0x0001e80000100800 */
[----:B------:R-:W-:Y:S04]  /*4f370*/  STL [R1+0x1170], R29 ;  /* 0x0011701d01007387 */ /* 0x000fe80000100800 */
[----:B0-----:R-:W2:Y:S04]  /*4f380*/  LDL.LU R27, [R1+0x118c] ;  /* 0x00118c00011b7983 */ /* 0x001ea80000300800 */
[----:B------:R-:W-:Y:S04]  /*4f390*/  STL [R1+0x1194], R2 ;  /* 0x0011940201007387 */ /* 0x000fe80000100800 */
[----:B------:R-:W3:Y:S04]  /*4f3a0*/  LDL.LU R19, [R1+0x117c] ;  /* 0x00117c0001137983 */ /* 0x000ee80000300800 */
[----:B------:R-:W-:Y:S04]  /*4f3b0*/  STL [R1+0x1168], R3 ;  /* 0x0011680301007387 */ /* 0x000fe80000100800 */
[----:B---3--:R0:W-:Y:S04]  /*4f3c0*/  STL [R1+0x1b5c], R19 ;  /* 0x001b5c1301007387 */ /* 0x0081e80000100800 */
[----:B0-----:R-:W3:Y:S04]  /*4f3d0*/  LDL.LU R19, [R1+0x1158] ;  /* 0x0011580001137983 */ /* 0x001ee80000300800 */
[----:B---3--:R0:W-:Y:S04]  /*4f3e0*/  STL [R1+0x1b60], R19 ;  /* 0x001b601301007387 */ /* 0x0081e80000100800 */
[----:B0-----:R-:W3:Y:S01]  /*4f3f0*/  LDL.LU R19, [R1+0x1184] ;  /* 0x0011840001137983 */ /* 0x001ee20000300800 */
[----:B--2---:R-:W-:-:S03]  /*4f400*/  IMAD.X R27, R27, 0x1, R0, P2 ;  /* 0x000000011b1b7824 */ /* 0x004fc600010e0600 */
[----:B---3--:R0:W-:Y:S04]  /*4f410*/  STL [R1+0x1b64], R19 ;  /* 0x001b641301007387 */ /* 0x0081e80000100800 */
[----:B0-----:R-:W2:Y:S04]  /*4f420*/  LDL.LU R19, [R1+0x1160] ;  /* 0x0011600001137983 */ /* 0x001ea80000300800 */
[----:B------:R-:W3:Y:S04]  /*4f430*/  LDL.LU R18, [R1+0x1150] ;  /* 0x0011500001127983 */ /* 0x000ee80000300800 */
[----:B------:R-:W4:Y:S04]  /*4f440*/  LDL.LU R17, [R1+0x1174] ;  /* 0x0011740001117983 */ /* 0x000f280000300800 */
        /* <DEDUP_REMOVED lines=24> */
[----:B------:R0:W-:Y:S04]  /*4f5d0*/  STL [R1+0x118c], R27 ;  /* 0x00118c1b01007387 */ /* 0x0001e80000100800 */
[----:B0-----:R-:W2:Y:S02]  /*4f5e0*/  LDL.LU R27, [R1+0x1b68] ;  /* 0x001b6800011b7983 */ /* 0x001ea40000300800 */
[----:B--2---:R-:W-:-:S05]  /*4f5f0*/  IADD3 R19, P2, R19, R27, RZ ;  /* 0x0000001b13137210 */ /* 0x004fca0007f5e0ff */
[----:B------:R0:W-:Y:S04]  /*4f600*/  STL [R1+0x1160], R19 ;  /* 0x0011601301007387 */ /* 0x0001e80000100800 */
[----:B0-----:R-:W2:Y:S02]  /*4f610*/  LDL.LU R19, [R1+0x1b64] ;  /* 0x001b640001137983 */ /* 0x001ea40000300800 */
[----:B--2---:R-:W-:-:S05]  /*4f620*/  IMAD.X R19, R19, 0x1, R0, P3 ;  /* 0x0000000113137824 */ /* 0x004fca00018e0600 */
[----:B------:R0:W-:Y:S04]  /*4f630*/  STL [R1+0x1184], R19 ;  /* 0x0011841301007387 */ /* 0x0001e80000100800 */
[----:B0-----:R-:W2:Y:S02]  /*4f640*/  LDL.LU R19, [R1+0x1b60] ;  /* 0x001b600001137983 */ /* 0x001ea40000300800 */
[----:B--2---:R-:W-:-:S05]  /*4f650*/  IADD3 R19, P3, R19, R27, RZ ;  /* 0x0000001b13137210 */ /* 0x004fca0007f7e0ff */
[----:B------:R0:W-:Y:S04]  /*4f660*/  STL [R1+0x1158], R19 ;  /* 0x0011581301007387 */ /* 0x0001e80000100800 */
[----:B0-----:R-:W2:Y:S01]  /*4f670*/  LDL.LU R19, [R1+0x1b5c] ;  /* 0x001b5c0001137983 */ /* 0x001ea20000300800 */
[--C-:B----4-:R-:W-:Y:S01]  /*4f680*/  IMAD.X R17, R17, 0x1, R0.reuse, P5 ;  /* 0x0000000111117824 */ /* 0x110fe200028e0600 */
[-C--:B---3--:R-:W-:Y:S01]  /*4f690*/  IADD3 R16, P5, R16, R27.reuse, RZ ;  /* 0x0000001b10107210 */ /* 0x088fe20007fbe0ff */
        /* <DEDUP_REMOVED lines=17> */
[----:B------:R-:W-:Y:S01]  /*4f7b0*/  IADD3 R28, P3, R28, R27, RZ ;  /* 0x0000001b1c1c7210 */ /* 0x000fe20007f7e0ff */
[----:B------:R-:W-:-:S02]  /*4f7c0*/  IMAD.X R3, R3, 0x1, R0, P5 ;  /* 0x0000000103037824 */ /* 0x000fc400028e0600 */
[----:B--2---:R-:W-:Y:S01]  /*4f7d0*/  IMAD.X R19, R19, 0x1, R0, P4 ;  /* 0x0000000113137824 */ /* 0x004fe200020e0600 */
[----:B------:R-:W-:-:S04]  /*4f7e0*/  IADD3 R18, P4, R18, R27, RZ ;  /* 0x0000001b12127210 */ /* 0x000fc80007f9e0ff */
        /* <DEDUP_REMOVED lines=38> */
[----:B--2---:R-:W-:-:S03]  /*4fa50*/  IADD3 R0, P5, R0, R27, RZ ;  /* 0x0000001b00007210 */ /* 0x004fc60007fbe0ff */
        /* <DEDUP_REMOVED lines=330> */
[----:B0-----:R-:W3:Y:S01]  /*50f00*/  LDL.LU R3, [R1+0xf24] ;  /* 0x000f240001037983 */ /* 0x001ee20000300800 */
        /* <DEDUP_REMOVED lines=53> */
[----:B------:R-:W-:Y:S04]  /*51260*/  STL [R1+0xf18], R15 ;  /* 0x000f180f01007387 */ /* 0x000fe80000100800 */
[----:B------:R-:W-:Y:S04]  /*51270*/  STL [R1+0xf3c], R14 ;  /* 0x000f3c0e01007387 */ /* 0x000fe80000100800 */
[----:B------:R-:W-:Y:S04]  /*51280*/  STL [R1+0xf10], R12 ;  /* 0x000f100c01007387 */ /* 0x000fe80000100800 */
[----:B------:R0:W-:Y:S04]  /*51290*/  STL [R1+0xf2c], R2 ;  /* 0x000f2c0201007387 */ /* 0x0001e80000100800 */
[----:B------:R-:W-:Y:S04]  /*512a0*/  STL [R1+0xf34], R13 ;  /* 0x000f340d01007387 */ /* 0x000fe80000100800 */
[----:B0-----:R-:W2:Y:S04]  /*512b0*/  LDL.LU R2, [R1+0xef8] ;  /* 0x000ef80001027983 */ /* 0x001ea80000300800 */
[----:B------:R-:W-:Y:S04]  /*512c0*/  STL [R1+0xf08], R28 ;  /* 0x000f081c01007387 */ /* 0x000fe80000100800 */
[----:B------:R-:W3:Y:S01]  /*512d0*/  LDL.LU R19, [R1+0xee8] ;  /* 0x000ee80001137983 */ /* 0x000ee20000300800 */
[----:B------:R-:W-:Y:S01]  /*512e0*/  IADD3 R29, P6, R29, R27, RZ ;  /* 0x0000001b1d1d7210 */ /* 0x000fe20007fde0ff */
[----:B------:R-:W-:-:S02]  /*512f0*/  IMAD.X R3, R3, 0x1, R0, P1 ;  /* 0x0000000103037824 */ /* 0x000fc400008e0600 */
[----:B---3--:R0:W-:Y:S04]  /*51300*/  STL [R1+0x1b14], R19 ;  /* 0x001b141301007387 */ /* 0x0081e80000100800 */
[----:B------:R-:W-:Y:S04]  /*51310*/  STL [R1+0xf00], R29 ;  /* 0x000f001d01007387 */ /* 0x000fe80000100800 */
[----:B0-----:R-:W3:Y:S04]  /*51320*/  LDL.LU R19, [R1+0xf14] ;  /* 0x000f140001137983 */ /* 0x001ee80000300800 */
[----:B------:R-:W-:Y:S04]  /*51330*/  STL [R1+0xf24], R3 ;  /* 0x000f240301007387 */ /* 0x000fe80000100800 */
        /* <DEDUP_REMOVED lines=30> */
[----:B------:R-:W4:Y:S04]  /*51520*/  LDL.LU R29, [R1+0xeac] ;  /* 0x000eac00011d7983 */ /* 0x000f280000300800 */
[----:B0-----:R-:W4:Y:S01]  /*51530*/  LDL.LU R2, [R1+0xe80] ;  /* 0x000e800001027983 */ /* 0x001f220000300800 */
        /* <DEDUP_REMOVED lines=26> */
[----:B------:R-:W-:Y:S01]  /*516e0*/  IMAD.X R15, R15, 0x1, R0, P1 ;  /* 0x000000010f0f7824 */ /* 0x000fe200008e0600 */
[-C--:B------:R-:W-:Y:S02]  /*516f0*/  IADD3 R14, P1, R14, R27.reuse, RZ ;  /* 0x0000001b0e0e7210 */ /* 0x080fe40007f3e0ff */
[-C--:B------:R-:W-:Y:S02]  /*51700*/  IADD3 R12, P2, R12, R27.reuse, RZ ;  /* 0x0000001b0c0c7210 */ /* 0x080fe40007f5e0ff */
        /* <DEDUP_REMOVED lines=22> */
[----:B------:R0:W-:Y:S01]  /*51870*/  STL [R1+0xebc], R3 ;  /* 0x000ebc0301007387 */ /* 0x0001e20000100800 */
[----:B------:R-:W-:-:S03]  /*51880*/  IMAD.X R13, R13, 0x1, R0, P3 ;  /* 0x000000010d0d7824 */ /* 0x000fc600018e0600 */
[----:B------:R-:W-:Y:S04]  /*51890*/  STL [R1+0xec4], R15 ;  /* 0x000ec40f01007387 */ /* 0x000fe80000100800 */
[----:B0-----:R-:W2:Y:S04]  /*518a0*/  LDL.LU R3, [R1+0xea4] ;  /* 0x000ea40001037983 */ /* 0x001ea80000300800 */
[----:B------:R-:W-:Y:S04]  /*518b0*/  STL [R1+0xe98], R14 ;  /* 0x000e980e01007387 */ /* 0x000fe80000100800 */
[----:B------:R-:W-:Y:S04]  /*518c0*/  STL [R1+0xe90], R12 ;  /* 0x000e900c01007387 */ /* 0x000fe80000100800 */
[----:B------:R-:W-:Y:S04]  /*518d0*/  STL [R1+0xeb4], R13 ;  /* 0x000eb40d01007387 */ /* 0x000fe80000100800 */
[----:B------:R-:W3:Y:S01]  /*518e0*/  LDL.LU R19, [R1+0xe94] ;  /* 0x000e940001137983 */ /* 0x000ee20000300800 */
[----:B------:R-:W-:Y:S01]  /*518f0*/  IADD3 R28, P3, R28, R27, RZ ;  /* 0x0000001b1c1c7210 */ /* 0x000fe20007f7e0ff */
[----:B------:R-:W-:-:S04]  /*51900*/  IMAD.X R29, R29, 0x1, R0, P4 ;  /* 0x000000011d1d7824 */ /* 0x000fc800020e0600 */
[----:B------:R-:W-:Y:S04]  /*51910*/  STL [R1+0xe88], R28 ;  /* 0x000e881c01007387 */ /* 0x000fe80000100800 */
[----:B---3--:R0:W-:Y:S04]  /*51920*/  STL [R1+0x1b08], R19 ;  /* 0x001b081301007387 */ /* 0x0081e80000100800 */
[----:B------:R-:W-:Y:S04]  /*51930*/  STL [R1+0xeac], R29 ;  /* 0x000eac1d01007387 */ /* 0x000fe80000100800 */
[----:B0-----:R-:W3:Y:S01]  /*51940*/  LDL.LU R19, [R1+0xe70] ;  /* 0x000e700001137983 */ /* 0x001ee20000300800 */
[----:B------:R-:W-:-:S05]  /*51950*/  IADD3 R2, P4, R2, R27, RZ ;  /* 0x0000001b02027210 */ /* 0x000fca0007f9e0ff */
[----:B------:R-:W-:Y:S04]  /*51960*/  STL [R1+0xe80], R2 ;  /* 0x000e800201007387 */ /* 0x000fe80000100800 */
        /* <DEDUP_REMOVED lines=29> */
[----:B------:R-:W3:Y:S04]  /*51b40*/  LDL.LU R29, [R1+0x124c] ;  /* 0x00124c00011d7983 */ /* 0x000ee80000300800 */
[----:B------:R-:W3:Y:S04]  /*51b50*/  LDL.LU R2, [R1+0x1908] ;  /* 0x0019080001027983 */ /* 0x000ee80000300800 */
        /* <DEDUP_REMOVED lines=15> */
[----:B------:R-:W-:Y:S01]  /*51c50*/  IADD3 R6, P4, R6, R27, RZ ;  /* 0x0000001b06067210 */ /* 0x000fe20007f9e0ff */
[--C-:B------:R-:W-:Y:S01]  /*51c60*/  IMAD.X R7, R7, 0x1, R0.reuse, P5 ;  /* 0x0000000107077824 */ /* 0x100fe200028e0600 */
[----:B------:R-:W-:Y:S01]  /*51c70*/  IADD3 R5, P5, R5, UR7, RZ ;  /* 0x0000000705057c10 */ /* 0x000fe2000ffbe0ff */
[--C-:B------:R-:W-:Y:S01]  /*51c80*/  IMAD.X R4, R4, 0x1, R0.reuse, P6 ;  /* 0x0000000104047824 */ /* 0x100fe200030e0600 */
[----:B------:R-:W-:Y:S01]  /*51c90*/  IADD3 R9, P6, R9, UR7, RZ ;  /* 0x0000000709097c10 */ /* 0x000fe2000ffde0ff */
[--C-:B------:R-:W-:Y:S01]  /*51ca0*/  IMAD.X R11, R11, 0x1, R0.reuse, P2 ;  /* 0x000000010b0b7824 */ /* 0x100fe200010e0600 */
[----:B------:R-:W-:Y:S01]  /*51cb0*/  IADD3 R20, P2, R20, UR7, RZ ;  /* 0x0000000714147c10 */ /* 0x000fe2000ff5e0ff */
[--C-:B------:R-:W-:Y:S01]  /*51cc0*/  IMAD.X R21, R21, 0x1, R0.reuse, P3 ;  /* 0x0000000115157824 */ /* 0x100fe200018e0600 */
[----:B------:R-:W-:Y:S01]  /*51cd0*/  IADD3 R22, P3, R22, UR7, RZ ;  /* 0x0000000716167c10 */ /* 0x000fe2000ff7e0ff */
[----:B------:R-:W-:Y:S01]  /*51ce0*/  IMAD.X R23, R23, 0x1, R0, P4 ;  /* 0x0000000117177824 */ /* 0x000fe200020e0600 */
[----:B------:R-:W-:-:S02]  /*51cf0*/  IADD3 R15, P4, R15, UR7, RZ ;  /* 0x000000070f0f7c10 */ /* 0x000fc4000ff9e0ff */
[----:B------:R-:W-:Y:S02]  /*51d00*/  IADD3.X R14, R14, UR6, RZ, P5, !PT ;  /* 0x000000060e0e7c10 */ /* 0x000fe4000affe4ff */
[----:B------:R-:W-:Y:S02]  /*51d10*/  IADD3 R12, P5, R12, UR7, RZ ;  /* 0x000000070c0c7c10 */ /* 0x000fe4000ffbe0ff */
[----:B------:R-:W-:Y:S02]  /*51d20*/  IADD3.X R13, R13, UR6, RZ, P6, !PT ;  /* 0x000000060d0d7c10 */ /* 0x000fe4000b7fe4ff */
[----:B------:R-:W-:Y:S01]  /*51d30*/  IADD3 R28, P6, R28, UR7, RZ ;  /* 0x000000071c1c7c10 */ /* 0x000fe2000ffde0ff */
        /* <DEDUP_REMOVED lines=12> */
[----:B------:R-:W-:-:S03]  /*51e00*/  IADD3 R10, P1, R10, UR7, RZ ;  /* 0x000000070a0a7c10 */ /* 0x000fc6000ff3e0ff */
[----:B------:R-:W-:Y:S04]  /*51e10*/  STL [R1+0x1928], R5 ;  /* 0x0019280501007387 */ /* 0x000fe80000100800 */
[----:B------:R-:W-:Y:S04]  /*51e20*/  STL [R1+0xe6c], R4 ;  /* 0x000e6c0401007387 */ /* 0x000fe80000100800 */
[----:B------:R-:W-:Y:S04]  /*51e30*/  STL [R1+0x1250], R9 ;  /* 0x0012500901007387 */ /* 0x000fe80000100800 */
[----:B------:R-:W-:Y:S04]  /*51e40*/  STL [R1+0xe64], R8 ;  /* 0x000e640801007387 */ /* 0x000fe80000100800 */
[----:B------:R-:W-:Y:S04]  /*51e50*/  STL [R1+0x1924], R10 ;  /* 0x0019240a01007387 */ /* 0x000fe80000100800 */
[----:B------:R-:W-:Y:S04]  /*51e60*/  STL [R1+0xe5c], R11 ;  /* 0x000e5c0b01007387 */ /* 0x000fe80000100800 */
[----:B------:R-:W-:Y:S04]  /*51e70*/  STL [R1+0x1920], R20 ;  /* 0x0019201401007387 */ /* 0x000fe80000100800 */
[----:B------:R0:W-:Y:S04]  /*51e80*/  STL [R1+0x1aa8], R0 ;  /* 0x001aa80001007387 */ /* 0x0001e80000100800 */
        /* <DEDUP_REMOVED lines=8> */
[----:B0-----:R-:W2:Y:S01]  /*51f10*/  LDL.LU R0, [R1+0x18f8] ;  /* 0x0018f80001007983 */ /* 0x001ea20000300800 */
[----:B------:R-:W-:-:S02]  /*51f20*/  IADD3.X R29, R29, UR6, RZ, P1, !PT ;  /* 0x000000061d1d7c10 */ /* 0x000fc40008ffe4ff */
[----:B------:R-:W-:-:S03]  /*51f30*/  IADD3 R2, P1, R2, UR7, RZ ;  /* 0x0000000702027c10 */ /* 0x000fc6000ff3e0ff */
[----:B------:R-:W-:Y:S04]  /*51f40*/  STL [R1+0x124c], R29 ;  /* 0x00124c1d01007387 */ /* 0x000fe80000100800 */
[----:B--2---:R0:W-:Y:S04]  /*51f50*/  STL [R1+0x1b00], R0 ;  /* 0x001b000001007387 */ /* 0x0041e80000100800 */
[----:B------:R-:W-:Y:S04]  /*51f60*/  STL [R1+0x1908], R2 ;  /* 0x0019080201007387 */ /* 0x000fe80000100800 */
[----:B0-----:R-:W2:Y:S01]  /*51f70*/  LDL.LU R0, [R1+0x1244] ;  /* 0x0012440001007983 */ /* 0x001ea20000300800 */
[----:B------:R-:W-:-:S05]  /*51f80*/  IADD3.X R3, R3, UR6, RZ, P2, !PT ;  /* 0x0000000603037c10 */ /* 0x000fca00097fe4ff */
[----:B------:R-:W-:Y:S04]  /*51f90*/  STL [R1+0x1248], R3 ;  /* 0x0012480301007387 */ /* 0x000fe80000100800 */
[----:B--2---:R0:W-:Y:S04]  /*51fa0*/  STL [R1+0x1b04], R0 ;  /* 0x001b040001007387 */ /* 0x0041e80000100800 */
        /* <DEDUP_REMOVED lines=29> */
[----:B--2---:R-:W-:-:S05]  /*52180*/  IADD3 R0, P2, R0, UR7, RZ ;  /* 0x0000000700007c10 */ /* 0x004fca000ff5e0ff */
[----:B------:R0:W-:Y:S04]  /*52190*/  STL [R1+0x1900], R0 ;  /* 0x0019000001007387 */ /* 0x0001e80000100800 */
[----:B0-----:R-:W2:Y:S02]  /*521a0*/  LDL.LU R0, [R1+0x1b04] ;  /* 0x001b040001007983 */ /* 0x001ea40000300800 */
[----:B--2---:R-:W-:-:S05]  /*521b0*/  IADD3.X R0, R0, UR6, RZ, P3, !PT ;  /* 0x0000000600007c10 */ /* 0x004fca0009ffe4ff */
[----:B------:R0:W-:Y:S04]  /*521c0*/  STL [R1+0x1244], R0 ;  /* 0x0012440001007387 */ /* 0x0001e80000100800 */
[----:B0-----:R-:W2:Y:S01]  /*521d0*/  LDL.LU R0, [R1+0x1b00] ;  /* 0x001b000001007983 */ /* 0x001ea20000300800 */
[----:B---3--:R-:W-:Y:S02]  /*521e0*/  IADD3.X R19, R19, UR6, RZ, P4, !PT ;  /* 0x0000000613137c10 */ /* 0x008fe4000a7fe4ff */
[----:B----4-:R-:W-:Y:S02]  /*521f0*/  IADD3 R18, P4, R18, UR7, RZ ;  /* 0x0000000712127c10 */ /* 0x010fe4000ff9e0ff */
[----:B------:R-:W-:Y:S02]  /*52200*/  IADD3.X R17, R17, UR6, RZ, P5, !PT ;  /* 0x0000000611117c10 */ /* 0x000fe4000affe4ff */
[----:B------:R-:W-:-:S02]  /*52210*/  IADD3 R16, P5, R16, UR7, RZ ;  /* 0x0000000710107c10 */ /* 0x000fc4000ffbe0ff */
[----:B------:R-:W-:Y:S02]  /*52220*/  IADD3.X R24, R24, UR6, RZ, P6, !PT ;  /* 0x0000000618187c10 */ /* 0x000fe4000b7fe4ff */
[----:B------:R-:W-:Y:S02]  /*52230*/  IADD3 R25, P6, R25, UR7, RZ ;  /* 0x0000000719197c10 */ /* 0x000fe4000ffde0ff */
[----:B------:R-:W-:Y:S02]  /*52240*/  IADD3.X R26, R26, UR6, RZ, P1, !PT ;  /* 0x000000061a1a7c10 */ /* 0x000fe40008ffe4ff */
[----:B------:R-:W-:Y:S02]  /*52250*/  IADD3 R27, P1, R27, UR7, RZ ;  /* 0x000000071b1b7c10 */ /* 0x000fe4000ff3e0ff */
        /* <DEDUP_REMOVED lines=13> */
[----:B--2---:R-:W-:-:S05]  /*52330*/  IADD3 R0, P3, R0, UR7, RZ ;  /* 0x0000000700007c10 */ /* 0x004fca000ff7e0ff */
[----:B------:R0:W-:Y:S04]  /*52340*/  STL [R1+0x18f8], R0 ;  /* 0x0018f80001007387 */ /* 0x0001e80000100800 */
[----:B------:R-:W-:Y:S04]  /*52350*/  STL [R1+0x1240], R19 ;  /* 0x0012401301007387 */ /* 0x000fe80000100800 */
[----:B------:R-:W-:Y:S04]  /*52360*/  STL [R1+0x18f0], R18 ;  /* 0x0018f01201007387 */ /* 0x000fe80000100800 */
[----:B------:R-:W-:Y:S04]  /*52370*/  STL [R1+0x123c], R17 ;  /* 0x00123c1101007387 */ /* 0x000fe80000100800 */
[----:B------:R-:W-:Y:S04]  /*52380*/  STL [R1+0x18e8], R16 ;  /* 0x0018e81001007387 */ /* 0x000fe80000100800 */
[----:B------:R-:W-:Y:S04]  /*52390*/  STL [R1+0x190c], R24 ;  /* 0x00190c1801007387 */ /* 0x000fe80000100800 */
[----:B------:R-:W-:Y:S01]  /*523a0*/  STL [R1+0x18e0], R25 ;  /* 0x0018e01901007387 */ /* 0x000fe20000100800 */
[----:B------:R-:W-:-:S03]  /*523b0*/  IADD3.X R5, R5, UR6, RZ, P3, !PT ;  /* 0x0000000605057c10 */ /* 0x000fc60009ffe4ff */
        /* <DEDUP_REMOVED lines=22> */
[----:B0-----:R-:W2:Y:S01]  /*52520*/  LDL.LU R0, [R1+0x18a4] ;  /* 0x0018a40001007983 */ /* 0x001ea20000300800 */
[----:B------:R-:W-:-:S02]  /*52530*/  IADD3 R29, P4, R29, UR7, RZ ;  /* 0x000000071d1d7c10 */ /* 0x000fc4000ff9e0ff */
[----:B------:R-:W-:-:S03]  /*52540*/  IADD3.X R2, R2, UR6, RZ, P5, !PT ;  /* 0x0000000602027c10 */ /* 0x000fc6000affe4ff */
[----:B------:R-:W-:Y:S04]  /*52550*/  STL [R1+0x1890], R29 ;  /* 0x0018901d01007387 */ /* 0x000fe80000100800 */
[----:B--2---:R0:W-:Y:S04]  /*52560*/  STL [R1+0x1af8], R0 ;  /* 0x001af80001007387 */ /* 0x0041e80000100800 */
[----:B------:R-:W-:Y:S04]  /*52570*/  STL [R1+0x18b4], R2 ;  /* 0x0018b40201007387 */ /* 0x000fe80000100800 */
[----:B0-----:R-:W2:Y:S01]  /*52580*/  LDL.LU R0, [R1+0x1880] ;  /* 0x0018800001007983 */ /* 0x001ea20000300800 */
[----:B------:R-:W-:-:S05]  /*52590*/  IADD3 R3, P5, R3, UR7, RZ ;  /* 0x0000000703037c10 */ /* 0x000fca000ffbe0ff */
[----:B------:R-:W-:Y:S04]  /*525a0*/  STL [R1+0x1888], R3 ;  /* 0x0018880301007387 */ /* 0x000fe80000100800 */
[----:B--2---:R0:W-:Y:S04]  /*525b0*/  STL [R1+0x1afc], R0 ;  /* 0x001afc0001007387 */ /* 0x0041e80000100800 */
        /* <DEDUP_REMOVED lines=28> */
[----:B------:R-:W3:Y:S01]  /*52780*/  LDL.LU R3, [R1+0x1834] ;  /* 0x0018340001037983 */ /* 0x000ee20000300800 */
[----:B--2---:R-:W-:-:S05]  /*52790*/  IADD3.X R0, R0, UR6, RZ, P6, !PT ;  /* 0x0000000600007c10 */ /* 0x004fca000b7fe4ff */
[----:B------:R0:W-:Y:S04]  /*527a0*/  STL [R1+0x18ac], R0 ;  /* 0x0018ac0001007387 */ /* 0x0001e80000100800 */
[----:B0-----:R-:W2:Y:S02]  /*527b0*/  LDL.LU R0, [R1+0x1afc] ;  /* 0x001afc0001007983 */ /* 0x001ea40000300800 */
[----:B--2---:R-:W-:-:S05]  /*527c0*/  IADD3 R0, P6, R0, UR7, RZ ;  /* 0x0000000700007c10 */ /* 0x004fca000ffde0ff */
[----:B------:R0:W-:Y:S04]  /*527d0*/  STL [R1+0x1880], R0 ;  /* 0x0018800001007387 */ /* 0x0001e80000100800 */
[----:B0-----:R-:W2:Y:S01]  /*527e0*/  LDL.LU R0, [R1+0x1af8] ;  /* 0x001af80001007983 */ /* 0x001ea20000300800 */
[----:B----4-:R-:W-:Y:S02]  /*527f0*/  IADD3.X R18, R18, UR6, RZ, P2, !PT ;  /* 0x0000000612127c10 */ /* 0x010fe400097fe4ff */
[----:B---3--:R-:W-:Y:S02]  /*52800*/  IADD3 R17, P2, R17, UR7, RZ ;  /* 0x0000000711117c10 */ /* 0x008fe4000ff5e0ff */
        /* <DEDUP_REMOVED lines=18> */
[----:B--2---:R-:W-:Y:S02]  /*52930*/  IADD3.X R0, R0, UR6, RZ, P1, !PT ;  /* 0x0000000600007c10 */ /* 0x004fe40008ffe4ff */
[----:B------:R-:W-:-:S03]  /*52940*/  IADD3 R19, P1, R19, UR7, RZ ;  /* 0x0000000713137c10 */ /* 0x000fc6000ff3e0ff */
[----:B------:R0:W-:Y:S04]  /*52950*/  STL [R1+0x18a4], R0 ;  /* 0x0018a40001007387 */ /* 0x0001e80000100800 */
        /* <DEDUP_REMOVED lines=483> */
[----:B------:R-:W-:-:S02]  /*54790*/  IADD3.X R2, R2, UR6, RZ, P2, !PT ;  /* 0x0000000602027c10 */ /* 0x000fc400097fe4ff */
[----:B------:R-:W-:Y:S02]  /*547a0*/  IADD3 R29, P1, R29, UR7, RZ ;  /* 0x000000071d1d7c10 */ /* 0x000fe4000ff3e0ff */
[----:B--2---:R-:W-:-:S05]  /*547b0*/  IADD3 R0, P6, R0, UR7, RZ ;  /* 0x0000000700007c10 */ /* 0x004fca000ffde0ff */
        /* <DEDUP_REMOVED lines=32> */
[----:B0-----:R-:W2:Y:S04]  /*549c0*/  LDL.LU R2, [R1+0x15c4] ;  /* 0x0015c40001027983 */ /* 0x001ea80000300800 */
[----:B------:R-:W3:Y:S01]  /*549d0*/  LDL.LU R0, [R1+0x15bc] ;  /* 0x0015bc0001007983 */ /* 0x000ee20000300800 */
[----:B------:R-:W-:-:S03]  /*549e0*/  IADD3 R3, P2, R3, UR7, RZ ;  /* 0x0000000703037c10 */ /* 0x000fc6000ff5e0ff */
[----:B---3--:R0:W-:Y:S04]  /*549f0*/  STL [R1+0x1acc], R0 ;  /* 0x001acc0001007387 */ /* 0x0081e80000100800 */
[----:B------:R1:W-:Y:S04]  /*54a00*/  STL [R1+0x15a0], R3 ;  /* 0x0015a00301007387 */ /* 0x0003e80000100800 */
        /* <DEDUP_REMOVED lines=24> */
[----:B--2---:R-:W-:-:S03]  /*54b90*/  IADD3.X R2, R2, UR6, RZ, P3, !PT ;  /* 0x0000000602027c10 */ /* 0x004fc60009ffe4ff */
[----:B------:R-:W2:Y:S04]  /*54ba0*/  LDL.LU R13, [R1+0x155c] ;  /* 0x00155c00010d7983 */ /* 0x000ea80000300800 */
[----:B------:R-:W2:Y:S04]  /*54bb0*/  LDL.LU R28, [R1+0x1530] ;  /* 0x00153000011c7983 */ /* 0x000ea80000300800 */
[----:B------:R-:W2:Y:S04]  /*54bc0*/  LDL.LU R29, [R1+0x1554] ;  /* 0x00155400011d7983 */ /* 0x000ea80000300800 */
[----:B-1----:R-:W2:Y:S04]  /*54bd0*/  LDL.LU R3, [R1+0x1528] ;  /* 0x0015280001037983 */ /* 0x002ea80000300800 */
[----:B------:R0:W-:Y:S04]  /*54be0*/  STL [R1+0x15c4], R2 ;  /* 0x0015c40201007387 */ /* 0x0001e80000100800 */
[----:B0-----:R-:W2:Y:S01]  /*54bf0*/  LDL.LU R2, [R1+0x154c] ;  /* 0x00154c0001027983 */ /* 0x001ea20000300800 */
[----:B---3--:R-:W-:-:S05]  /*54c00*/  IADD3 R0, P3, R0, UR7, RZ ;  /* 0x0000000700007c10 */ /* 0x008fca000ff7e0ff */
[----:B------:R0:W-:Y:S04]  /*54c10*/  STL [R1+0x1598], R0 ;  /* 0x0015980001007387 */ /* 0x0001e80000100800 */
[----:B0-----:R-:W3:Y:S01]  /*54c20*/  LDL.LU R0, [R1+0x1acc] ;  /* 0x001acc0001007983 */ /* 0x001ee20000300800 */
[----:B----4-:R-:W-:Y:S02]  /*54c30*/  IADD3.X R18, R18, UR6, RZ, P5, !PT ;  /* 0x0000000612127c10 */ /* 0x010fe4000affe4ff */
        /* <DEDUP_REMOVED lines=20> */
[----:B------:R-:W-:-:S02]  /*54d80*/  IADD3 R3, P5, R3, UR7, RZ ;  /* 0x0000000703037c10 */ /* 0x000fc4000ffbe0ff */
[----:B---3--:R-:W-:Y:S02]  /*54d90*/  IADD3.X R0, R0, UR6, RZ, P4, !PT ;  /* 0x0000000600007c10 */ /* 0x008fe4000a7fe4ff */
        /* <DEDUP_REMOVED lines=24> */
[----:B------:R-:W-:Y:S04]  /*54f20*/  STL [R1+0x156c], R23 ;  /* 0x00156c1701007387 */ /* 0x000fe80000100800 */
[----:B------:R-:W-:Y:S01]  /*54f30*/  STL [R1+0x1540], R15 ;  /* 0x0015400f01007387 */ /* 0x000fe20000100800 */
[----:B------:R-:W-:-:S03]  /*54f40*/  IADD3 R28, P4, R28, UR7, RZ ;  /* 0x000000071c1c7c10 */ /* 0x000fc6000ff9e0ff */
        /* <DEDUP_REMOVED lines=8> */
[----:B------:R-:W-:-:S03]  /*54fd0*/  IADD3.X R2, R2, UR6, RZ, P6, !PT ;  /* 0x0000000602027c10 */ /* 0x000fc6000b7fe4ff */
[----:B---3--:R0:W-:Y:S04]  /*54fe0*/  STL [R1+0x1ac8], R0 ;  /* 0x001ac80001007387 */ /* 0x0081e80000100800 */
[----:B0-----:R-:W3:Y:S04]  /*54ff0*/  LDL.LU R0, [R1+0x1544] ;  /* 0x0015440001007983 */ /* 0x001ee80000300800 */
        /* <DEDUP_REMOVED lines=24> */
[----:B--2---:R-:W-:-:S03]  /*55180*/  IADD3 R3, P6, R3, UR7, RZ ;  /* 0x0000000703037c10 */ /* 0x004fc6000ffde0ff */
[----:B------:R-:W2:Y:S04]  /*55190*/  LDL.LU R13, [R1+0x14b8] ;  /* 0x0014b800010d7983 */ /* 0x000ea80000300800 */
[----:B------:R-:W2:Y:S04]  /*551a0*/  LDL.LU R28, [R1+0x14dc] ;  /* 0x0014dc00011c7983 */ /* 0x000ea80000300800 */
[----:B0-----:R-:W2:Y:S04]  /*551b0*/  LDL.LU R2, [R1+0x14b0] ;  /* 0x0014b00001027983 */ /* 0x001ea80000300800 */
[----:B------:R-:W2:Y:S04]  /*551c0*/  LDL.LU R29, [R1+0x14d4] ;  /* 0x0014d400011d7983 */ /* 0x000ea80000300800 */
[----:B------:R0:W-:Y:S04]  /*551d0*/  STL [R1+0x1520], R3 ;  /* 0x0015200301007387 */ /* 0x0001e80000100800 */
[----:B0-----:R-:W2:Y:S01]  /*551e0*/  LDL.LU R3, [R1+0x14a8] ;  /* 0x0014a80001037983 */ /* 0x001ea20000300800 */
[----:B---3--:R-:W-:-:S05]  /*551f0*/  IADD3.X R0, R0, UR6, RZ, P1, !PT ;  /* 0x0000000600007c10 */ /* 0x008fca0008ffe4ff */
        /* <DEDUP_REMOVED lines=24> */
[----:B---3--:R-:W-:-:S05]  /*55380*/  IADD3 R0, P1, R0, UR7, RZ ;  /* 0x0000000700007c10 */ /* 0x008fca000ff3e0ff */
        /* <DEDUP_REMOVED lines=33> */
[----:B------:R-:W-:-:S02]  /*555a0*/  IADD3.X R29, R29, UR6, RZ, P3, !PT ;  /* 0x000000061d1d7c10 */ /* 0x000fc40009ffe4ff */
[----:B------:R-:W-:Y:S01]  /*555b0*/  IADD3 R3, P3, R3, UR7, RZ ;  /* 0x0000000703037c10 */ /* 0x000fe2000ff7e0ff */
[----:B---3--:R0:W-:Y:S04]  /*555c0*/  STL [R1+0x1ac4], R0 ;  /* 0x001ac40001007387 */ /* 0x0081e80000100800 */
[----:B------:R-:W-:Y:S04]  /*555d0*/  STL [R1+0x14d4], R29 ;  /* 0x0014d41d01007387 */ /* 0x000fe80000100800 */
        /* <DEDUP_REMOVED lines=27> */
[----:B0-----:R-:W2:Y:S04]  /*55790*/  LDL.LU R3, [R1+0x1438] ;  /* 0x0014380001037983 */ /* 0x001ea80000300800 */
[----:B------:R-:W2:Y:S04]  /*557a0*/  LDL.LU R28, [R1+0x145c] ;  /* 0x00145c00011c7983 */ /* 0x000ea80000300800 */
[----:B------:R-:W2:Y:S04]  /*557b0*/  LDL.LU R29, [R1+0x1430] ;  /* 0x00143000011d7983 */ /* 0x000ea80000300800 */
        /* <DEDUP_REMOVED lines=47> */
[----:B--2---:R-:W-:-:S03]  /*55ab0*/  IADD3.X R13, R13, UR6, RZ, P5, !PT ;  /* 0x000000060d0d7c10 */ /* 0x004fc6000affe4ff */
[----:B------:R-:W-:Y:S01]  /*55ac0*/  STL [R1+0x147c], R21 ;  /* 0x00147c1501007387 */ /* 0x000fe20000100800 */
[----:B------:R-:W-:-:S03]  /*55ad0*/  IADD3 R3, P5, R3, UR7, RZ ;  /* 0x0000000703037c10 */ /* 0x000fc6000ffbe0ff */
        /* <DEDUP_REMOVED lines=10> */
[----:B------:R-:W-:-:S03]  /*55b80*/  IADD3 R29, P6, R29, UR7, RZ ;  /* 0x000000071d1d7c10 */ /* 0x000fc6000ffde0ff */
[----:B------:R-:W-:Y:S01]  /*55b90*/  STL [R1+0x145c], R28 ;  /* 0x00145c1c01007387 */ /* 0x000fe20000100800 */
[----:B------:R-:W-:-:S03]  /*55ba0*/  IADD3.X R2, R2, UR6, RZ, P1, !PT ;  /* 0x0000000602027c10 */ /* 0x000fc60008ffe4ff */
        /* <DEDUP_REMOVED lines=28> */
[----:B0-----:R-:W2:Y:S04]  /*55d70*/  LDL.LU R2, [R1+0x13c0] ;  /* 0x0013c00001027983 */ /* 0x001ea80000300800 */
[----:B------:R-:W2:Y:S04]  /*55d80*/  LDL.LU R13, [R1+0x13e4] ;  /* 0x0013e400010d7983 */ /* 0x000ea80000300800 */
[----:B------:R-:W2:Y:S04]  /*55d90*/  LDL.LU R28, [R1+0x13b8] ;  /* 0x0013b800011c7983 */ /* 0x000ea80000300800 */
        /* <DEDUP_REMOVED lines=58> */
[----:B------:R-:W-:Y:S04]  /*56140*/  STL [R1+0x13e4], R13 ;  /* 0x0013e40d01007387 */ /* 0x000fe80000100800 */
[----:B------:R-:W3:Y:S01]  /*56150*/  LDL.LU R0, [R1+0x13cc] ;  /* 0x0013cc0001007983 */ /* 0x000ee20000300800 */
[----:B------:R-:W-:-:S02]  /*56160*/  IADD3 R28, P3, R28, UR7, RZ ;  /* 0x000000071c1c7c10 */ /* 0x000fc4000ff7e0ff */
[----:B------:R-:W-:-:S03]  /*56170*/  IADD3.X R29, R29, UR6, RZ, P4, !PT ;  /* 0x000000061d1d7c10 */ /* 0x000fc6000a7fe4ff */
[----:B------:R-:W-:Y:S01]  /*56180*/  STL [R1+0x13b8], R28 ;  /* 0x0013b81c01007387 */ /* 0x000fe20000100800 */
[----:B------:R-:W-:-:S03]  /*56190*/  IADD3 R3, P4, R3, UR7, RZ ;  /* 0x0000000703037c10 */ /* 0x000fc6000ff9e0ff */
        /* <DEDUP_REMOVED lines=27> */
[----:B0-----:R-:W2:Y:S04]  /*56350*/  LDL.LU R3, [R1+0x1348] ;  /* 0x0013480001037983 */ /* 0x001ea80000300800 */
[----:B------:R-:W2:Y:S04]  /*56360*/  LDL.LU R12, [R1+0x136c] ;  /* 0x00136c00010c7983 */ /* 0x000ea80000300800 */
[----:B------:R-:W2:Y:S04]  /*56370*/  LDL.LU R13, [R1+0x1340] ;  /* 0x00134000010d7983 */ /* 0x000ea80000300800 */
[----:B------:R-:W2:Y:S04]  /*56380*/  LDL.LU R28, [R1+0x1364] ;  /* 0x00136400011c7983 */ /* 0x000ea80000300800 */
[----:B------:R0:W-:Y:S04]  /*56390*/  STL [R1+0x13d4], R2 ;  /* 0x0013d40201007387 */ /* 0x0001e80000100800 */
[----:B------:R-:W2:Y:S04]  /*563a0*/  LDL.LU R29, [R1+0x1338] ;  /* 0x00133800011d7983 */ /* 0x000ea80000300800 */
        /* <DEDUP_REMOVED lines=21> */
[----:B------:R-:W-:Y:S02]  /*56500*/  IADD3.X R14, R14, UR6, RZ, P5, !PT ;  /* 0x000000060e0e7c10 */ /* 0x000fe4000affe4ff */
[----:B--2---:R-:W-:Y:S02]  /*56510*/  IADD3 R3, P5, R3, UR7, RZ ;  /* 0x0000000703037c10 */ /* 0x004fe4000ffbe0ff */
        /* <DEDUP_REMOVED lines=27> */
[----:B------:R0:W-:Y:S01]  /*566d0*/  STL [R1+0x1348], R3 ;  /* 0x0013480301007387 */ /* 0x0001e20000100800 */
[----:B------:R-:W-:-:S03]  /*566e0*/  IADD3 R13, P6, R13, UR7, RZ ;  /* 0x000000070d0d7c10 */ /* 0x000fc6000ffde0ff */
[----:B------:R-:W-:Y:S04]  /*566f0*/  STL [R1+0x1350], R15 ;  /* 0x0013500f01007387 */ /* 0x000fe80000100800 */
[----:B0-----:R-:W2:Y:S04]  /*56700*/  LDL.LU R3, [R1+0x1330] ;  /* 0x0013300001037983 */ /* 0x001ea80000300800 */
[----:B------:R-:W-:Y:S04]  /*56710*/  STL [R1+0x1374], R14 ;  /* 0x0013740e01007387 */ /* 0x000fe80000100800 */
[----:B------:R-:W-:Y:S04]  /*56720*/  STL [R1+0x136c], R12 ;  /* 0x00136c0c01007387 */ /* 0x000fe80000100800 */
        /* <DEDUP_REMOVED lines=37> */
[----:B------:R-:W2:Y:S04]  /*56980*/  LDL.LU R28, [R1+0x12c0] ;  /* 0x0012c000011c7983 */ /* 0x000ea80000300800 */
[----:B------:R-:W2:Y:S04]  /*56990*/  LDL.LU R29, [R1+0x12e4] ;  /* 0x0012e400011d7983 */ /* 0x000ea80000300800 */
        /* <DEDUP_REMOVED lines=24> */
[----:B------:R-:W-:Y:S02]  /*56b20*/  IADD3.X R13, R13, UR6, RZ, P4, !PT ;  /* 0x000000060d0d7c10 */ /* 0x000fe4000a7fe4ff */
        /* <DEDUP_REMOVED lines=68> */
[----:B------:R-:W2:Y:S04]  /*56f70*/  LDL.LU R28, [R1+0x1270] ;  /* 0x00127000011c7983 */ /* 0x000ea80000300800 */
        /* <DEDUP_REMOVED lines=21> */
[----:B--2---:R-:W-:Y:S02]  /*570d0*/  IADD3 R3, P5, R3, UR7, RZ ;  /* 0x0000000703037c10 */ /* 0x004fe4000ffbe0ff */
        /* <DEDUP_REMOVED lines=27> */
[----:B------:R-:W-:Y:S01]  /*57290*/  STL [R1+0x1940], R22 ;  /* 0x0019401601007387 */ /* 0x000fe20000100800 */
[----:B------:R-:W-:-:S02]  /*572a0*/  IADD3.X R12, R12, UR6, RZ, P1, !PT ;  /* 0x000000060c0c7c10 */ /* 0x000fc40008ffe4ff */
[----:B------:R-:W-:Y:S01]  /*572b0*/  IADD3 R13, P1, R13, UR7, RZ ;  /* 0x000000070d0d7c10 */ /* 0x000fe2000ff3e0ff */
[----:B0-----:R-:W2:Y:S04]  /*572c0*/  LDL.LU R3, [R1+0x1968] ;  /* 0x0019680001037983 */ /* 0x001ea80000300800 */
[----:B------:R-:W-:Y:S04]  /*572d0*/  STL [R1+0x1284], R23 ;  /* 0x0012841701007387 */ /* 0x000fe80000100800 */
[----:B------:R-:W-:Y:S04]  /*572e0*/  STL [R1+0x127c], R15 ;  /* 0x00127c0f01007387 */ /* 0x000fe80000100800 */
        /* <DEDUP_REMOVED lines=9> */
[----:B------:R1:W-:Y:S04]  /*57380*/  STL [R1+0x1960], R29 ;  /* 0x0019601d01007387 */ /* 0x0003e80000100800 */
        /* <DEDUP_REMOVED lines=24> */
[----:B------:R-:W2:Y:S04]  /*57510*/  LDL.LU R15, [R1+0x19c8] ;  /* 0x0019c800010f7983 */ /* 0x000ea80000300800 */
[----:B------:R-:W2:Y:S04]  /*57520*/  LDL.LU R14, [R1+0x1964] ;  /* 0x00196400010e7983 */ /* 0x000ea80000300800 */
[----:B------:R0:W-:Y:S04]  /*57530*/  STL [R1+0x1968], R3 ;  /* 0x0019680301007387 */ /* 0x0001e80000100800 */
[----:B------:R-:W2:Y:S04]  /*57540*/  LDL.LU R12, [R1+0x19d0] ;  /* 0x0019d000010c7983 */ /* 0x000ea80000300800 */
[----:B------:R-:W2:Y:S04]  /*57550*/  LDL.LU R28, [R1+0x196c] ;  /* 0x00196c00011c7983 */ /* 0x000ea80000300800 */
[----:B-1----:R-:W2:Y:S04]  /*57560*/  LDL.LU R29, [R1+0x19d8] ;  /* 0x0019d800011d7983 */ /* 0x002ea80000300800 */
[----:B0-----:R-:W2:Y:S04]  /*57570*/  LDL.LU R2, [R1+0x1974] ;  /* 0x0019740001027983 */ /* 0x001ea80000300800 */
[----:B------:R-:W2:Y:S01]  /*57580*/  LDL.LU R3, [R1+0x19e0] ;  /* 0x0019e00001037983 */ /* 0x000ea20000300800 */
        /* <DEDUP_REMOVED lines=87> */
[----:B------:R-:W2:Y:S04]  /*57b00*/  LDL.LU R11, [R1+0x1a20] ;  /* 0x001a2000010b7983 */ /* 0x000ea80000300800 */
[----:B------:R0:W-:Y:S04]  /*57b10*/  STL [R1+0x197c], R13 ;  /* 0x00197c0d01007387 */ /* 0x0001e80000100800 */
[----:B------:R-:W2:Y:S04]  /*57b20*/  LDL.LU R20, [R1+0x19e4] ;  /* 0x0019e40001147983 */ /* 0x000ea80000300800 */
[----:B------:R-:W2:Y:S04]  /*57b30*/  LDL.LU R21, [R1+0x1a1c] ;  /* 0x001a1c0001157983 */ /* 0x000ea80000300800 */
        /* <DEDUP_REMOVED lines=18> */
[----:B---3--:R-:W-:Y:S02]  /*57c60*/  IADD3.X R0, R0, UR6, RZ, P2, !PT ;  /* 0x0000000600007c10 */ /* 0x008fe400097fe4ff */
[----:B------:R-:W-:-:S03]  /*57c70*/  IADD3 R16, P2, R16, UR7, RZ ;  /* 0x0000000710107c10 */ /* 0x000fc6000ff5e0ff */
[----:B------:R0:W-:Y:S04]  /*57c80*/  STL [R1+0x1984], R0 ;  /* 0x0019840001007387 */ /* 0x0001e80000100800 */
[----:B0-----:R1:W5:Y:S04]  /*57c90*/  LDL.LU R0, [R1+0x1aa8] ;  /* 0x001aa80001007983 */ /* 0x0013680000300800 */
        /* <DEDUP_REMOVED lines=8> */
[----:B------:R0:W-:Y:S01]  /*57d20*/  STL [R1+0x1a00], R5 ;  /* 0x001a000501007387 */ /* 0x0001e20000100800 */
[----:B------:R-:W-:-:S03]  /*57d30*/  IADD3.X R29, R29, UR6, RZ, P2, !PT ;  /* 0x000000061d1d7c10 */ /* 0x000fc600097fe4ff */
[----:B0-----:R-:W3:Y:S04]  /*57d40*/  LDL.LU R5, [R1+0x1a94] ;  /* 0x001a940001057983 */ /* 0x001ee80000300800 */
[----:B------:R0:W-:Y:S01]  /*57d50*/  STL [R1+0x199c], R4 ;  /* 0x00199c0401007387 */ /* 0x0001e20000100800 */
[----:B------:R-:W-:-:S03]  /*57d60*/  IADD3 R2, P2, R2, UR7, RZ ;  /* 0x0000000702027c10 */ /* 0x000fc6000ff5e0ff */
[----:B0-----:R-:W4:Y:S04]  /*57d70*/  LDL.LU R4, [R1+0x1a90] ;  /* 0x001a900001047983 */ /* 0x001f280000300800 */
[----:B------:R0:W-:Y:S04]  /*57d80*/  STL [R1+0x1a08], R9 ;  /* 0x001a080901007387 */ /* 0x0001e80000100800 */
[----:B0-----:R-:W3:Y:S04]  /*57d90*/  LDL.LU R9, [R1+0x1a8c] ;  /* 0x001a8c0001097983 */ /* 0x001ee80000300800 */
[----:B------:R0:W-:Y:S04]  /*57da0*/  STL [R1+0x19a4], R8 ;  /* 0x0019a40801007387 */ /* 0x0001e80000100800 */
[----:B0-----:R-:W3:Y:S04]  /*57db0*/  LDL.LU R8, [R1+0x1a88] ;  /* 0x001a880001087983 */ /* 0x001ee80000300800 */
        /* <DEDUP_REMOVED lines=9> */
[----:B0-----:R-:W4:Y:S04]  /*57e50*/  LDL.LU R2, [R1+0x1a74] ;  /* 0x001a740001027983 */ /* 0x001f280000300800 */
[----:B------:R0:W-:Y:S04]  /*57e60*/  STL [R1+0x19bc], R3 ;  /* 0x0019bc0301007387 */ /* 0x0001e80000100800 */
[----:B0-----:R-:W2:Y:S01]  /*57e70*/  LDL.LU R3, [R1+0x1a70] ;  /* 0x001a700001037983 */ /* 0x001ea20000300800 */
[----:B------:R-:W-:-:S02]  /*57e80*/  IADD3 R24, P3, R24, UR7, RZ ;  /* 0x0000000718187c10 */ /* 0x000fc4000ff7e0ff */
[----:B------:R-:W-:Y:S02]  /*57e90*/  IADD3.X R25, R25, UR6, RZ, P4, !PT ;  /* 0x0000000619197c10 */ /* 0x000fe4000a7fe4ff */
[----:B------:R-:W-:Y:S02]  /*57ea0*/  IADD3 R26, P4, R26, UR7, RZ ;  /* 0x000000071a1a7c10 */ /* 0x000fe4000ff9e0ff */
[----:B------:R-:W-:Y:S01]  /*57eb0*/  IADD3.X R27, R27, UR6, RZ, P5, !PT ;  /* 0x000000061b1b7c10 */ /* 0x000fe2000affe4ff */
[----:B------:R-:W-:Y:S04]  /*57ec0*/  STL [R1+0x1a30], R24 ;  /* 0x001a301801007387 */ /* 0x000fe80000100800 */
[----:B------:R-:W-:Y:S04]  /*57ed0*/  STL [R1+0x19c4], R25 ;  /* 0x0019c41901007387 */ /* 0x000fe80000100800 */
[----:B------:R-:W-:Y:S01]  /*57ee0*/  STL [R1+0x1a2c], R26 ;  /* 0x001a2c1a01007387 */ /* 0x000fe20000100800 */
[----:B--2---:R-:W-:-:S05]  /*57ef0*/  IADD3.X R3, R3, UR6, RZ, P6, !PT ;  /* 0x0000000603037c10 */ /* 0x004fca000b7fe4ff */
[----:B------:R0:W-:Y:S04]  /*57f00*/  STL [R1+0x19d4], R3 ;  /* 0x0019d40301007387 */ /* 0x0001e80000100800 */
[----:B------:R-:W-:Y:S04]  /*57f10*/  STL [R1+0x19cc], R27 ;  /* 0x0019cc1b01007387 */ /* 0x000fe80000100800 */
[----:B0-----:R-:W2:Y:S01]  /*57f20*/  LDL.LU R3, [R1+0x1a6c] ;  /* 0x001a6c0001037983 */ /* 0x001ea20000300800 */
[----:B------:R-:W-:Y:S02]  /*57f30*/  IADD3 R6, P5, R6, UR7, RZ ;  /* 0x0000000706067c10 */ /* 0x000fe4000ffbe0ff */
[----:B------:R-:W-:-:S02]  /*57f40*/  IADD3 R7, P6, R7, UR7, RZ ;  /* 0x0000000707077c10 */ /* 0x000fc4000ffde0ff */
[----:B------:R-:W-:Y:S02]  /*57f50*/  IADD3.X R10, R10, UR6, RZ, P1, !PT ;  /* 0x000000060a0a7c10 */ /* 0x000fe40008ffe4ff */
[----:B------:R-:W-:Y:S02]  /*57f60*/  IADD3 R11, P1, R11, UR7, RZ ;  /* 0x000000070b0b7c10 */ /* 0x000fe4000ff3e0ff */
[----:B------:R-:W-:Y:S01]  /*57f70*/  IADD3.X R20, R20, UR6, RZ, P2, !PT ;  /* 0x0000000614147c10 */ /* 0x000fe200097fe4ff */
[----:B------:R-:W-:Y:S01]  /*57f80*/  STL [R1+0x1a28], R6 ;  /* 0x001a280601007387 */ /* 0x000fe20000100800 */
[----:B------:R-:W-:-:S03]  /*57f90*/  IADD3 R21, P2, R21, UR7, RZ ;  /* 0x0000000715157c10 */ /* 0x000fc6000ff5e0ff */
[----:B------:R0:W-:Y:S01]  /*57fa0*/  STL [R1+0x1a24], R7 ;  /* 0x001a240701007387 */ /* 0x0001e20000100800 */
[----:B------:R-:W-:-:S03]  /*57fb0*/  IADD3.X R22, R22, UR6, RZ, P3, !PT ;  /* 0x0000000616167c10 */ /* 0x000fc60009ffe4ff */
[----:B------:R-:W-:Y:S01]  /*57fc0*/  STL [R1+0x19dc], R10 ;  /* 0x0019dc0a01007387 */ /* 0x000fe20000100800 */
[----:B------:R-:W-:-:S03]  /*57fd0*/  IADD3.X R23, R23, UR6, RZ, P4, !PT ;  /* 0x0000000617177c10 */ /* 0x000fc6000a7fe4ff */
[----:B------:R-:W-:Y:S04]  /*57fe0*/  STL [R1+0x1a20], R11 ;  /* 0x001a200b01007387 */ /* 0x000fe80000100800 */
[----:B------:R-:W-:Y:S01]  /*57ff0*/  STL [R1+0x19e4], R20 ;  /* 0x0019e41401007387 */ /* 0x000fe20000100800 */
[----:B------:R-:W-:-:S03]  /*58000*/  IADD3.X R12, R12, UR6, RZ, P5, !PT ;  /* 0x000000060c0c7c10 */ /* 0x000fc6000affe4ff */
[----:B------:R-:W-:Y:S01]  /*58010*/  STL [R1+0x1a1c], R21 ;  /* 0x001a1c1501007387 */ /* 0x000fe20000100800 */
[----:B------:R-:W-:-:S03]  /*58020*/  IADD3.X R13, R13, UR6, RZ, P6, !PT ;  /* 0x000000060d0d7c10 */ /* 0x000fc6000b7fe4ff */
[----:B------:R-:W-:Y:S04]  /*58030*/  STL [R1+0x19ec], R22 ;  /* 0x0019ec1601007387 */ /* 0x000fe80000100800 */
[----:B------:R-:W-:Y:S01]  /*58040*/  STL [R1+0x19f4], R23 ;  /* 0x0019f41701007387 */ /* 0x000fe20000100800 */
[----:B----4-:R-:W-:Y:S01]  /*58050*/  IADD3.X R2, R2, UR6, RZ, P2, !PT ;  /* 0x0000000602027c10 */ /* 0x010fe200097fe4ff */
[----:B0-----:R-:W-:Y:S02]  /*58060*/  IMAD.MOV.U32 R7, RZ, RZ, R4 ;  /* 0x000000ffff077224 */ /* 0x001fe400078e0004 */
[----:B---3--:R-:W-:Y:S02]  /*58070*/  IMAD.MOV.U32 R4, RZ, RZ, R9 ;  /* 0x000000ffff047224 */ /* 0x008fe400078e0009 */
[----:B------:R-:W-:Y:S01]  /*58080*/  IMAD.MOV.U32 R6, RZ, RZ, R8 ;  /* 0x000000ffff067224 */ /* 0x000fe200078e0008 */
[----:B--2---:R-:W-:-:S05]  /*58090*/  IADD3.X R3, R3, UR6, RZ, P1, !PT ;  /* 0x0000000603037c10 */ /* 0x004fca0008ffe4ff */
[----:B------:R0:W-:Y:S04]  /*580a0*/  STL [R1+0x1a0c], R3 ;  /* 0x001a0c0301007387 */ /* 0x0001e80000100800 */
[----:B------:R-:W-:Y:S04]  /*580b0*/  STL [R1+0x19fc], R12 ;  /* 0x0019fc0c01007387 */ /* 0x000fe80000100800 */
[----:B0-----:R1:W5:Y:S04]  /*580c0*/  LDL.LU R3, [R1+0x1a68] ;  /* 0x001a680001037983 */ /* 0x0013680000300800 */
[----:B------:R-:W-:Y:S04]  /*580d0*/  STL [R1+0x1a04], R13 ;  /* 0x001a040d01007387 */ /* 0x000fe80000100800 */
[----:B------:R0:W-:Y:S02]  /*580e0*/  STL [R1+0x1a14], R2 ;  /* 0x001a140201007387 */ /* 0x0001e40000100800 */
[----:B0-----:R-:W0:Y:S02]  /*580f0*/  S2R R2, SR_TID.X ;  /* 0x0000000000027919 */ /* 0x001e240000002100 */
[----:B------:R1:W-:Y:S04]  /*58100*/  STL.64 [R1+0xe20], R4 ;  /* 0x000e200401007387 */ /* 0x0003e80000100a00 */
[----:B------:R1:W-:Y:S01]  /*58110*/  STL.64 [R1+0xe28], R6 ;  /* 0x000e280601007387 */ /* 0x0003e20000100a00 */
[----:B0-----:R-:W-:-:S05]  /*58120*/  LOP3.LUT R2, R2, 0x3f, RZ, 0xc0, !PT ;  /* 0x0000003f02027812 */ /* 0x001fca00078ec0ff */
[----:B------:R-:W-:Y:S01]  /*58130*/  IMAD.SHL.U32 R2, R2, 0x2, RZ ;  /* 0x0000000202027824 */ /* 0x000fe200078e00ff */
[----:B-1----:R-:W-:Y:S06]  /*58140*/  @P0 BRA `(.L_x_2) ;  /* 0xfffffc8400000947 */ /* 0x002fec000383ffff */
[----:B-----5:R0:W-:Y:S04]  /*58150*/  STL [R1+0x1eb8], R17 ;  /* 0x001eb81101007387 */ /* 0x0201e80000100800 */
[----:B0-----:R-:W2:Y:S04]  /*58160*/  LDL.LU R17, [R1+0x82c] ;  /* 0x00082c0001117983 */ /* 0x001ea80000300800 */
[----:B------:R0:W-:Y:S04]  /*58170*/  STL [R1+0x1e84], R18 ;  /* 0x001e841201007387 */ /* 0x0001e80000100800 */
[----:B0-----:R-:W3:Y:S04]  /*58180*/  LDL.LU R18, [R1+0x3e4] ;  /* 0x0003e40001127983 */ /* 0x001ee80000300800 */
[----:B---3--:R0:W-:Y:S04]  /*58190*/  STL [R1+0x1e8c], R18 ;  /* 0x001e8c1201007387 */ /* 0x0081e80000100800 */
        /* <DEDUP_REMOVED lines=11> */
[----:B------:R0:W-:Y:S04]  /*58250*/  STL [R1+0x1e80], R16 ;  /* 0x001e801001007387 */ /* 0x0001e80000100800 */
[----:B0-----:R-:W4:Y:S04]  /*58260*/  LDL.LU R16, [R1+0x828] ;  /* 0x0008280001107983 */ /* 0x001f280000300800 */
[----:B----4-:R0:W-:Y:S04]  /*58270*/  STL [R1+0x1e88], R16 ;  /* 0x001e881001007387 */ /* 0x0101e80000100800 */
        /* <DEDUP_REMOVED lines=11> */
[----:B------:R-:W2:Y:S04]  /*58330*/  LDL.LU R29, [R1+0xa04] ;  /* 0x000a0400011d7983 */ /* 0x000ea80000300800 */
[----:B--2---:R0:W-:Y:S04]  /*58340*/  STL [R1+0x1e40], R29 ;  /* 0x001e401d01007387 */ /* 0x0041e80000100800 */
[----:B0-----:R-:W2:Y:S04]  /*58350*/  LDL.LU R29, [R1+0x2b4] ;  /* 0x0002b400011d7983 */ /* 0x001ea80000300800 */
        /* <DEDUP_REMOVED lines=16> */
[----:B------:R-:W3:Y:S04]  /*58460*/  LDL.LU R2, [R1+0x61c] ;  /* 0x00061c0001027983 */ /* 0x000ee80000300800 */
        /* <DEDUP_REMOVED lines=11> */
[----:B0-----:R-:W3:Y:S01]  /*58520*/  LDL.LU R2, [R1+0x1f0] ;  /* 0x0001f00001027983 */ /* 0x001ee20000300800 */
[----:B------:R-:W-:-:S03]  /*58530*/  F2FP.BF16.F32.PACK_AB R19, R19, R17 ;  /* 0x000000111313723e */ /* 0x000fc600000010ff */
[----:B---3--:R0:W-:Y:S04]  /*58540*/  STL [R1+0x1e78], R2 ;  /* 0x001e780201007387 */ /* 0x0081e80000100800 */
        /* <DEDUP_REMOVED lines=21> */
[----:B0-----:R-:W3:Y:S04]  /*586a0*/  LDL.LU R15, [R1+0x3c4] ;  /* 0x0003c400010f7983 */ /* 0x001ee80000300800 */
[----:B------:R0:W-:Y:S04]  /*586b0*/  STL [R1+0x1a94], R14 ;  /* 0x001a940e01007387 */ /* 0x0001e80000100800 */
[----:B0-----:R-:W3:Y:S04]  /*586c0*/  LDL.LU R14, [R1+0xa0c] ;  /* 0x000a0c00010e7983 */ /* 0x001ee80000300800 */
[----:B------:R0:W-:Y:S04]  /*586d0*/  STL [R1+0x1a6c], R28 ;  /* 0x001a6c1c01007387 */ /* 0x0001e80000100800 */
[----:B0-----:R-:W3:Y:S04]  /*586e0*/  LDL.LU R28, [R1+0x3cc] ;  /* 0x0003cc00011c7983 */ /* 0x001ee80000300800 */
[----:B------:R0:W-:Y:S04]  /*586f0*/  STL [R1+0x1a68], R3 ;  /* 0x001a680301007387 */ /* 0x0001e80000100800 */
[----:B0-----:R-:W3:Y:S04]  /*58700*/  LDL.LU R3, [R1+0x974] ;  /* 0x0009740001037983 */ /* 0x001ee80000300800 */
[----:B------:R-:W4:Y:S04]  /*58710*/  LDL.LU R17, [R1+0x1eb8] ;  /* 0x001eb80001117983 */ /* 0x000f280000300800 */
[----:B------:R0:W-:Y:S04]  /*58720*/  STL [R1+0x45c], R19 ;  /* 0x00045c1301007387 */ /* 0x0001e80000100800 */
[----:B0-----:R-:W3:Y:S01]  /*58730*/  LDL.LU R19, [R1+0x224] ;  /* 0x0002240001137983 */ /* 0x001ee20000300800 */
[----:B----4-:R-:W-:-:S03]  /*58740*/  F2FP.BF16.F32.PACK_AB R17, R17, R18 ;  /* 0x000000121111723e */ /* 0x010fc600000010ff */
[----:B------:R-:W4:Y:S04]  /*58750*/  LDL.LU R18, [R1+0x1eb4] ;  /* 0x001eb40001127983 */ /* 0x000f280000300800 */
[----:B------:R0:W-:Y:S04]  /*58760*/  STL [R1+0x458], R17 ;  /* 0x0004581101007387 */ /* 0x0001e80000100800 */
[----:B0-----:R-:W3:Y:S01]  /*58770*/  LDL.LU R17, [R1+0x97c] ;  /* 0x00097c0001117983 */ /* 0x001ee20000300800 */
[----:B----4-:R-:W-:-:S03]  /*58780*/  F2FP.BF16.F32.PACK_AB R18, R16, R18 ;  /* 0x000000121012723e */ /* 0x010fc600000010ff */
[----:B------:R-:W4:Y:S04]  /*58790*/  LDL.LU R16, [R1+0x1eb0] ;  /* 0x001eb00001107983 */ /* 0x000f280000300800 */
[----:B------:R0:W-:Y:S04]  /*587a0*/  STL [R1+0x454], R18 ;  /* 0x0004541201007387 */ /* 0x0001e80000100800 */
[----:B0-----:R-:W4:Y:S02]  /*587b0*/  LDL.LU R18, [R1+0x1eac] ;  /* 0x001eac0001127983 */ /* 0x001f240000300800 */
[----:B----4-:R-:W-:-:S02]  /*587c0*/  F2FP.BF16.F32.PACK_AB R18, R16, R18 ;  /* 0x000000121012723e */ /* 0x010fc400000010ff */
        /* <DEDUP_REMOVED lines=20> */
[----:B------:R-:W2:Y:S04]  /*58910*/  LDL.LU R16, [R1+0x1e80] ;  /* 0x001e800001107983 */ /* 0x000ea80000300800 */
[----:B------:R0:W-:Y:S04]  /*58920*/  STL [R1+0x43c], R18 ;  /* 0x00043c1201007387 */ /* 0x0001e80000100800 */
[----:B0-----:R-:W4:Y:S01]  /*58930*/  LDL.LU R18, [R1+0x22c] ;  /* 0x00022c0001127983 */ /* 0x001f220000300800 */
[----:B--2---:R-:W-:-:S03]  /*58940*/  F2FP.BF16.F32.PACK_AB R16, R16, R29 ;  /* 0x0000001d1010723e */ /* 0x004fc600000010ff */
[----:B------:R-:W3:Y:S04]  /*58950*/  LDL.LU R29, [R1+0x1e7c] ;  /* 0x001e7c00011d7983 */ /* 0x000ee80000300800 */
[----:B------:R0:W-:Y:S04]  /*58960*/  STL [R1+0x438], R16 ;  /* 0x0004381001007387 */ /* 0x0001e80000100800 */
[----:B0-----:R-:W2:Y:S01]  /*58970*/  LDL.LU R16, [R1+0x8e4] ;  /* 0x0008e40001107983 */ /* 0x001ea20000300800 */
[----:B---3--:R-:W-:-:S03]  /*58980*/  F2FP.BF16.F32.PACK_AB R29, R2, R29 ;  /* 0x0000001d021d723e */ /* 0x008fc600000010ff */
[----:B------:R-:W3:Y:S04]  /*58990*/  LDL.LU R2, [R1+0x1e78] ;  /* 0x001e780001027983 */ /* 0x000ee80000300800 */
[----:B------:R0:W-:Y:S04]  /*589a0*/  STL [R1+0x434], R29 ;  /* 0x0004341d01007387 */ /* 0x0001e80000100800 */
[----:B0-----:R-:W3:Y:S02]  /*589b0*/  LDL.LU R29, [R1+0x1e74] ;  /* 0x001e7400011d7983 */ /* 0x001ee40000300800 */
[----:B---3--:R-:W-:-:S02]  /*589c0*/  F2FP.BF16.F32.PACK_AB R29, R2, R29 ;  /* 0x0000001d021d723e */ /* 0x008fc400000010ff */
        /* <DEDUP_REMOVED lines=22> */
[----:B0-----:R-:W2:Y:S01]  /*58b30*/  LDL.LU R29, [R1+0x1e44] ;  /* 0x001e4400011d7983 */ /* 0x001ea20000300800 */
[----:B----4-:R-:W-:Y:S02]  /*58b40*/  F2FP.BF16.F32.PACK_AB R17, R18, R17 ;  /* 0x000000111211723e */ /* 0x010fe400000010ff */
[----:B--2---:R-:W-:-:S02]  /*58b50*/  F2FP.BF16.F32.PACK_AB R16, R29, R16 ;  /* 0x000000101d10723e */ /* 0x004fc400000010ff */
[----:B------:R-:W2:Y:S01]  /*58b60*/  LDL.LU R29, [R1+0x1e40] ;  /* 0x001e4000011d7983 */ /* 0x000ea20000300800 */
[----:B---3--:R-:W-:Y:S02]  /*58b70*/  F2FP.BF16.F32.PACK_AB R0, R2, R0 ;  /* 0x000000000200723e */ /* 0x008fe400000010ff */
[----:B------:R-:W-:Y:S01]  /*58b80*/  F2FP.BF16.F32.PACK_AB R2, R8, R4 ;  /* 0x000000040802723e */ /* 0x000fe200000010ff */
[----:B------:R0:W-:Y:S04]  /*58b90*/  STL [R1+0x418], R16 ;  /* 0x0004181001007387 */ /* 0x0001e80000100800 */
[----:B------:R-:W-:Y:S01]  /*58ba0*/  STL [R1+0x414], R17 ;  /* 0x0004141101007387 */ /* 0x000fe20000100800 */
[----:B0-----:R-:W-:Y:S02]  /*58bb0*/  F2FP.BF16.F32.PACK_AB R16, R19, R3 ;  /* 0x000000031310723e */ /* 0x001fe400000010ff */
[----:B------:R-:W-:-:S03]  /*58bc0*/  F2FP.BF16.F32.PACK_AB R3, R28, R14 ;  /* 0x0000000e1c03723e */ /* 0x000fc600000010ff */
[----:B------:R-:W-:Y:S04]  /*58bd0*/  STL [R1+0x410], R16 ;  /* 0x0004101001007387 */ /* 0x000fe80000100800 */
[----:B------:R0:W-:Y:S02]  /*58be0*/  STL [R1+0x3ec], R3 ;  /* 0x0003ec0301007387 */ /* 0x0001e40000100800 */
[----:B0-----:R-:W-:Y:S02]  /*58bf0*/  F2FP.BF16.F32.PACK_AB R3, R9, R5 ;  /* 0x000000050903723e */ /* 0x001fe400000010ff */
[----:B--2---:R-:W-:-:S05]  /*58c00*/  F2FP.BF16.F32.PACK_AB R14, R15, R29 ;  /* 0x0000001d0f0e723e */ /* 0x004fca00000010ff */
[----:B------:R-:W-:Y:S04]  /*58c10*/  STL [R1+0x3e8], R14 ;  /* 0x0003e80e01007387 */ /* 0x000fe80000100800 */
[----:B------:R0:W-:Y:S04]  /*58c20*/  STL [R1+0x3e4], R0 ;  /* 0x0003e40001007387 */ /* 0x0001e80000100800 */
[----:B------:R1:W-:Y:S04]  /*58c30*/  STL [R1+0x3e0], R3 ;  /* 0x0003e00301007387 */ /* 0x0003e80000100800 */
[----:B------:R2:W-:Y:S01]  /*58c40*/  STL [R1+0x38c], R2 ;  /* 0x00038c0201007387 */ /* 0x0005e20000100800 */
[----:B0-----:R-:W-:-:S02]  /*58c50*/  F2FP.BF16.F32.PACK_AB R0, R24, R25 ;  /* 0x000000191800723e */ /* 0x001fc400000010ff */
[----:B-1----:R-:W-:-:S03]  /*58c60*/  F2FP.BF16.F32.PACK_AB R3, R26, R27 ;  /* 0x0000001b1a03723e */ /* 0x002fc600000010ff */
[----:B------:R0:W-:Y:S01]  /*58c70*/  STL [R1+0x388], R0 ;  /* 0x0003880001007387 */ /* 0x0001e20000100800 */
[----:B--2---:R-:W-:-:S03]  /*58c80*/  F2FP.BF16.F32.PACK_AB R2, R6, R7 ;  /* 0x000000070602723e */ /* 0x004fc600000010ff */
[----:B------:R1:W-:Y:S04]  /*58c90*/  STL [R1+0x384], R3 ;  /* 0x0003840301007387 */ /* 0x0003e80000100800 */
[----:B------:R2:W-:Y:S01]  /*58ca0*/  STL [R1+0x380], R2 ;  /* 0x0003800201007387 */ /* 0x0005e20000100800 */
[----:B0-----:R-:W-:Y:S02]  /*58cb0*/  F2FP.BF16.F32.PACK_AB R0, R10, R11 ;  /* 0x0000000b0a00723e */ /* 0x001fe400000010ff */
[----:B-1----:R-:W-:-:S03]  /*58cc0*/  F2FP.BF16.F32.PACK_AB R3, R20, R21 ;  /* 0x000000151403723e */ /* 0x002fc600000010ff */
[----:B------:R0:W-:Y:S01]  /*58cd0*/  STL [R1+0x37c], R0 ;  /* 0x00037c0001007387 */ /* 0x0001e20000100800 */
[----:B--2---:R-:W-:-:S03]  /*58ce0*/  F2FP.BF16.F32.PACK_AB R2, R22, R23 ;  /* 0x000000171602723e */ /* 0x004fc600000010ff */
[----:B------:R-:W-:Y:S04]  /*58cf0*/  STL [R1+0x378], R3 ;  /* 0x0003780301007387 */ /* 0x000fe80000100800 */
[----:B------:R-:W2:Y:S01]  /*58d00*/  LDL.LU R16, [R1+0x904] ;  /* 0x0009040001107983 */ /* 0x000ea20000300800 */
[----:B0-----:R-:W-:-:S03]  /*58d10*/  F2FP.BF16.F32.PACK_AB R0, R12, R13 ;  /* 0x0000000d0c00723e */ /* 0x001fc600000010ff */
[----:B------:R-:W-:Y:S04]  /*58d20*/  STL [R1+0x374], R2 ;  /* 0x0003740201007387 */ /* 0x000fe80000100800 */
[----:B--2---:R0:W-:Y:S04]  /*58d30*/  STL [R1+0x1db8], R16 ;  /* 0x001db81001007387 */ /* 0x0041e80000100800 */
[----:B------:R-:W-:Y:S04]  /*58d40*/  STL [R1+0x370], R0 ;  /* 0x0003700001007387 */ /* 0x000fe80000100800 */
        /* <DEDUP_REMOVED lines=69> */
[----:B0-----:R-:W2:Y:S04]  /*591a0*/  LDL.LU R18, [R1+0x35c] ;  /* 0x00035c0001127983 */ /* 0x001ea80000300800 */
[----:B------:R-:W3:Y:S04]  /*591b0*/  LDL.LU R17, [R1+0x99c] ;  /* 0x00099c0001117983 */ /* 0x000ee80000300800 */
[----:B------:R-:W4:Y:S04]  /*591c0*/  LDL.LU R19, [R1+0x244] ;  /* 0x0002440001137983 */ /* 0x000f280000300800 */
[----:B------:R-:W4:Y:S04]  /*591d0*/  LDL.LU R3, [R1+0x994] ;  /* 0x0009940001037983 */ /* 0x000f280000300800 */
[----:B------:R-:W3:Y:S04]  /*591e0*/  LDL.LU R28, [R1+0x3fc] ;  /* 0x0003fc00011c7983 */ /* 0x000ee80000300800 */
[----:B------:R-:W3:Y:S04]  /*591f0*/  LDL.LU R14, [R1+0xa2c] ;  /* 0x000a2c00010e7983 */ /* 0x000ee80000300800 */
[----:B------:R-:W3:Y:S04]  /*59200*/  LDL.LU R15, [R1+0x3f4] ;  /* 0x0003f400010f7983 */ /* 0x000ee80000300800 */
[----:B------:R-:W3:Y:S04]  /*59210*/  LDL.LU R29, [R1+0xa24] ;  /* 0x000a2400011d7983 */ /* 0x000ee80000300800 */
[----:B------:R-:W4:Y:S04]  /*59220*/  LDL.LU R2, [R1+0x63c] ;  /* 0x00063c0001027983 */ /* 0x000f280000300800 */
        /* <DEDUP_REMOVED lines=19> */
[----:B--2---:R-:W-:-:S03]  /*59360*/  F2FP.BF16.F32.PACK_AB R16, R18, R16 ;  /* 0x000000101210723e */ /* 0x004fc600000010ff */
[----:B------:R-:W2:Y:S04]  /*59370*/  LDL.LU R18, [R1+0x1e3c] ;  /* 0x001e3c0001127983 */ /* 0x000ea80000300800 */
[----:B------:R0:W-:Y:S04]  /*59380*/  STL [R1+0x36c], R16 ;  /* 0x00036c1001007387 */ /* 0x0001e80000100800 */
[----:B0-----:R-:W2:Y:S02]  /*59390*/  LDL.LU R16, [R1+0x1e38] ;  /* 0x001e380001107983 */ /* 0x001ea40000300800 */
[----:B--2---:R-:W-:-:S02]  /*593a0*/  F2FP.BF16.F32.PACK_AB R16, R18, R16 ;  /* 0x000000101210723e */ /* 0x004fc400000010ff */
        /* <DEDUP_REMOVED lines=65> */
[----:B------:R0:W-:Y:S01]  /*597c0*/  STL [R1+0x318], R16 ;  /* 0x0003181001007387 */ /* 0x0001e20000100800 */
[----:B----4-:R-:W-:Y:S02]  /*597d0*/  F2FP.BF16.F32.PACK_AB R0, R2, R0 ;  /* 0x000000000200723e */ /* 0x010fe400000010ff */
[----:B0-----:R-:W-:Y:S02]  /*597e0*/  F2FP.BF16.F32.PACK_AB R16, R19, R3 ;  /* 0x000000031310723e */ /* 0x001fe400000010ff */
[----:B---3--:R-:W-:Y:S02]  /*597f0*/  F2FP.BF16.F32.PACK_AB R3, R28, R14 ;  /* 0x0000000e1c03723e */ /* 0x008fe400000010ff */
[----:B------:R-:W-:-:S02]  /*59800*/  F2FP.BF16.F32.PACK_AB R14, R15, R29 ;  /* 0x0000001d0f0e723e */ /* 0x000fc400000010ff */
[----:B------:R-:W-:Y:S02]  /*59810*/  F2FP.BF16.F32.PACK_AB R2, R8, R4 ;  /* 0x000000040802723e */ /* 0x000fe400000010ff */
[----:B--2---:R-:W-:-:S05]  /*59820*/  F2FP.BF16.F32.PACK_AB R17, R18, R17 ;  /* 0x000000111211723e */ /* 0x004fca00000010ff */
[----:B------:R-:W-:Y:S04]  /*59830*/  STL [R1+0x314], R17 ;  /* 0x0003141101007387 */ /* 0x000fe80000100800 */
[----:B------:R-:W-:Y:S04]  /*59840*/  STL [R1+0x310], R16 ;  /* 0x0003101001007387 */ /* 0x000fe80000100800 */
[----:B------:R0:W-:Y:S04]  /*59850*/  STL [R1+0x30c], R3 ;  /* 0x00030c0301007387 */ /* 0x0001e80000100800 */
[----:B------:R-:W-:Y:S01]  /*59860*/  STL [R1+0x308], R14 ;  /* 0x0003080e01007387 */ /* 0x000fe20000100800 */
[----:B0-----:R-:W-:-:S03]  /*59870*/  F2FP.BF16.F32.PACK_AB R3, R9, R5 ;  /* 0x000000050903723e */ /* 0x001fc600000010ff */
[----:B------:R0:W-:Y:S04]  /*59880*/  STL [R1+0x304], R0 ;  /* 0x0003040001007387 */ /* 0x0001e80000100800 */
[----:B------:R1:W-:Y:S01]  /*59890*/  STL [R1+0x300], R3 ;  /* 0x0003000301007387 */ /* 0x0003e20000100800 */
[----:B0-----:R-:W-:-:S03]  /*598a0*/  F2FP.BF16.F32.PACK_AB R0, R24, R25 ;  /* 0x000000191800723e */ /* 0x001fc600000010ff */
[----:B------:R0:W-:Y:S01]  /*598b0*/  STL [R1+0x2fc], R2 ;  /* 0x0002fc0201007387 */ /* 0x0001e20000100800 */
[----:B-1----:R-:W-:-:S03]  /*598c0*/  F2FP.BF16.F32.PACK_AB R3, R26, R27 ;  /* 0x0000001b1a03723e */ /* 0x002fc600000010ff */
[----:B------:R1:W-:Y:S04]  /*598d0*/  STL [R1+0x2f8], R0 ;  /* 0x0002f80001007387 */ /* 0x0003e80000100800 */
[----:B------:R2:W-:Y:S01]  /*598e0*/  STL [R1+0x2f4], R3 ;  /* 0x0002f40301007387 */ /* 0x0005e20000100800 */
[----:B0-----:R-:W-:Y:S02]  /*598f0*/  F2FP.BF16.F32.PACK_AB R2, R6, R7 ;  /* 0x000000070602723e */ /* 0x001fe400000010ff */
[----:B-1----:R-:W-:-:S03]  /*59900*/  F2FP.BF16.F32.PACK_AB R0, R10, R11 ;  /* 0x0000000b0a00723e */ /* 0x002fc600000010ff */
[----:B------:R0:W-:Y:S01]  /*59910*/  STL [R1+0x2f0], R2 ;  /* 0x0002f00201007387 */ /* 0x0001e20000100800 */
[----:B--2---:R-:W-:-:S03]  /*59920*/  F2FP.BF16.F32.PACK_AB R3, R20, R21 ;  /* 0x000000151403723e */ /* 0x004fc600000010ff */
[----:B------:R1:W-:Y:S04]  /*59930*/  STL [R1+0x2ec], R0 ;  /* 0x0002ec0001007387 */ /* 0x0003e80000100800 */
[----:B------:R-:W-:Y:S04]  /*59940*/  STL [R1+0x2e8], R3 ;  /* 0x0002e80301007387 */ /* 0x000fe80000100800 */
[----:B------:R-:W2:Y:S01]  /*59950*/  LDL.LU R16, [R1+0x924] ;  /* 0x0009240001107983 */ /* 0x000ea20000300800 */
[----:B0-----:R-:W-:Y:S02]  /*59960*/  F2FP.BF16.F32.PACK_AB R2, R22, R23 ;  /* 0x000000171602723e */ /* 0x001fe400000010ff */
[----:B-1----:R-:W-:-:S03]  /*59970*/  F2FP.BF16.F32.PACK_AB R0, R12, R13 ;  /* 0x0000000d0c00723e */ /* 0x002fc600000010ff */
        /* <DEDUP_REMOVED lines=972> */
[----:B------:R-:W-:Y:S04]  /*5d640*/  STL [R1+0x48], R14 ;  /* 0x0000480e01007387 */ /* 0x000fe80000100800 */
[----:B------:R1:W-:Y:S01]  /*5d650*/  STL [R1+0x44], R0 ;  /* 0x0000440001007387 */ /* 0x0003e20000100800 */
[----:B0-----:R-:W-:-:S02]  /*5d660*/  F2FP.BF16.F32.PACK_AB R3, R9, R5 ;  /* 0x000000050903723e */ /* 0x001fc400000010ff */
[----:B-1----:R-:W-:-:S03]  /*5d670*/  F2FP.BF16.F32.PACK_AB R0, R24, R25 ;  /* 0x000000191800723e */ /* 0x002fc600000010ff */
[----:B------:R0:W-:Y:S04]  /*5d680*/  STL [R1+0x40], R3 ;  /* 0x0000400301007387 */ /* 0x0001e80000100800 */
[----:B------:R1:W-:Y:S04]  /*5d690*/  STL [R1+0x3c], R2 ;  /* 0x00003c0201007387 */ /* 0x0003e80000100800 */
[----:B------:R2:W-:Y:S01]  /*5d6a0*/  STL [R1+0x38], R0 ;  /* 0x0000380001007387 */ /* 0x0005e20000100800 */
[----:B0-----:R-:W-:Y:S02]  /*5d6b0*/  F2FP.BF16.F32.PACK_AB R3, R26, R27 ;  /* 0x0000001b1a03723e */ /* 0x001fe400000010ff */
[----:B-1----:R-:W-:-:S02]  /*5d6c0*/  F2FP.BF16.F32.PACK_AB R2, R6, R7 ;  /* 0x000000070602723e */ /* 0x002fc400000010ff */
[----:B--2---:R-:W-:Y:S01]  /*5d6d0*/  F2FP.BF16.F32.PACK_AB R0, R10, R11 ;  /* 0x0000000b0a00723e */ /* 0x004fe200000010ff */
[----:B------:R0:W-:Y:S04]  /*5d6e0*/  STL [R1+0x34], R3 ;  /* 0x0000340301007387 */ /* 0x0001e80000100800 */
[----:B------:R1:W-:Y:S04]  /*5d6f0*/  STL [R1+0x30], R2 ;  /* 0x0000300201007387 */ /* 0x0003e80000100800 */
[----:B------:R2:W-:Y:S01]  /*5d700*/  STL [R1+0x2c], R0 ;  /* 0x00002c0001007387 */ /* 0x0005e20000100800 */
[----:B0-----:R-:W-:-:S05]  /*5d710*/  F2FP.BF16.F32.PACK_AB R3, R20, R21 ;  /* 0x000000151403723e */ /* 0x001fca00000010ff */
[----:B------:R-:W-:Y:S04]  /*5d720*/  STL [R1+0x28], R3 ;  /* 0x0000280301007387 */ /* 0x000fe80000100800 */
[----:B------:R-:W3:Y:S01]  /*5d730*/  LDL.LU R7, [R1+0xd38] ;  /* 0x000d380001077983 */ /* 0x000ee20000300800 */
[----:B-1----:R-:W-:Y:S02]  /*5d740*/  F2FP.BF16.F32.PACK_AB R2, R22, R23 ;  /* 0x000000171602723e */ /* 0x002fe400000010ff */
[----:B--2---:R-:W-:-:S03]  /*5d750*/  F2FP.BF16.F32.PACK_AB R0, R12, R13 ;  /* 0x0000000d0c00723e */ /* 0x004fc600000010ff */
[----:B------:R-:W-:Y:S04]  /*5d760*/  STL [R1+0x24], R2 ;  /* 0x0000240201007387 */ /* 0x000fe80000100800 */
[----:B---3--:R0:W-:Y:S04]  /*5d770*/  STL [R1+0x1ab8], R7 ;  /* 0x001ab80701007387 */ /* 0x0081e80000100800 */
        /* <DEDUP_REMOVED lines=36> */
[----:B---3--:R0:W-:Y:S04]  /*5d9c0*/  STL [R1+0x1ab0], R5 ;  /* 0x001ab00501007387 */ /* 0x0081e80000100800 */
[----:B0-----:R-:W3:Y:S04]  /*5d9d0*/  LDL.LU R5, [R1+0xcc0] ;  /* 0x000cc00001057983 */ /* 0x001ee80000300800 */
[----:B------:R-:W4:Y:S04]  /*5d9e0*/  LDL.LU R4, [R1+0xd60] ;  /* 0x000d600001047983 */ /* 0x000f280000300800 */
[----:B----4-:R0:W-:Y:S04]  /*5d9f0*/  STL [R1+0x1aac], R4 ;  /* 0x001aac0401007387 */ /* 0x0101e80000100800 */
[----:B0-----:R-:W4:Y:S04]  /*5da00*/  LDL.LU R4, [R1+0xd48] ;  /* 0x000d480001047983 */ /* 0x001f280000300800 */
[----:B------:R-:W2:Y:S04]  /*5da10*/  LDL.LU R11, [R1+0xd78] ;  /* 0x000d7800010b7983 */ /* 0x000ea80000300800 */
[----:B--2---:R0:W-:Y:S04]  /*5da20*/  STL [R1+0x1aa8], R11 ;  /* 0x001aa80b01007387 */ /* 0x0041e80000100800 */
        /* <DEDUP_REMOVED lines=10> */
[----:B------:R-:W2:Y:S04]  /*5dad0*/  LDL.LU R8, [R1+0xd90] ;  /* 0x000d900001087983 */ /* 0x000ea80000300800 */
[----:B------:R-:W2:Y:S04]  /*5dae0*/  LDL.LU R14, [R1+0xdac] ;  /* 0x000dac00010e7983 */ /* 0x000ea80000300800 */
        /* <DEDUP_REMOVED lines=24> */
[----:B------:R-:W2:Y:S01]  /*5dc70*/  LDL.LU R28, [R1+0xdc8] ;  /* 0x000dc800011c7983 */ /* 0x000ea20000300800 */
[----:B------:R-:W-:-:S03]  /*5dc80*/  F2FP.BF16.F32.PACK_AB R7, R6, R7 ;  /* 0x000000070607723e */ /* 0x000fc600000010ff */
[----:B--2---:R0:W-:Y:S04]  /*5dc90*/  STL [R1+0x1a70], R28 ;  /* 0x001a701c01007387 */ /* 0x0041e80000100800 */
        /* <DEDUP_REMOVED lines=40> */
[----:B------:R0:W-:Y:S04]  /*5df20*/  STL [R1], R7 ;  /* 0x0000000701007387 */ /* 0x0001e80000100800 */
[----:B0-----:R-:W3:Y:S02]  /*5df30*/  LDL.LU R7, [R1+0x1ab8] ;  /* 0x001ab80001077983 */ /* 0x001ee40000300800 */
[----:B---3--:R-:W-:-:S02]  /*5df40*/  F2FP.BF16.F32.PACK_AB R7, R6, R7 ;  /* 0x000000070607723e */ /* 0x008fc400000010ff */
[----:B------:R-:W3:Y:S02]  /*5df50*/  LDL.LU R6, [R1+0x1ab4] ;  /* 0x001ab40001067983 */ /* 0x000ee40000300800 */
[----:B---3--:R-:W-:Y:S02]  /*5df60*/  F2FP.BF16.F32.PACK_AB R6, R5, R6 ;  /* 0x000000060506723e */ /* 0x008fe400000010ff */
[----:B------:R-:W3:Y:S02]  /*5df70*/  LDL.LU R5, [R1+0x1ab0] ;  /* 0x001ab00001057983 */ /* 0x000ee40000300800 */
[----:B---3--:R-:W-:Y:S02]  /*5df80*/  F2FP.BF16.F32.PACK_AB R5, R4, R5 ;  /* 0x000000050405723e */ /* 0x008fe400000010ff */
[----:B------:R-:W3:Y:S02]  /*5df90*/  LDL.LU R4, [R1+0x1aac] ;  /* 0x001aac0001047983 */ /* 0x000ee40000300800 */
        /* <DEDUP_REMOVED lines=25> */
[----:B------:R-:W4:Y:S02]  /*5e130*/  LDL.LU R23, [R1+0x1a78] ;  /* 0x001a780001177983 */ /* 0x000f240000300800 */
[----:B----4-:R-:W-:Y:S02]  /*5e140*/  F2FP.BF16.F32.PACK_AB R23, R22, R23 ;  /* 0x000000171617723e */ /* 0x010fe400000010ff */
[----:B------:R-:W2:Y:S02]  /*5e150*/  LDL.LU R22, [R1+0x1a74] ;  /* 0x001a740001167983 */ /* 0x000ea40000300800 */
[----:B--2---:R-:W-:Y:S02]  /*5e160*/  F2FP.BF16.F32.PACK_AB R22, R28, R22 ;  /* 0x000000161c16723e */ /* 0x004fe400000010ff */
[----:B------:R-:W2:Y:S01]  /*5e170*/  LDL.LU R28, [R1+0x1a70] ;  /* 0x001a7000011c7983 */ /* 0x000ea20000300800 */
[----:B------:R-:W-:Y:S02]  /*5e180*/  F2FP.BF16.F32.PACK_AB R20, R3, R20 ;  /* 0x000000140314723e */ /* 0x000fe400000010ff */
[----:B--2---:R-:W-:-:S02]  /*5e190*/  F2FP.BF16.F32.PACK_AB R21, R28, R21 ;  /* 0x000000151c15723e */ /* 0x004fc400000010ff */
[----:B------:R-:W2:Y:S04]  /*5e1a0*/  LDL.LU R28, [R1+0x1a6c] ;  /* 0x001a6c00011c7983 */ /* 0x000ea80000300800 */
[----:B------:R0:W5:Y:S01]  /*5e1b0*/  LDL.LU R3, [R1+0x1a68] ;  /* 0x001a680001037983 */ /* 0x0001620000300800 */
[----:B------:R-:W-:Y:S02]  /*5e1c0*/  F2FP.BF16.F32.PACK_AB R27, R29, R27 ;  /* 0x0000001b1d1b723e */ /* 0x000fe400000010ff */
[----:B------:R-:W-:Y:S02]  /*5e1d0*/  F2FP.BF16.F32.PACK_AB R26, R2, R26 ;  /* 0x0000001a021a723e */ /* 0x000fe400000010ff */
[----:B------:R-:W-:Y:S02]  /*5e1e0*/  F2FP.BF16.F32.PACK_AB R25, R0, R25 ;  /* 0x000000190019723e */ /* 0x000fe400000010ff */
[----:B0-2---:R-:W-:-:S07]  /*5e1f0*/  F2FP.BF16.F32.PACK_AB R24, R24, R28 ;  /* 0x0000001c1818723e */ /* 0x005fce00000010ff */
.L_x_1:
[----:B------:R-:W2:Y:S01]  /*5e200*/  LDL.LU R28, [R1+0x1a64] ;  /* 0x001a6400011c7983 */ /* 0x000ea20000300800 */
[----:B-1---5:R-:W-:Y:S01]  /*5e210*/  VIADD R0, R3, 0xff ;  /* 0x000000ff03007836 */ /* 0x022fe20000000000 */
[----:B------:R-:W-:Y:S01]  /*5e220*/  ULDC.64 UR28, c[0x0][0x228] ;  /* 0x00008a00001c7ab9 */ /* 0x000fe20000000a00 */
[----:B------:R-:W0:Y:S01]  /*5e230*/  S2UR UR5, SR_CgaCtaId ;  /* 0x00000000000579c3 */ /* 0x000e220000008800 */
[----:B------:R-:W1:Y:S01]  /*5e240*/  S2R R2, SR_TID.X ;  /* 0x0000000000027919 */ /* 0x000e620000002100 */
[----:B------:R-:W-:Y:S01]  /*5e250*/  UMOV UR4, 0x400 ;  /* 0x0000040000047882 */ /* 0x000fe20000000000 */
[----:B------:R-:W-:Y:S01]  /*5e260*/  ISETP.GE.AND P3, PT, R0, UR29, PT ;  /* 0x0000001d00007c0c */ /* 0x000fe2000bf66270 */
[----:B------:R-:W-:Y:S01]  /*5e270*/  ULDC.64 UR6, c[0x0][0x220] ;  /* 0x0000880000067ab9 */ /* 0x000fe20000000a00 */
[----:B------:R-:W3:Y:S01]  /*5e280*/  S2R R0, SR_TID.X ;  /* 0x0000000000007919 */ /* 0x000ee20000002100 */
[----:B------:R-:W-:Y:S01]  /*5e290*/  ULDC.64 UR30, c[0x0][0x228] ;  /* 0x00008a00001e7ab9 */ /* 0x000fe20000000a00 */
[----:B------:R-:W-:Y:S01]  /*5e2a0*/  ULDC UR26, c[0x0][0x248] ;  /* 0x00009200001a7ab9 */ /* 0x000fe20000000800 */
[----:B------:R-:W-:Y:S01]  /*5e2b0*/  ULDC.64 UR24, c[0x0][0x228] ;  /* 0x00008a0000187ab9 */ /* 0x000fe20000000a00 */
[----:B------:R-:W-:Y:S01]  /*5e2c0*/  ULDC.64 UR22, c[0x0][0x228] ;  /* 0x00008a0000167ab9 */ /* 0x000fe20000000a00 */
[----:B------:R-:W-:Y:S01]  /*5e2d0*/  ULDC.64 UR20, c[0x0][0x228] ;  /* 0x00008a0000147ab9 */ /* 0x000fe20000000a00 */
[----:B------:R-:W-:Y:S01]  /*5e2e0*/  ULDC.64 UR18, c[0x0][0x228] ;  /* 0x00008a0000127ab9 */ /* 0x000fe20000000a00 */
[----:B------:R-:W-:Y:S01]  /*5e2f0*/  ULDC.64 UR16, c[0x0][0x228] ;  /* 0x00008a0000107ab9 */ /* 0x000fe20000000a00 */
[----:B------:R-:W-:Y:S01]  /*5e300*/  ULDC.64 UR14, c[0x0][0x228] ;  /* 0x00008a00000e7ab9 */ /* 0x000fe20000000a00 */
[----:B------:R-:W-:Y:S01]  /*5e310*/  ULDC.64 UR12, c[0x0][0x228] ;  /* 0x00008a00000c7ab9 */ /* 0x000fe20000000a00 */
[----:B------:R-:W-:Y:S01]  /*5e320*/  ULDC.64 UR10, c[0x0][0x228] ;  /* 0x00008a00000a7ab9 */ /* 0x000fe20000000a00 */
[----:B0-----:R-:W-:Y:S01]  /*5e330*/  ULEA UR4, UR5, UR4, 0x18 ;  /* 0x0000000405047291 */ /* 0x001fe2000f8ec03f */
[----:B-1----:R-:W-:Y:S01]  /*5e340*/  LOP3.LUT R2, R2, 0x3f, RZ, 0xc0, !PT ;  /* 0x0000003f02027812 */ /* 0x002fe200078ec0ff */
[----:B---3--:R-:W-:-:S04]  /*5e350*/  IMAD.SHL.U32 R0, R0, 0x10, RZ ;  /* 0x0000001000007824 */ /* 0x008fc800078e00ff */
[----:B------:R-:W-:Y:S02]  /*5e360*/  LEA R2, R2, UR4, 0x4 ;  /* 0x0000000402027c11 */ /* 0x000fe4000f8e20ff */
[----:B------:R-:W-:Y:S01]  /*5e370*/  LOP3.LUT R0, R0, 0x1f0, RZ, 0xc0, !PT ;  /* 0x000001f000007812 */ /* 0x000fe200078ec0ff */
[----:B------:R-:W-:Y:S03]  /*5e380*/  BAR.SYNC.DEFER_BLOCKING 0x0 ;  /* 0x0000000000007b1d */ /* 0x000fe60000010000 */
[----:B--2---:R-:W-:-:S03]  /*5e390*/  IADD3 R0, R0, UR4, R28 ;  /* 0x0000000400007c10 */ /* 0x004fc6000fffe01c */
[----:B------:R-:W-:Y:S02]  /*5e3a0*/  ULDC.64 UR4, c[0x0][0x228] ;  /* 0x00008a0000047ab9 */ /* 0x000fe40000000a00 */
[----:B------:R-:W0:Y:S01]  /*5e3b0*/  LDC R28, c[0x0][0x244] ;  /* 0x00009100ff1c7b82 */ /* 0x000e220000000800 */
[----:B------:R1:W-:Y:S04]  /*5e3c0*/  STSM.16.M88.4 [R0], R24 ;  /* 0x0000001800007844 */ /* 0x0003e80000000200 */
[----:B------:R-:W-:Y:S03]  /*5e3d0*/  STSM.16.M88.4 [R0+0x200], R20 ;  /* 0x0002001400007844 */ /* 0x000fe60000000200 */
[----:B------:R-:W-:Y:S06]  /*5e3e0*/  BAR.SYNC.DEFER_BLOCKING 0x0 ;  /* 0x0000000000007b1d */ /* 0x000fec0000010000 */
[----:B-1----:R-:W2:Y:S04]  /*5e3f0*/  LDL.LU R24, [R1+0x30] ;  /* 0x0000300001187983 */ /* 0x002ea80000300800 */
[----:B------:R-:W2:Y:S04]  /*5e400*/  LDL.LU R25, [R1+0x34] ;  /* 0x0000340001197983 */ /* 0x000ea80000300800 */
[----:B------:R-:W2:Y:S04]  /*5e410*/  LDL.LU R26, [R1+0x38] ;  /* 0x00003800011a7983 */ /* 0x000ea80000300800 */
[----:B------:R-:W2:Y:S04]  /*5e420*/  LDL.LU R27, [R1+0x3c] ;  /* 0x00003c00011b7983 */ /* 0x000ea80000300800 */
[----:B------:R-:W1:Y:S04]  /*5e430*/  LDS.128 R20, [R2] ;  /* 0x0000000002147984 */ /* 0x000e680000000c00 */
[----:B-1----:R-:W-:Y:S01]  /*5e440*/  STL [R1+0x134], R21 ;  /* 0x0001341501007387 */ /* 0x002fe20000100800 */
[----:B------:R-:W-:-:S03]  /*5e450*/  IMAD.MOV.U32 R29, RZ, RZ, R20 ;  /* 0x000000ffff1d7224 */ /* 0x000fc600078e0014 */
[----:B------:R-:W-:Y:S04]  /*5e460*/  STL.64 [R1+0x138], R22 ;  /* 0x0001381601007387 */ /* 0x000fe80000100a00 */
[----:B------:R-:W1:Y:S01]  /*5e470*/  LDS.128 R20, [R2+0x400] ;  /* 0x0004000002147984 */ /* 0x000e620000000c00 */
[----:B------:R-:W-:Y:S06]  /*5e480*/  BAR.SYNC.DEFER_BLOCKING 0x0 ;  /* 0x0000000000007b1d */ /* 0x000fec0000010000 */
[----:B------:R-:W-:Y:S04]  /*5e490*/  STSM.16.M88.4 [R0], R16 ;  /* 0x0000001000007844 */ /* 0x000fe80000000200 */
[----:B------:R3:W-:Y:S01]  /*5e4a0*/  STSM.16.M88.4 [R0+0x200], R12 ;  /* 0x0002000c00007844 */ /* 0x0007e20000000200 */
[----:B------:R-:W-:Y:S06]  /*5e4b0*/  BAR.SYNC.DEFER_BLOCKING 0x0 ;  /* 0x0000000000007b1d */ /* 0x000fec0000010000 */
[----:B-1----:R-:W-:Y:S04]  /*5e4c0*/  STL.64 [R1+0x240], R20 ;  /* 0x0002401401007387 */ /* 0x002fe80000100a00 */
[----:B------:R-:W-:Y:S04]  /*5e4d0*/  STL.64 [R1+0x248], R22 ;  /* 0x0002481601007387 */ /* 0x000fe80000100a00 */
[----:B---3--:R-:W3:Y:S04]  /*5e4e0*/  LDL.LU R12, [R1+0x20] ;  /* 0x00002000010c7983 */ /* 0x008ee80000300800 */
[----:B------:R-:W3:Y:S04]  /*5e4f0*/  LDL.LU R13, [R1+0x24] ;  /* 0x00002400010d7983 */ /* 0x000ee80000300800 */
[----:B------:R-:W1:Y:S04]  /*5e500*/  LDS.128 R20, [R2] ;  /* 0x0000000002147984 */ /* 0x000e680000000c00 */
[----:B------:R-:W4:Y:S04]  /*5e510*/  LDS.128 R16, [R2+0x400] ;  /* 0x0004000002107984 */ /* 0x000f280000000c00 */
[----:B------:R-:W3:Y:S04]  /*5e520*/  LDL.LU R14, [R1+0x28] ;  /* 0x00002800010e7983 */ /* 0x000ee80000300800 */
[----:B------:R-:W3:Y:S01]  /*5e530*/  LDL.LU R15, [R1+0x2c] ;  /* 0x00002c00010f7983 */ /* 0x000ee20000300800 */
[----:B------:R-:W-:Y:S06]  /*5e540*/  BAR.SYNC.DEFER_BLOCKING 0x0 ;  /* 0x0000000000007b1d */ /* 0x000fec0000010000 */
[----:B-1----:R-:W-:Y:S04]  /*5e550*/  STL.64 [R1+0x1a90], R22 ;  /* 0x001a901601007387 */ /* 0x002fe80000100a00 */
[----:B------:R1:W-:Y:S04]  /*5e560*/  STL.64 [R1+0x1a88], R20 ;  /* 0x001a881401007387 */ /* 0x0003e80000100a00 */
[----:B-1----:R-:W2:Y:S04]  /*5e570*/  LDL.LU R20, [R1+0x10] ;  /* 0x0000100001147983 */ /* 0x002ea80000300800 */
[----:B------:R-:W2:Y:S04]  /*5e580*/  LDL.LU R21, [R1+0x14] ;  /* 0x0000140001157983 */ /* 0x000ea80000300800 */
[----:B------:R-:W2:Y:S04]  /*5e590*/  LDL.LU R22, [R1+0x18] ;  /* 0x0000180001167983 */ /* 0x000ea80000300800 */
[----:B------:R-:W2:Y:S04]  /*5e5a0*/  LDL.LU R23, [R1+0x1c] ;  /* 0x00001c0001177983 */ /* 0x000ea80000300800 */
[----:B----4-:R-:W-:Y:S04]  /*5e5b0*/  STL.64 [R1+0x1aa0], R18 ;  /* 0x001aa01201007387 */ /* 0x010fe80000100a00 */
[----:B------:R1:W-:Y:S04]  /*5e5c0*/  STL.64 [R1+0x1a98], R16 ;  /* 0x001a981001007387 */ /* 0x0003e80000100a00 */
[----:B-1----:R-:W4:Y:S04]  /*5e5d0*/  LDL.LU R16, [R1] ;  /* 0x0000000001107983 */ /* 0x002f280000300800 */
[----:B------:R-:W4:Y:S04]  /*5e5e0*/  LDL.LU R17, [R1+0x4] ;  /* 0x0000040001117983 */ /* 0x000f280000300800 */
[----:B------:R-:W4:Y:S04]  /*5e5f0*/  LDL.LU R18, [R1+0x8] ;  /* 0x0000080001127983 */ /* 0x000f280000300800 */
[----:B------:R-:W4:Y:S04]  /*5e600*/  LDL.LU R19, [R1+0xc] ;  /* 0x00000c0001137983 */ /* 0x000f280000300800 */
[----:B------:R-:W-:Y:S04]  /*5e610*/  STSM.16.M88.4 [R0], R8 ;  /* 0x0000000800007844 */ /* 0x000fe80000000200 */
[----:B------:R-:W-:Y:S01]  /*5e620*/  STSM.16.M88.4 [R0+0x200], R4 ;  /* 0x0002000400007844 */ /* 0x000fe20000000200 */
[----:B------:R-:W-:Y:S06]  /*5e630*/  BAR.SYNC.DEFER_BLOCKING 0x0 ;  /* 0x0000000000007b1d */ /* 0x000fec0000010000 */
[----:B------:R-:W1:Y:S04]  /*5e640*/  LDS.128 R8, [R2] ;  /* 0x0000000002087984 */ /* 0x000e680000000c00 */
[----:B------:R-:W0:Y:S01]  /*5e650*/  LDS.128 R4, [R2+0x400] ;  /* 0x0004000002047984 */ /* 0x000e220000000c00 */
[----:B------:R-:W-:Y:S06]  /*5e660*/  BAR.SYNC.DEFER_BLOCKING 0x0 ;  /* 0x0000000000007b1d */ /* 0x000fec0000010000 */
[----:B-1----:R-:W-:Y:S04]  /*5e670*/  STL.64 [R1+0x260], R8 ;  /* 0x0002600801007387 */ /* 0x002fe80000100a00 */
[----:B------:R-:W-:Y:S04]  /*5e680*/  STL.64 [R1+0x268], R10 ;  /* 0x0002680a01007387 */ /* 0x000fe80000100a00 */
[----:B0-----:R-:W-:Y:S04]  /*5e690*/  STL.64 [R1+0x290], R4 ;  /* 0x0002900401007387 */ /* 0x001fe80000100a00 */
[----:B------:R-:W-:Y:S04]  /*5e6a0*/  STL.64 [R1+0x298], R6 ;  /* 0x0002980601007387 */ /* 0x000fe80000100a00 */
[----:B----4-:R-:W-:Y:S04]  /*5e6b0*/  STSM.16.M88.4 [R0], R16 ;  /* 0x0000001000007844 */ /* 0x010fe80000000200 */
[----:B--2---:R-:W-:Y:S01]  /*5e6c0*/  STSM.16.M88.4 [R0+0x200], R20 ;  /* 0x0002001400007844 */ /* 0x004fe20000000200 */
[----:B------:R-:W-:Y:S06]  /*5e6d0*/  BAR.SYNC.DEFER_BLOCKING 0x0 ;  /* 0x0000000000007b1d */ /* 0x000fec0000010000 */
[----:B------:R-:W0:Y:S04]  /*5e6e0*/  LDS.128 R4, [R2] ;  /* 0x0000000002047984 */ /* 0x000e280000000c00 */
[----:B0-----:R-:W-:Y:S04]  /*5e6f0*/  STL.64 [R1+0x1ab0], R6 ;  /* 0x001ab00601007387 */ /* 0x001fe80000100a00 */
[----:B------:R-:W-:Y:S04]  /*5e700*/  STL.64 [R1+0x1aa8], R4 ;  /* 0x001aa80401007387 */ /* 0x000fe80000100a00 */
[----:B------:R-:W0:Y:S01]  /*5e710*/  LDS.128 R4, [R2+0x400] ;  /* 0x0004000002047984 */ /* 0x000e220000000c00 */
[----:B------:R-:W-:Y:S06]  /*5e720*/  BAR.SYNC.DEFER_BLOCKING 0x0 ;  /* 0x0000000000007b1d */ /* 0x000fec0000010000 */
[----:B---3--:R-:W-:Y:S04]  /*5e730*/  STSM.16.M88.4 [R0], R12 ;  /* 0x0000000c00007844 */ /* 0x008fe80000000200 */
[----:B------:R-:W-:Y:S01]  /*5e740*/  STSM.16.M88.4 [R0+0x200], R24 ;  /* 0x0002001800007844 */ /* 0x000fe20000000200 */
[----:B------:R-:W-:Y:S06]  /*5e750*/  BAR.SYNC.DEFER_BLOCKING 0x0 ;  /* 0x0000000000007b1d */ /* 0x000fec0000010000 */
[----:B0-----:R-:W-:Y:S04]  /*5e760*/  STL.64 [R1+0x10], R4 ;  /* 0x0000100401007387 */ /* 0x001fe80000100a00 */
[----:B------:R-:W-:Y:S04]  /*5e770*/  STL.64 [R1+0x18], R6 ;  /* 0x0000180601007387 */ /* 0x000fe80000100a00 */
[----:B------:R-:W2:Y:S04]  /*5e780*/  LDL.LU R16, [R1+0xb0] ;  /* 0x0000b00001107983 */ /* 0x000ea80000300800 */
[----:B------:R-:W0:Y:S04]  /*5e790*/  LDS.128 R8, [R2] ;  /* 0x0000000002087984 */ /* 0x000e280000000c00 */
[----:B------:R-:W1:Y:S04]  /*5e7a0*/  LDS.128 R4, [R2+0x400] ;  /* 0x0004000002047984 */ /* 0x000e680000000c00 */
[----:B0-----:R-:W-:Y:S04]  /*5e7b0*/  STL.64 [R1+0x20], R8 ;  /* 0x0000200801007387 */ /* 0x001fe80000100a00 */
[----:B------:R-:W-:Y:S04]  /*5e7c0*/  STL.64 [R1+0x28], R10 ;  /* 0x0000280a01007387 */ /* 0x000fe80000100a00 */
[----:B-1----:R-:W-:Y:S04]  /*5e7d0*/  STL.64 [R1+0x350], R4 ;  /* 0x0003500401007387 */ /* 0x002fe80000100a00 */
[----:B------:R-:W-:Y:S04]  /*5e7e0*/  STL.64 [R1+0x358], R6 ;  /* 0x0003580601007387 */ /* 0x000fe80000100a00 */
[----:B------:R-:W2:Y:S04]  /*5e7f0*/  LDL.LU R17, [R1+0xb4] ;  /* 0x0000b40001117983 */ /* 0x000ea80000300800 */
[----:B------:R-:W3:Y:S04]  /*5e800*/  LDL.LU R18, [R1+0xb8] ;  /* 0x0000b80001127983 */ /* 0x000ee80000300800 */
[----:B------:R-:W3:Y:S01]  /*5e810*/  LDL.LU R19, [R1+0xbc] ;  /* 0x0000bc0001137983 */ /* 0x000ee20000300800 */
[----:B------:R-:W-:Y:S06]  /*5e820*/  BAR.SYNC.DEFER_BLOCKING 0x0 ;  /* 0x0000000000007b1d */ /* 0x000fec0000010000 */
        /* <DEDUP_REMOVED lines=50> */
[----:B--2---:R0:W-:Y:S04]  /*5eb50*/  STSM.16.M88.4 [R0], R16 ;  /* 0x0000001000007844 */ /* 0x0041e80000000200 */
[----:B0-----:R-:W2:Y:S04]  /*5eb60*/  LDL.LU.64 R18, [R1+0x1bc0] ;  /* 0x001bc00001127983 */ /* 0x001ea80000300a00 */
[----:B------:R-:W2:Y:S04]  /*5eb70*/  LDL.LU.64 R16, [R1+0x1bb8] ;  /* 0x001bb80001107983 */ /* 0x000ea80000300a00 */
[----:B--2---:R-:W-:Y:S01]  /*5eb80*/  STSM.16.M88.4 [R0+0x200], R16 ;  /* 0x0002001000007844 */ /* 0x004fe20000000200 */
[----:B------:R-:W-:Y:S06]  /*5eb90*/  BAR.SYNC.DEFER_BLOCKING 0x0 ;  /* 0x0000000000007b1d */ /* 0x000fec0000010000 */
[----:B------:R-:W0:Y:S04]  /*5eba0*/  LDS.128 R16, [R2] ;  /* 0x0000000002107984 */ /* 0x000e280000000c00 */
[----:B0-----:R-:W-:Y:S04]  /*5ebb0*/  STL.64 [R1+0x30], R16 ;  /* 0x0000301001007387 */ /* 0x001fe80000100a00 */
[----:B------:R-:W-:Y:S04]  /*5ebc0*/  STL.64 [R1+0x38], R18 ;  /* 0x0000381201007387 */ /* 0x000fe80000100a00 */
[----:B------:R-:W0:Y:S04]  /*5ebd0*/  LDS.128 R16, [R2+0x400] ;  /* 0x0004000002107984 */ /* 0x000e280000000c00 */
[----:B0-----:R-:W-:Y:S04]  /*5ebe0*/  STL.64 [R1+0x40], R16 ;  /* 0x0000401001007387 */ /* 0x001fe80000100a00 */
[----:B------:R0:W-:Y:S04]  /*5ebf0*/  STL.64 [R1+0x48], R18 ;  /* 0x0000481201007387 */ /* 0x0001e80000100a00 */
[----:B0-----:R-:W2:Y:S04]  /*5ec00*/  LDL.LU.64 R18, [R1+0x1bb0] ;  /* 0x001bb00001127983 */ /* 0x001ea80000300a00 */
[----:B------:R-:W2:Y:S01]  /*5ec10*/  LDL.LU.64 R16, [R1+0x1ba8] ;  /* 0x001ba80001107983 */ /* 0x000ea20000300a00 */
[----:B------:R-:W-:Y:S06]  /*5ec20*/  BAR.SYNC.DEFER_BLOCKING 0x0 ;  /* 0x0000000000007b1d */ /* 0x000fec0000010000 */
        /* <DEDUP_REMOVED lines=17> */
[----:B---3--:R-:W-:Y:S01]  /*5ed40*/  STSM.16.M88.4 [R0+0x200], R4 ;  /* 0x0002000400007844 */ /* 0x008fe20000000200 */
[----:B------:R-:W-:Y:S06]  /*5ed50*/  BAR.SYNC.DEFER_BLOCKING 0x0 ;  /* 0x0000000000007b1d */ /* 0x000fec0000010000 */
[----:B------:R-:W0:Y:S04]  /*5ed60*/  LDS.128 R4, [R2] ;  /* 0x0000000002047984 */ /* 0x000e280000000c00 */
[----:B0-----:R-:W-:Y:S04]  /*5ed70*/  STL.64 [R1+0x50], R4 ;  /* 0x0000500401007387 */ /* 0x001fe80000100a00 */
[----:B------:R-:W-:Y:S04]  /*5ed80*/  STL.64 [R1+0x58], R6 ;  /* 0x0000580601007387 */ /* 0x000fe80000100a00 */
[----:B------:R-:W0:Y:S01]  /*5ed90*/  LDS.128 R4, [R2+0x400] ;  /* 0x0004000002047984 */ /* 0x000e220000000c00 */
[----:B------:R-:W-:Y:S06]  /*5eda0*/  BAR.SYNC.DEFER_BLOCKING 0x0 ;  /* 0x0000000000007b1d */ /* 0x000fec0000010000 */
[----:B----4-:R-:W-:Y:S04]  /*5edb0*/  STSM.16.M88.4 [R0], R8 ;  /* 0x0000000800007844 */ /* 0x010fe80000000200 */
[----:B0-----:R-:W-:Y:S04]  /*5edc0*/  STL.64 [R1+0x70], R4 ;  /* 0x0000700401007387 */ /* 0x001fe80000100a00 */
[----:B------:R-:W-:Y:S04]  /*5edd0*/  STL.64 [R1+0x78], R6 ;  /* 0x0000780601007387 */ /* 0x000fe80000100a00 */
[----:B--2---:R-:W-:Y:S01]  /*5ede0*/  STSM.16.M88.4 [R0+0x200], R16 ;  /* 0x0002001000007844 */ /* 0x004fe20000000200 */
[----:B------:R-:W-:Y:S06]  /*5edf0*/  BAR.SYNC.DEFER_BLOCKING 0x0 ;  /* 0x0000000000007b1d */ /* 0x000fec0000010000 */
[----:B------:R-:W0:Y:S04]  /*5ee00*/  LDS.128 R8, [R2] ;  /* 0x0000000002087984 */ /* 0x000e280000000c00 */
[----:B------:R-:W1:Y:S01]  /*5ee10*/  LDS.128 R4, [R2+0x400] ;  /* 0x0004000002047984 */ /* 0x000e620000000c00 */
[----:B------:R-:W-:Y:S06]  /*5ee20*/  BAR.SYNC.DEFER_BLOCKING 0x0 ;  /* 0x0000000000007b1d */ /* 0x000fec0000010000 */
[----:B------:R-:W-:Y:S04]  /*5ee30*/  STSM.16.M88.4 [R0], R20 ;  /* 0x0000001400007844 */ /* 0x000fe80000000200 */
[----:B------:R-:W-:Y:S04]  /*5ee40*/  STSM.16.M88.4 [R0+0x200], R12 ;  /* 0x0002000c00007844 */ /* 0x000fe80000000200 */
[----:B0-----:R-:W-:Y:S04]  /*5ee50*/  STL.64 [R1+0x90], R8 ;  /* 0x0000900801007387 */ /* 0x001fe80000100a00 */
[----:B------:R-:W-:Y:S01]  /*5ee60*/  STL.64 [R1+0x98], R10 ;  /* 0x0000980a01007387 */ /* 0x000fe20000100a00 */
[----:B------:R-:W-:Y:S06]  /*5ee70*/  BAR.SYNC.DEFER_BLOCKING 0x0 ;  /* 0x0000000000007b1d */ /* 0x000fec0000010000 */
[----:B-1----:R-:W-:Y:S04]  /*5ee80*/  STL.64 [R1+0xa0], R4 ;  /* 0x0000a00401007387 */ /* 0x002fe80000100a00 */
[----:B------:R-:W-:Y:S04]  /*5ee90*/  STL.64 [R1+0xa8], R6 ;  /* 0x0000a80601007387 */ /* 0x000fe80000100a00 */
[----:B------:R-:W0:Y:S04]  /*5eea0*/  LDS.128 R8, [R2] ;  /* 0x0000000002087984 */ /* 0x000e280000000c00 */
[----:B------:R-:W1:Y:S01]  /*5eeb0*/  LDS.128 R4, [R2+0x400] ;  /* 0x0004000002047984 */ /* 0x000e620000000c00 */
[----:B------:R-:W-:Y:S06]  /*5eec0*/  BAR.SYNC.DEFER_BLOCKING 0x0 ;  /* 0x0000000000007b1d */ /* 0x000fec0000010000 */
[----:B0-----:R-:W-:Y:S04]  /*5eed0*/  STL.64 [R1+0x80], R8 ;  /* 0x0000800801007387 */ /* 0x001fe80000100a00 */
[----:B------:R-:W-:Y:S04]  /*5eee0*/  STL.64 [R1+0x88], R10 ;  /* 0x0000880a01007387 */ /* 0x000fe80000100a00 */
[----:B-1----:R-:W-:Y:S04]  /*5eef0*/  STL.64 [R1+0xb0], R4 ;  /* 0x0000b00401007387 */ /* 0x002fe80000100a00 */
[----:B------:R-:W-:Y:S04]  /*5ef00*/  STL.64 [R1+0xb8], R6 ;  /* 0x0000b80601007387 */ /* 0x000fe80000100a00 */
[----:B------:R-:W2:Y:S04]  /*5ef10*/  LDL.LU R20, [R1+0x180] ;  /* 0x0001800001147983 */ /* 0x000ea80000300800 */
        /* <DEDUP_REMOVED lines=33> */
[----:B------:R0:W-:Y:S04]  /*5f130*/  STSM.16.M88.4 [R0], R24 ;  /* 0x0000001800007844 */ /* 0x0001e80000000200 */
        /* <DEDUP_REMOVED lines=53> */
[----:B------:R-:W0:Y:S01]  /*5f490*/  LDS.128 R20, [R2+0x400] ;  /* 0x0004000002147984 */ /* 0x000e220000000c00 */
[----:B------:R-:W-:Y:S06]  /*5f4a0*/  BAR.SYNC.DEFER_BLOCKING 0x0 ;  /* 0x0000000000007b1d */ /* 0x000fec0000010000 */
[----:B0-----:R-:W-:Y:S04]  /*5f4b0*/  STL.64 [R1+0x140], R20 ;  /* 0x0001401401007387 */ /* 0x001fe80000100a00 */
[----:B------:R0:W-:Y:S04]  /*5f4c0*/  STL.64 [R1+0x148], R22 ;  /* 0x0001481601007387 */ /* 0x0001e80000100a00 */
[----:B0-----:R-:W2:Y:S04]  /*5f4d0*/  LDL.LU.64 R22, [R1+0x1b30] ;  /* 0x001b300001167983 */ /* 0x001ea80000300a00 */
[----:B------:R-:W2:Y:S04]  /*5f4e0*/  LDL.LU.64 R20, [R1+0x1b28] ;  /* 0x001b280001147983 */ /* 0x000ea80000300a00 */
[----:B---3--:R-:W-:Y:S04]  /*5f4f0*/  STSM.16.M88.4 [R0], R4 ;  /* 0x0000000400007844 */ /* 0x008fe80000000200 */
[----:B----4-:R-:W-:Y:S01]  /*5f500*/  STSM.16.M88.4 [R0+0x200], R8 ;  /* 0x0002000800007844 */ /* 0x010fe20000000200 */
[----:B------:R-:W-:Y:S06]  /*5f510*/  BAR.SYNC.DEFER_BLOCKING 0x0 ;  /* 0x0000000000007b1d */ /* 0x000fec0000010000 */
[----:B------:R-:W0:Y:S04]  /*5f520*/  LDS.128 R8, [R2] ;  /* 0x0000000002087984 */ /* 0x000e280000000c00 */
[----:B------:R-:W1:Y:S01]  /*5f530*/  LDS.128 R4, [R2+0x400] ;  /* 0x0004000002047984 */ /* 0x000e620000000c00 */
[----:B------:R-:W-:Y:S06]  /*5f540*/  BAR.SYNC.DEFER_BLOCKING 0x0 ;  /* 0x0000000000007b1d */ /* 0x000fec0000010000 */
[----:B------:R-:W-:Y:S04]  /*5f550*/  STSM.16.M88.4 [R0], R16 ;  /* 0x0000001000007844 */ /* 0x000fe80000000200 */
[----:B0-----:R-:W-:Y:S04]  /*5f560*/  STL.64 [R1+0x100], R8 ;  /* 0x0001000801007387 */ /* 0x001fe80000100a00 */
[----:B------:R-:W-:Y:S04]  /*5f570*/  STL.64 [R1+0x108], R10 ;  /* 0x0001080a01007387 */ /* 0x000fe80000100a00 */
[----:B-1----:R-:W-:Y:S04]  /*5f580*/  STL.64 [R1+0x120], R4 ;  /* 0x0001200401007387 */ /* 0x002fe80000100a00 */
[----:B------:R-:W-:Y:S04]  /*5f590*/  STL.64 [R1+0x128], R6 ;  /* 0x0001280601007387 */ /* 0x000fe80000100a00 */
[----:B--2---:R-:W-:Y:S01]  /*5f5a0*/  STSM.16.M88.4 [R0+0x200], R20 ;  /* 0x0002001400007844 */ /* 0x004fe20000000200 */
[----:B------:R-:W-:Y:S06]  /*5f5b0*/  BAR.SYNC.DEFER_BLOCKING 0x0 ;  /* 0x0000000000007b1d */ /* 0x000fec0000010000 */
[----:B------:R-:W0:Y:S04]  /*5f5c0*/  LDS.128 R8, [R2] ;  /* 0x0000000002087984 */ /* 0x000e280000000c00 */
[----:B------:R-:W1:Y:S01]  /*5f5d0*/  LDS.128 R4, [R2+0x400] ;  /* 0x0004000002047984 */ /* 0x000e620000000c00 */
[----:B------:R-:W-:Y:S06]  /*5f5e0*/  BAR.SYNC.DEFER_BLOCKING 0x0 ;  /* 0x0000000000007b1d */ /* 0x000fec0000010000 */
[----:B------:R-:W-:Y:S04]  /*5f5f0*/  STSM.16.M88.4 [R0], R12 ;  /* 0x0000000c00007844 */ /* 0x000fe80000000200 */
[----:B------:R-:W-:Y:S01]  /*5f600*/  STSM.16.M88.4 [R0+0x200], R24 ;  /* 0x0002001800007844 */ /* 0x000fe20000000200 */
[----:B------:R-:W-:Y:S06]  /*5f610*/  BAR.SYNC.DEFER_BLOCKING 0x0 ;  /* 0x0000000000007b1d */ /* 0x000fec0000010000 */
[----:B0-----:R-:W-:Y:S04]  /*5f620*/  STL.64 [R1+0x150], R8 ;  /* 0x0001500801007387 */ /* 0x001fe80000100a00 */
[----:B------:R-:W-:Y:S04]  /*5f630*/  STL.64 [R1+0x158], R10 ;  /* 0x0001580a01007387 */ /* 0x000fe80000100a00 */
[----:B------:R-:W0:Y:S04]  /*5f640*/  LDS.128 R12, [R2] ;  /* 0x00000000020c7984 */ /* 0x000e280000000c00 */
[----:B------:R-:W2:Y:S04]  /*5f650*/  LDS.128 R8, [R2+0x400] ;  /* 0x0004000002087984 */ /* 0x000ea80000000c00 */
[----:B-1----:R1:W-:Y:S04]  /*5f660*/  STL.64 [R1+0x180], R4 ;  /* 0x0001800401007387 */ /* 0x0023e80000100a00 */
[----:B------:R3:W-:Y:S04]  /*5f670*/  STL.64 [R1+0x188], R6 ;  /* 0x0001880601007387 */ /* 0x0007e80000100a00 */
[----:B-1----:R-:W4:Y:S04]  /*5f680*/  LDL.LU R4, [R1+0x1f0] ;  /* 0x0001f00001047983 */ /* 0x002f280000300800 */
[----:B0-----:R-:W-:Y:S04]  /*5f690*/  STL.64 [R1+0x160], R12 ;  /* 0x0001600c01007387 */ /* 0x001fe80000100a00 */
[----:B------:R-:W-:Y:S04]  /*5f6a0*/  STL.64 [R1+0x168], R14 ;  /* 0x0001680e01007387 */ /* 0x000fe80000100a00 */
[----:B--2---:R-:W-:Y:S04]  /*5f6b0*/  STL.64 [R1+0x170], R8 ;  /* 0x0001700801007387 */ /* 0x004fe80000100a00 */
[----:B------:R-:W-:Y:S04]  /*5f6c0*/  STL.64 [R1+0x178], R10 ;  /* 0x0001780a01007387 */ /* 0x000fe80000100a00 */
[----:B------:R-:W4:Y:S04]  /*5f6d0*/  LDL.LU R5, [R1+0x1f4] ;  /* 0x0001f40001057983 */ /* 0x000f280000300800 */
[----:B---3--:R-:W2:Y:S04]  /*5f6e0*/  LDL.LU R6, [R1+0x1f8] ;  /* 0x0001f80001067983 */ /* 0x008ea80000300800 */
[----:B------:R-:W2:Y:S01]  /*5f6f0*/  LDL.LU R7, [R1+0x1fc] ;  /* 0x0001fc0001077983 */ /* 0x000ea20000300800 */
[----:B------:R-:W-:Y:S06]  /*5f700*/  BAR.SYNC.DEFER_BLOCKING 0x0 ;  /* 0x0000000000007b1d */ /* 0x000fec0000010000 */
[----:B--2---:R-:W-:Y:S04]  /*5f710*/  STL.64 [R1+0x1af0], R6 ;  /* 0x001af00601007387 */ /* 0x004fe80000100a00 */
        /* <DEDUP_REMOVED lines=71> */
[----:B--2---:R-:W-:Y:S04]  /*5fb90*/  STSM.16.M88.4 [R0], R4 ;  /* 0x0000000400007844 */ /* 0x004fe80000000200 */
[----:B---3--:R0:W-:Y:S01]  /*5fba0*/  STSM.16.M88.4 [R0+0x200], R12 ;  /* 0x0002000c00007844 */ /* 0x0081e20000000200 */
[----:B------:R-:W-:Y:S06]  /*5fbb0*/  BAR.SYNC.DEFER_BLOCKING 0x0 ;  /* 0x0000000000007b1d */ /* 0x000fec0000010000 */
[----:B0-----:R-:W2:Y:S04]  /*5fbc0*/  LDL.LU R12, [R1+0x270] ;  /* 0x00027000010c7983 */ /* 0x001ea80000300800 */
[----:B------:R-:W2:Y:S04]  /*5fbd0*/  LDL.LU R13, [R1+0x274] ;  /* 0x00027400010d7983 */ /* 0x000ea80000300800 */
[----:B------:R-:W2:Y:S04]  /*5fbe0*/  LDL.LU R14, [R1+0x278] ;  /* 0x00027800010e7983 */ /* 0x000ea80000300800 */
[----:B------:R-:W0:Y:S04]  /*5fbf0*/  LDS.128 R4, [R2] ;  /* 0x0000000002047984 */ /* 0x000e280000000c00 */
[----:B------:R-:W2:Y:S04]  /*5fc00*/  LDL.LU R15, [R1+0x27c] ;  /* 0x00027c00010f7983 */ /* 0x000ea80000300800 */
[----:B0-----:R-:W-:Y:S04]  /*5fc10*/  STL.64 [R1+0x1e0], R4 ;  /* 0x0001e00401007387 */ /* 0x001fe80000100a00 */
[----:B------:R-:W-:Y:S04]  /*5fc20*/  STL.64 [R1+0x1e8], R6 ;  /* 0x0001e80601007387 */ /* 0x000fe80000100a00 */
[----:B------:R-:W0:Y:S01]  /*5fc30*/  LDS.128 R4, [R2+0x400] ;  /* 0x0004000002047984 */ /* 0x000e220000000c00 */
[----:B------:R-:W-:Y:S06]  /*5fc40*/  BAR.SYNC.DEFER_BLOCKING 0x0 ;  /* 0x0000000000007b1d */ /* 0x000fec0000010000 */
[----:B----4-:R-:W-:Y:S04]  /*5fc50*/  STSM.16.M88.4 [R0], R8 ;  /* 0x0000000800007844 */ /* 0x010fe80000000200 */
[----:B------:R-:W-:Y:S01]  /*5fc60*/  STSM.16.M88.4 [R0+0x200], R16 ;  /* 0x0002001000007844 */ /* 0x000fe20000000200 */
[----:B------:R-:W-:Y:S06]  /*5fc70*/  BAR.SYNC.DEFER_BLOCKING 0x0 ;  /* 0x0000000000007b1d */ /* 0x000fec0000010000 */
[----:B0-----:R-:W-:Y:S04]  /*5fc80*/  STL.64 [R1+0x1f0], R4 ;  /* 0x0001f00401007387 */ /* 0x001fe80000100a00 */
[----:B------:R-:W-:Y:S04]  /*5fc90*/  STL.64 [R1+0x1f8], R6 ;  /* 0x0001f80601007387 */ /* 0x000fe80000100a00 */
[----:B------:R-:W0:Y:S04]  /*5fca0*/  LDS.128 R8, [R2] ;  /* 0x0000000002087984 */ /* 0x000e280000000c00 */
[----:B------:R-:W1:Y:S01]  /*5fcb0*/  LDS.128 R4, [R2+0x400] ;  /* 0x0004000002047984 */ /* 0x000e620000000c00 */
[----:B------:R-:W-:Y:S06]  /*5fcc0*/  BAR.SYNC.DEFER_BLOCKING 0x0 ;  /* 0x0000000000007b1d */ /* 0x000fec0000010000 */
[----:B------:R-:W-:Y:S04]  /*5fcd0*/  STSM.16.M88.4 [R0], R20 ;  /* 0x0000001400007844 */ /* 0x000fe80000000200 */
[----:B------:R3:W-:Y:S04]  /*5fce0*/  STSM.16.M88.4 [R0+0x200], R24 ;  /* 0x0002001800007844 */ /* 0x0007e80000000200 */
[----:B0-----:R-:W-:Y:S04]  /*5fcf0*/  STL.64 [R1+0x1d0], R8 ;  /* 0x0001d00801007387 */ /* 0x001fe80000100a00 */
[----:B------:R-:W-:Y:S01]  /*5fd00*/  STL.64 [R1+0x1d8], R10 ;  /* 0x0001d80a01007387 */ /* 0x000fe20000100a00 */
[----:B------:R-:W-:Y:S06]  /*5fd10*/  BAR.SYNC.DEFER_BLOCKING 0x0 ;  /* 0x0000000000007b1d */ /* 0x000fec0000010000 */
[----:B-1----:R-:W-:Y:S04]  /*5fd20*/  STL.64 [R1+0x200], R4 ;  /* 0x0002000401007387 */ /* 0x002fe80000100a00 */
[----:B------:R-:W-:Y:S04]  /*5fd30*/  STL.64 [R1+0x208], R6 ;  /* 0x0002080601007387 */ /* 0x000fe80000100a00 */
[----:B---3--:R-:W3:Y:S04]  /*5fd40*/  LDL.LU R24, [R1+0x280] ;  /* 0x0002800001187983 */ /* 0x008ee80000300800 */
[----:B------:R-:W0:Y:S04]  /*5fd50*/  LDS.128 R8, [R2] ;  /* 0x0000000002087984 */ /* 0x000e280000000c00 */
[----:B------:R-:W1:Y:S01]  /*5fd60*/  LDS.128 R4, [R2+0x400] ;  /* 0x0004000002047984 */ /* 0x000e620000000c00 */
[----:B------:R-:W-:Y:S06]  /*5fd70*/  BAR.SYNC.DEFER_BLOCKING 0x0 ;  /* 0x0000000000007b1d */ /* 0x000fec0000010000 */
[----:B0-----:R0:W-:Y:S04]  /*5fd80*/  STL.64 [R1+0x220], R8 ;  /* 0x0002200801007387 */ /* 0x0011e80000100a00 */
[----:B------:R4:W-:Y:S04]  /*5fd90*/  STL.64 [R1+0x228], R10 ;  /* 0x0002280a01007387 */ /* 0x0009e80000100a00 */
[----:B-1----:R1:W-:Y:S04]  /*5fda0*/  STL.64 [R1+0x250], R4 ;  /* 0x0002500401007387 */ /* 0x0023e80000100a00 */
[----:B------:R1:W-:Y:S04]  /*5fdb0*/  STL.64 [R1+0x258], R6 ;  /* 0x0002580601007387 */ /* 0x0003e80000100a00 */
[----:B------:R-:W3:Y:S04]  /*5fdc0*/  LDL.LU R25, [R1+0x284] ;  /* 0x0002840001197983 */ /* 0x000ee80000300800 */
[----:B------:R-:W3:Y:S04]  /*5fdd0*/  LDL.LU R26, [R1+0x288] ;  /* 0x00028800011a7983 */ /* 0x000ee80000300800 */
[----:B------:R-:W3:Y:S04]  /*5fde0*/  LDL.LU R27, [R1+0x28c] ;  /* 0x00028c00011b7983 */ /* 0x000ee80000300800 */
[----:B0-----:R-:W2:Y:S04]  /*5fdf0*/  LDL.LU R8, [R1+0x2a0] ;  /* 0x0002a00001087983 */ /* 0x001ea80000300800 */
[----:B------:R-:W2:Y:S04]  /*5fe00*/  LDL.LU R9, [R1+0x2a4] ;  /* 0x0002a40001097983 */ /* 0x000ea80000300800 */
[----:B----4-:R-:W4:Y:S04]  /*5fe10*/  LDL.LU R10, [R1+0x2a8] ;  /* 0x0002a800010a7983 */ /* 0x010f280000300800 */
[----:B------:R-:W4:Y:S04]  /*5fe20*/  LDL.LU R11, [R1+0x2ac] ;  /* 0x0002ac00010b7983 */ /* 0x000f280000300800 */
[----:B----4-:R-:W-:Y:S04]  /*5fe30*/  STL.64 [R1+0x1ae0], R10 ;  /* 0x001ae00a01007387 */ /* 0x010fe80000100a00 */
[----:B--2---:R-:W-:Y:S04]  /*5fe40*/  STL.64 [R1+0x1ad8], R8 ;  /* 0x001ad80801007387 */ /* 0x004fe80000100a00 */
[----:B------:R-:W2:Y:S04]  /*5fe50*/  LDL.LU R16, [R1+0x2b0] ;  /* 0x0002b00001107983 */ /* 0x000ea80000300800 */
[----:B------:R-:W2:Y:S04]  /*5fe60*/  LDL.LU R17, [R1+0x2b4] ;  /* 0x0002b40001117983 */ /* 0x000ea80000300800 */
[----:B------:R-:W2:Y:S04]  /*5fe70*/  LDL.LU R18, [R1+0x2b8] ;  /* 0x0002b80001127983 */ /* 0x000ea80000300800 */
[----:B------:R-:W2:Y:S04]  /*5fe80*/  LDL.LU R19, [R1+0x2bc] ;  /* 0x0002bc0001137983 */ /* 0x000ea80000300800 */
[----:B-1----:R-:W4:Y:S04]  /*5fe90*/  LDL.LU R4, [R1+0x2d0] ;  /* 0x0002d00001047983 */ /* 0x002f280000300800 */
[----:B------:R-:W4:Y:S04]  /*5fea0*/  LDL.LU R5, [R1+0x2d4] ;  /* 0x0002d40001057983 */ /* 0x000f280000300800 */
[----:B------:R-:W2:Y:S04]  /*5feb0*/  LDL.LU R6, [R1+0x2d8] ;  /* 0x0002d80001067983 */ /* 0x000ea80000300800 */
[----:B------:R-:W2:Y:S04]  /*5fec0*/  LDL.LU R7, [R1+0x2dc] ;  /* 0x0002dc0001077983 */ /* 0x000ea80000300800 */
[----:B------:R-:W-:Y:S04]  /*5fed0*/  STSM.16.M88.4 [R0], R12 ;  /* 0x0000000c00007844 */ /* 0x000fe80000000200 */
[----:B---3--:R-:W-:Y:S01]  /*5fee0*/  STSM.16.M88.4 [R0+0x200], R24 ;  /* 0x0002001800007844 */ /* 0x008fe20000000200 */
[----:B------:R-:W-:Y:S06]  /*5fef0*/  BAR.SYNC.DEFER_BLOCKING 0x0 ;  /* 0x0000000000007b1d */ /* 0x000fec0000010000 */
[----:B------:R-:W0:Y:S04]  /*5ff00*/  LDS.128 R8, [R2] ;  /* 0x0000000002087984 */ /* 0x000e280000000c00 */
[----:B--2---:R-:W-:Y:S04]  /*5ff10*/  STL.64 [R1+0x1ad0], R6 ;  /* 0x001ad00601007387 */ /* 0x004fe80000100a00 */
[----:B----4-:R1:W-:Y:S04]  /*5ff20*/  STL.64 [R1+0x1ac8], R4 ;  /* 0x001ac80401007387 */ /* 0x0103e80000100a00 */
[----:B-1----:R-:W2:Y:S04]  /*5ff30*/  LDL.LU R4, [R1+0x2c0] ;  /* 0x0002c00001047983 */ /* 0x002ea80000300800 */
        /* <DEDUP_REMOVED lines=24> */
[----:B------:R-:W-:Y:S01]  /*600c0*/  STSM.16.M88.4 [R0+0x200], R16 ;  /* 0x0002001000007844 */ /* 0x000fe20000000200 */
[----:B------:R-:W-:Y:S06]  /*600d0*/  BAR.SYNC.DEFER_BLOCKING 0x0 ;  /* 0x0000000000007b1d */ /* 0x000fec0000010000 */
[----:B------:R-:W0:Y:S04]  /*600e0*/  LDS.128 R8, [R2] ;  /* 0x0000000002087984 */ /* 0x000e280000000c00 */
[----:B------:R-:W1:Y:S01]  /*600f0*/  LDS.128 R16, [R2+0x400] ;  /* 0x0004000002107984 */ /* 0x000e620000000c00 */
[----:B------:R-:W-:Y:S06]  /*60100*/  BAR.SYNC.DEFER_BLOCKING 0x0 ;  /* 0x0000000000007b1d */ /* 0x000fec0000010000 */
[----:B0-----:R0:W-:Y:S04]  /*60110*/  STL.64 [R1+0x280], R8 ;  /* 0x0002800801007387 */ /* 0x0011e80000100a00 */
[----:B------:R2:W-:Y:S04]  /*60120*/  STL.64 [R1+0x288], R10 ;  /* 0x0002880a01007387 */ /* 0x0005e80000100a00 */
[----:B0-----:R-:W4:Y:S04]  /*60130*/  LDL.LU R8, [R1+0x310] ;  /* 0x0003100001087983 */ /* 0x001f280000300800 */
[----:B-1----:R0:W-:Y:S04]  /*60140*/  STL.64 [R1+0x2b0], R16 ;  /* 0x0002b01001007387 */ /* 0x0021e80000100a00 */
[----:B------:R1:W-:Y:S04]  /*60150*/  STL.64 [R1+0x2b8], R18 ;  /* 0x0002b81201007387 */ /* 0x0003e80000100a00 */
[----:B------:R-:W4:Y:S04]  /*60160*/  LDL.LU R9, [R1+0x314] ;  /* 0x0003140001097983 */ /* 0x000f280000300800 */
[----:B--2---:R-:W2:Y:S04]  /*60170*/  LDL.LU R10, [R1+0x318] ;  /* 0x00031800010a7983 */ /* 0x004ea80000300800 */
[----:B------:R-:W2:Y:S04]  /*60180*/  LDL.LU R11, [R1+0x31c] ;  /* 0x00031c00010b7983 */ /* 0x000ea80000300800 */
[----:B0-----:R-:W2:Y:S04]  /*60190*/  LDL.LU R16, [R1+0x320] ;  /* 0x0003200001107983 */ /* 0x001ea80000300800 */
[----:B------:R-:W2:Y:S04]  /*601a0*/  LDL.LU R17, [R1+0x324] ;  /* 0x0003240001117983 */ /* 0x000ea80000300800 */
[----:B-1----:R-:W2:Y:S04]  /*601b0*/  LDL.LU R18, [R1+0x328] ;  /* 0x0003280001127983 */ /* 0x002ea80000300800 */
[----:B------:R-:W2:Y:S04]  /*601c0*/  LDL.LU R19, [R1+0x32c] ;  /* 0x00032c0001137983 */ /* 0x000ea80000300800 */
[----:B------:R0:W-:Y:S04]  /*601d0*/  STSM.16.M88.4 [R0], R4 ;  /* 0x0000000400007844 */ /* 0x0001e80000000200 */
[----:B0-----:R-:W3:Y:S04]  /*601e0*/  LDL.LU.64 R6, [R1+0x1ad0] ;  /* 0x001ad00001067983 */ /* 0x001ee80000300a00 */
[----:B------:R-:W3:Y:S04]  /*601f0*/  LDL.LU.64 R4, [R1+0x1ac8] ;  /* 0x001ac80001047983 */ /* 0x000ee80000300a00 */
[----:B---3--:R-:W-:Y:S01]  /*60200*/  STSM.16.M88.4 [R0+0x200], R4 ;  /* 0x0002000400007844 */ /* 0x008fe20000000200 */
[----:B------:R-:W-:Y:S06]  /*60210*/  BAR.SYNC.DEFER_BLOCKING 0x0 ;  /* 0x0000000000007b1d */ /* 0x000fec0000010000 */
[----:B------:R-:W0:Y:S04]  /*60220*/  LDS.128 R4, [R2] ;  /* 0x0000000002047984 */ /* 0x000e280000000c00 */
[----:B0-----:R-:W-:Y:S04]  /*60230*/  STL.64 [R1+0x270], R4 ;  /* 0x0002700401007387 */ /* 0x001fe80000100a00 */
[----:B------:R-:W-:Y:S04]  /*60240*/  STL.64 [R1+0x278], R6 ;  /* 0x0002780601007387 */ /* 0x000fe80000100a00 */
[----:B------:R-:W0:Y:S01]  /*60250*/  LDS.128 R4, [R2+0x400] ;  /* 0x0004000002047984 */ /* 0x000e220000000c00 */
[----:B------:R-:W-:Y:S06]  /*60260*/  BAR.SYNC.DEFER_BLOCKING 0x0 ;  /* 0x0000000000007b1d */ /* 0x000fec0000010000 */
[----:B------:R-:W-:Y:S04]  /*60270*/  STSM.16.M88.4 [R0], R20 ;  /* 0x0000001400007844 */ /* 0x000fe80000000200 */
[----:B----4-:R-:W-:Y:S01]  /*60280*/  STSM.16.M88.4 [R0+0x200], R12 ;  /* 0x0002000c00007844 */ /* 0x010fe20000000200 */
[----:B------:R-:W-:Y:S06]  /*60290*/  BAR.SYNC.DEFER_BLOCKING 0x0 ;  /* 0x0000000000007b1d */ /* 0x000fec0000010000 */
[----:B0-----:R-:W-:Y:S04]  /*602a0*/  STL.64 [R1+0x2a0], R4 ;  /* 0x0002a00401007387 */ /* 0x001fe80000100a00 */
[----:B------:R-:W-:Y:S04]  /*602b0*/  STL.64 [R1+0x2a8], R6 ;  /* 0x0002a80601007387 */ /* 0x000fe80000100a00 */
[----:B------:R-:W0:Y:S04]  /*602c0*/  LDS.128 R12, [R2] ;  /* 0x00000000020c7984 */ /* 0x000e280000000c00 */
[----:B------:R-:W1:Y:S01]  /*602d0*/  LDS.128 R4, [R2+0x400] ;  /* 0x0004000002047984 */ /* 0x000e620000000c00 */
[----:B------:R-:W-:Y:S06]  /*602e0*/  BAR.SYNC.DEFER_BLOCKING 0x0 ;  /* 0x0000000000007b1d */ /* 0x000fec0000010000 */
[----:B------:R-:W-:Y:S04]  /*602f0*/  STSM.16.M88.4 [R0], R24 ;  /* 0x0000001800007844 */ /* 0x000fe80000000200 */
[----:B--2---:R-:W-:Y:S01]  /*60300*/  STSM.16.M88.4 [R0+0x200], R8 ;  /* 0x0002000800007844 */ /* 0x004fe20000000200 */
[----:B------:R-:W-:Y:S06]  /*60310*/  BAR.SYNC.DEFER_BLOCKING 0x0 ;  /* 0x0000000000007b1d */ /* 0x000fec0000010000 */
[----:B0-----:R0:W-:Y:S04]  /*60320*/  STL.64 [R1+0x2c0], R12 ;  /* 0x0002c00c01007387 */ /* 0x0011e80000100a00 */
[----:B------:R2:W-:Y:S04]  /*60330*/  STL.64 [R1+0x2c8], R14 ;  /* 0x0002c80e01007387 */ /* 0x0005e80000100a00 */
[----:B-1----:R-:W-:Y:S04]  /*60340*/  STL.64 [R1+0x2f0], R4 ;  /* 0x0002f00401007387 */ /* 0x002fe80000100a00 */
[----:B------:R-:W-:Y:S04]  /*60350*/  STL.64 [R1+0x2f8], R6 ;  /* 0x0002f80601007387 */ /* 0x000fe80000100a00 */
[----:B------:R-:W1:Y:S04]  /*60360*/  LDS.128 R8, [R2] ;  /* 0x0000000002087984 */ /* 0x000e680000000c00 */
[----:B------:R-:W3:Y:S04]  /*60370*/  LDS.128 R4, [R2+0x400] ;  /* 0x0004000002047984 */ /* 0x000ee80000000c00 */
[----:B------:R-:W4:Y:S04]  /*60380*/  LDL.LU R20, [R1+0x330] ;  /* 0x0003300001147983 */ /* 0x000f280000300800 */
[----:B------:R-:W4:Y:S04]  /*60390*/  LDL.LU R21, [R1+0x334] ;  /* 0x0003340001157983 */ /* 0x000f280000300800 */
[----:B------:R-:W4:Y:S04]  /*603a0*/  LDL.LU R22, [R1+0x338] ;  /* 0x0003380001167983 */ /* 0x000f280000300800 */
[----:B------:R-:W4:Y:S04]  /*603b0*/  LDL.LU R23, [R1+0x33c] ;  /* 0x00033c0001177983 */ /* 0x000f280000300800 */
[----:B0-----:R-:W4:Y:S04]  /*603c0*/  LDL.LU R12, [R1+0x340] ;  /* 0x00034000010c7983 */ /* 0x001f280000300800 */
[----:B------:R-:W4:Y:S04]  /*603d0*/  LDL.LU R13, [R1+0x344] ;  /* 0x00034400010d7983 */ /* 0x000f280000300800 */
[----:B--2---:R-:W2:Y:S04]  /*603e0*/  LDL.LU R14, [R1+0x348] ;  /* 0x00034800010e7983 */ /* 0x004ea80000300800 */
[----:B------:R-:W2:Y:S04]  /*603f0*/  LDL.LU R15, [R1+0x34c] ;  /* 0x00034c00010f7983 */ /* 0x000ea80000300800 */
[----:B------:R-:W2:Y:S04]  /*60400*/  LDL.LU R24, [R1+0x360] ;  /* 0x0003600001187983 */ /* 0x000ea80000300800 */
[----:B------:R-:W2:Y:S04]  /*60410*/  LDL.LU R25, [R1+0x364] ;  /* 0x0003640001197983 */ /* 0x000ea80000300800 */
[----:B------:R-:W2:Y:S04]  /*60420*/  LDL.LU R26, [R1+0x368] ;  /* 0x00036800011a7983 */ /* 0x000ea80000300800 */
[----:B------:R-:W2:Y:S04]  /*60430*/  LDL.LU R27, [R1+0x36c] ;  /* 0x00036c00011b7983 */ /* 0x000ea80000300800 */
[----:B-1----:R-:W-:Y:S04]  /*60440*/  STL.64 [R1+0x2d0], R8 ;  /* 0x0002d00801007387 */ /* 0x002fe80000100a00 */
[----:B------:R-:W-:Y:S04]  /*60450*/  STL.64 [R1+0x2d8], R10 ;  /* 0x0002d80a01007387 */ /* 0x000fe80000100a00 */
[----:B---3--:R0:W-:Y:S04]  /*60460*/  STL.64 [R1+0x2e0], R4 ;  /* 0x0002e00401007387 */ /* 0x0081e80000100a00 */
[----:B------:R1:W-:Y:S01]  /*60470*/  STL.64 [R1+0x2e8], R6 ;  /* 0x0002e80601007387 */ /* 0x0003e20000100a00 */
[----:B------:R-:W-:Y:S06]  /*60480*/  BAR.SYNC.DEFER_BLOCKING 0x0 ;  /* 0x0000000000007b1d */ /* 0x000fec0000010000 */
[----:B0-----:R-:W3:Y:S04]  /*60490*/  LDL.LU R4, [R1+0x380] ;  /* 0x0003800001047983 */ /* 0x001ee80000300800 */
[----:B------:R-:W3:Y:S04]  /*604a0*/  LDL.LU R5, [R1+0x384] ;  /* 0x0003840001057983 */ /* 0x000ee80000300800 */
[----:B-1----:R-:W4:Y:S04]  /*604b0*/  LDL.LU R6, [R1+0x388] ;  /* 0x0003880001067983 */ /* 0x002f280000300800 */
[----:B------:R-:W4:Y:S04]  /*604c0*/  LDL.LU R7, [R1+0x38c] ;  /* 0x00038c0001077983 */ /* 0x000f280000300800 */
[----:B------:R-:W-:Y:S04]  /*604d0*/  STSM.16.M88.4 [R0], R16 ;  /* 0x0000001000007844 */ /* 0x000fe80000000200 */
[----:B----4-:R-:W-:Y:S04]  /*604e0*/  STL.64 [R1+0x1ac0], R6 ;  /* 0x001ac00601007387 */ /* 0x010fe80000100a00 */
[----:B---3--:R0:W-:Y:S04]  /*604f0*/  STL.64 [R1+0x1ab8], R4 ;  /* 0x001ab80401007387 */ /* 0x0081e80000100a00 */
[----:B0-----:R-:W3:Y:S04]  /*60500*/  LDL.LU R4, [R1+0x370] ;  /* 0x0003700001047983 */ /* 0x001ee80000300800 */
[----:B------:R-:W3:Y:S04]  /*60510*/  LDL.LU R5, [R1+0x374] ;  /* 0x0003740001057983 */ /* 0x000ee80000300800 */
[----:B------:R-:W3:Y:S04]  /*60520*/  LDL.LU R6, [R1+0x378] ;  /* 0x0003780001067983 */ /* 0x000ee80000300800 */
[----:B------:R-:W3:Y:S04]  /*60530*/  LDL.LU R7, [R1+0x37c] ;  /* 0x00037c0001077983 */ /* 0x000ee80000300800 */
[----:B------:R-:W-:Y:S01]  /*60540*/  STSM.16.M88.4 [R0+0x200], R20 ;  /* 0x0002001400007844 */ /* 0x000fe20000000200 */
[----:B------:R-:W-:Y:S06]  /*60550*/  BAR.SYNC.DEFER_BLOCKING 0x0 ;  /* 0x0000000000007b1d */ /* 0x000fec0000010000 */
[----:B------:R-:W4:Y:S04]  /*60560*/  LDL.LU R8, [R1+0x3e0] ;  /* 0x0003e00001087983 */ /* 0x000f280000300800 */
[----:B------:R-:W4:Y:S04]  /*60570*/  LDL.LU R9, [R1+0x3e4] ;  /* 0x0003e40001097983 */ /* 0x000f280000300800 */
[----:B------:R-:W4:Y:S04]  /*60580*/  LDL.LU R10, [R1+0x3e8] ;  /* 0x0003e800010a7983 */ /* 0x000f280000300800 */
[----:B------:R-:W4:Y:S04]  /*60590*/  LDL.LU R11, [R1+0x3ec] ;  /* 0x0003ec00010b7983 */ /* 0x000f280000300800 */
[----:B------:R-:W0:Y:S04]  /*605a0*/  LDS.128 R20, [R2] ;  /* 0x0000000002147984 */ /* 0x000e280000000c00 */
[----:B------:R-:W4:Y:S04]  /*605b0*/  LDL.LU R16, [R1+0x410] ;  /* 0x0004100001107983 */ /* 0x000f280000300800 */
[----:B------:R-:W4:Y:S04]  /*605c0*/  LDL.LU R17, [R1+0x414] ;  /* 0x0004140001117983 */ /* 0x000f280000300800 */
[----:B------:R-:W4:Y:S04]  /*605d0*/  LDL.LU R18, [R1+0x418] ;  /* 0x0004180001127983 */ /* 0x000f280000300800 */
[----:B------:R-:W4:Y:S04]  /*605e0*/  LDL.LU R19, [R1+0x41c] ;  /* 0x00041c0001137983 */ /* 0x000f280000300800 */
[----:B0-----:R-:W-:Y:S04]  /*605f0*/  STL.64 [R1+0x310], R20 ;  /* 0x0003101401007387 */ /* 0x001fe80000100a00 */
[----:B------:R-:W-:Y:S04]  /*60600*/  STL.64 [R1+0x318], R22 ;  /* 0x0003181601007387 */ /* 0x000fe80000100a00 */
[----:B------:R-:W0:Y:S01]  /*60610*/  LDS.128 R20, [R2+0x400] ;  /* 0x0004000002147984 */ /* 0x000e220000000c00 */
[----:B------:R-:W-:Y:S06]  /*60620*/  BAR.SYNC.DEFER_BLOCKING 0x0 ;  /* 0x0000000000007b1d */ /* 0x000fec0000010000 */
[----:B--2---:R1:W-:Y:S04]  /*60630*/  STSM.16.M88.4 [R0], R12 ;  /* 0x0000000c00007844 */ /* 0x0043e80000000200 */
[----:B------:R-:W-:Y:S01]  /*60640*/  STSM.16.M88.4 [R0+0x200], R24 ;  /* 0x0002001800007844 */ /* 0x000fe20000000200 */
[----:B------:R-:W-:Y:S06]  /*60650*/  BAR.SYNC.DEFER_BLOCKING 0x0 ;  /* 0x0000000000007b1d */ /* 0x000fec0000010000 */
[----:B0-----:R-:W-:Y:S04]  /*60660*/  STL.64 [R1+0x330], R20 ;  /* 0x0003301401007387 */ /* 0x001fe80000100a00 */
[----:B------:R-:W-:Y:S04]  /*60670*/  STL.64 [R1+0x338], R22 ;  /* 0x0003381601007387 */ /* 0x000fe80000100a00 */
[----:B-1----:R-:W2:Y:S04]  /*60680*/  LDL.LU R12, [R1+0x430] ;  /* 0x00043000010c7983 */ /* 0x002ea80000300800 */
[----:B------:R-:W2:Y:S04]  /*60690*/  LDL.LU R13, [R1+0x434] ;  /* 0x00043400010d7983 */ /* 0x000ea80000300800 */
[----:B------:R-:W0:Y:S04]  /*606a0*/  LDS.128 R20, [R2] ;  /* 0x0000000002147984 */ /* 0x000e280000000c00 */
[----:B------:R-:W1:Y:S01]  /*606b0*/  LDS.128 R24, [R2+0x400] ;  /* 0x0004000002187984 */ /* 0x000e620000000c00 */
[----:B------:R-:W-:Y:S06]  /*606c0*/  BAR.SYNC.DEFER_BLOCKING 0x0 ;  /* 0x0000000000007b1d */ /* 0x000fec0000010000 */
[----:B------:R-:W2:Y:S04]  /*606d0*/  LDL.LU R14, [R1+0x438] ;  /* 0x00043800010e7983 */ /* 0x000ea80000300800 */
[----:B------:R-:W2:Y:S04]  /*606e0*/  LDL.LU R15, [R1+0x43c] ;  /* 0x00043c00010f7983 */ /* 0x000ea80000300800 */
[----:B0-----:R0:W-:Y:S04]  /*606f0*/  STL.64 [R1+0x300], R20 ;  /* 0x0003001401007387 */ /* 0x0011e80000100a00 */
[----:B------:R1:W-:Y:S04]  /*60700*/  STL.64 [R1+0x308], R22 ;  /* 0x0003081601007387 */ /* 0x0003e80000100a00 */
[----:B0-----:R-:W2:Y:S04]  /*60710*/  LDL.LU R20, [R1+0x440] ;  /* 0x0004400001147983 */ /* 0x001ea80000300800 */
[----:B-1----:R0:W-:Y:S04]  /*60720*/  STL.64 [R1+0x320], R24 ;  /* 0x0003201801007387 */ /* 0x0021e80000100a00 */
[----:B------:R1:W-:Y:S04]  /*60730*/  STL.64 [R1+0x328], R26 ;  /* 0x0003281a01007387 */ /* 0x0003e80000100a00 */
[----:B------:R-:W2:Y:S04]  /*60740*/  LDL.LU R21, [R1+0x444] ;  /* 0x0004440001157983 */ /* 0x000ea80000300800 */
[----:B------:R-:W2:Y:S04]  /*60750*/  LDL.LU R22, [R1+0x448] ;  /* 0x0004480001167983 */ /* 0x000ea80000300800 */
[----:B------:R-:W2:Y:S04]  /*60760*/  LDL.LU R23, [R1+0x44c] ;  /* 0x00044c0001177983 */ /* 0x000ea80000300800 */
[----:B0-----:R-:W2:Y:S04]  /*60770*/  LDL.LU R24, [R1+0x450] ;  /* 0x0004500001187983 */ /* 0x001ea80000300800 */
[----:B------:R-:W2:Y:S04]  /*60780*/  LDL.LU R25, [R1+0x454] ;  /* 0x0004540001197983 */ /* 0x000ea80000300800 */
[----:B-1----:R-:W2:Y:S04]  /*60790*/  LDL.LU R26, [R1+0x458] ;  /* 0x00045800011a7983 */ /* 0x002ea80000300800 */
[----:B------:R-:W2:Y:S04]  /*607a0*/  LDL.LU R27, [R1+0x45c] ;  /* 0x00045c00011b7983 */ /* 0x000ea80000300800 */
[----:B---3--:R0:W-:Y:S04]  /*607b0*/  STSM.16.M88.4 [R0], R4 ;  /* 0x0000000400007844 */ /* 0x0081e80000000200 */
        /* <DEDUP_REMOVED lines=10> */
[----:B------:R-:W-:Y:S01]  /*60860*/  STSM.16.M88.4 [R0+0x200], R16 ;  /* 0x0002001000007844 */ /* 0x000fe20000000200 */
[----:B------:R-:W-:Y:S06]  /*60870*/  BAR.SYNC.DEFER_BLOCKING 0x0 ;  /* 0x0000000000007b1d */ /* 0x000fec0000010000 */
[----:B------:R-:W1:Y:S04]  /*60880*/  LDS.128 R8, [R2] ;  /* 0x0000000002087984 */ /* 0x000e680000000c00 */
[----:B0-----:R-:W-:Y:S04]  /*60890*/  STL.64 [R1+0x370], R4 ;  /* 0x0003700401007387 */ /* 0x001fe80000100a00 */
[----:B------:R0:W-:Y:S04]  /*608a0*/  STL.64 [R1+0x378], R6 ;  /* 0x0003780601007387 */ /* 0x0001e80000100a00 */
[----:B------:R-:W3:Y:S04]  /*608b0*/  LDS.128 R16, [R2+0x400] ;  /* 0x0004000002107984 */ /* 0x000ee80000000c00 */
[----:B0-----:R-:W4:Y:S04]  /*608c0*/  LDL.LU.64 R6, [R1+0x1ab0] ;  /* 0x001ab00001067983 */ /* 0x001f280000300a00 */
[----:B------:R-:W4:Y:S04]  /*608d0*/  LDL.LU.64 R4, [R1+0x1aa8] ;  /* 0x001aa80001047983 */ /* 0x000f280000300a00 */
[----:B-1----:R0:W-:Y:S04]  /*608e0*/  STL [R1+0x1a84], R8 ;  /* 0x001a840801007387 */ /* 0x0021e80000100800 */
[----:B------:R1:W-:Y:S04]  /*608f0*/  STL [R1+0x1a80], R9 ;  /* 0x001a800901007387 */ /* 0x0003e80000100800 */
[----:B------:R2:W-:Y:S04]  /*60900*/  STL [R1+0x1a7c], R10 ;  /* 0x001a7c0a01007387 */ /* 0x0005e80000100800 */
[----:B------:R3:W-:Y:S04]  /*60910*/  STL [R1+0x1a78], R11 ;  /* 0x001a780b01007387 */ /* 0x0007e80000100800 */
[----:B0-----:R-:W4:Y:S04]  /*60920*/  LDL.LU R8, [R1+0x420] ;  /* 0x0004200001087983 */ /* 0x001f280000300800 */
[----:B-1----:R-:W4:Y:S04]  /*60930*/  LDL.LU R9, [R1+0x424] ;  /* 0x0004240001097983 */ /* 0x002f280000300800 */
[----:B--2---:R-:W4:Y:S04]  /*60940*/  LDL.LU R10, [R1+0x428] ;  /* 0x00042800010a7983 */ /* 0x004f280000300800 */
[----:B---3--:R-:W4:Y:S01]  /*60950*/  LDL.LU R11, [R1+0x42c] ;  /* 0x00042c00010b7983 */ /* 0x008f220000300800 */
[----:B------:R-:W-:Y:S06]  /*60960*/  BAR.SYNC.DEFER_BLOCKING 0x0 ;  /* 0x0000000000007b1d */ /* 0x000fec0000010000 */
[----:B------:R-:W-:Y:S04]  /*60970*/  STL.64 [R1+0x340], R16 ;  /* 0x0003401001007387 */ /* 0x000fe80000100a00 */
[----:B------:R0:W-:Y:S04]  /*60980*/  STL.64 [R1+0x348], R18 ;  /* 0x0003481201007387 */ /* 0x0001e80000100a00 */
[----:B0-----:R-:W2:Y:S04]  /*60990*/  LDL.LU.64 R18, [R1+0x1aa0] ;  /* 0x001aa00001127983 */ /* 0x001ea80000300a00 */
[----:B------:R-:W3:Y:S04]  /*609a0*/  LDL.LU.64 R16, [R1+0x1a98] ;  /* 0x001a980001107983 */ /* 0x000ee80000300a00 */
[----:B----4-:R0:W-:Y:S04]  /*609b0*/  STSM.16.M88.4 [R0], R8 ;  /* 0x0000000800007844 */ /* 0x0101e80000000200 */
[----:B------:R-:W-:Y:S01]  /*609c0*/  STSM.16.M88.4 [R0+0x200], R12 ;  /* 0x0002000c00007844 */ /* 0x000fe20000000200 */
[----:B------:R-:W-:Y:S06]  /*609d0*/  BAR.SYNC.DEFER_BLOCKING 0x0 ;  /* 0x0000000000007b1d */ /* 0x000fec0000010000 */
[----:B0-----:R-:W4:Y:S04]  /*609e0*/  LDL R8, [R1+0xe38] ;  /* 0x000e380001087983 */ /* 0x001f280000100800 */
[----:B------:R-:W0:Y:S04]  /*609f0*/  LDS.128 R12, [R2] ;  /* 0x00000000020c7984 */ /* 0x000e280000000c00 */
[----:B0-----:R-:W-:Y:S04]  /*60a00*/  STL.64 [R1+0x380], R12 ;  /* 0x0003800c01007387 */ /* 0x001fe80000100a00 */
[----:B------:R-:W-:Y:S04]  /*60a10*/  STL.64 [R1+0x388], R14 ;  /* 0x0003880e01007387 */ /* 0x000fe80000100a00 */
[----:B------:R-:W0:Y:S01]  /*60a20*/  LDS.128 R12, [R2+0x400] ;  /* 0x00040000020c7984 */ /* 0x000e220000000c00 */
[----:B------:R-:W-:Y:S06]  /*60a30*/  BAR.SYNC.DEFER_BLOCKING 0x0 ;  /* 0x0000000000007b1d */ /* 0x000fec0000010000 */
[----:B------:R1:W-:Y:S04]  /*60a40*/  STSM.16.M88.4 [R0], R20 ;  /* 0x0000001400007844 */ /* 0x0003e80000000200 */
[----:B0-----:R-:W-:Y:S04]  /*60a50*/  STL [R1+0x1a74], R13 ;  /* 0x001a740d01007387 */ /* 0x001fe80000100800 */
[----:B------:R-:W-:Y:S04]  /*60a60*/  STL [R1+0x1a70], R14 ;  /* 0x001a700e01007387 */ /* 0x000fe80000100800 */
[----:B------:R-:W-:Y:S04]  /*60a70*/  STL [R1+0x1a6c], R2 ;  /* 0x001a6c0201007387 */ /* 0x000fe80000100800 */
[----:B------:R0:W-:Y:S04]  /*60a80*/  STL [R1+0x1a68], R15 ;  /* 0x001a680f01007387 */ /* 0x0001e80000100800 */
[----:B-1----:R-:W2:Y:S04]  /*60a90*/  LDL.LU.64 R22, [R1+0x1a90] ;  /* 0x001a900001167983 */ /* 0x002ea80000300a00 */
[----:B------:R-:W3:Y:S04]  /*60aa0*/  LDL.LU.64 R20, [R1+0x1a88] ;  /* 0x001a880001147983 */ /* 0x000ee80000300a00 */
[----:B------:R-:W2:Y:S04]  /*60ab0*/  LDL.LU R10, [R1+0x134] ;  /* 0x00013400010a7983 */ /* 0x000ea80000300800 */
[----:B0-----:R-:W3:Y:S04]  /*60ac0*/  LDL.LU R15, [R1+0xe3c] ;  /* 0x000e3c00010f7983 */ /* 0x001ee80000300800 */
[----:B------:R4:W-:Y:S01]  /*60ad0*/  STSM.16.M88.4 [R0+0x200], R24 ;  /* 0x0002001800007844 */ /* 0x0009e20000000200 */
[----:B------:R-:W-:-:S03]  /*60ae0*/  PRMT R2, R29, 0x7632, R2 ;  /* 0x000076321d027816 */ /* 0x000fc60000000002 */
[----:B------:R-:W2:Y:S01]  /*60af0*/  LDL.LU R9, [R1+0x138] ;  /* 0x0001380001097983 */ /* 0x000ea20000300800 */
[C---:B----4-:R-:W-:Y:S01]  /*60b00*/  IMAD R0, R8.reuse, R28, RZ ;  /* 0x0000001c08007224 */ /* 0x050fe200078e02ff */
[----:B------:R-:W-:Y:S01]  /*60b10*/  BAR.SYNC.DEFER_BLOCKING 0x0 ;  /* 0x0000000000007b1d */ /* 0x000fe20000010000 */
[----:B------:R-:W-:-:S03]  /*60b20*/  ISETP.GE.AND P0, PT, R8, UR4, PT ;  /* 0x0000000408007c0c */ /* 0x000fc6000bf06270 */
[----:B------:R-:W-:Y:S02]  /*60b30*/  LEA R26, P1, R0, UR6, 0x1 ;  /* 0x00000006001a7c11 */ /* 0x000fe4000f8208ff */
[C---:B------:R-:W-:Y:S01]  /*60b40*/  ISETP.LT.AND P0, PT, R3.reuse, UR31, !P0 ;  /* 0x0000001f03007c0c */ /* 0x040fe2000c701270 */
[----:B------:R-:W-:Y:S01]  /*60b50*/  IMAD R28, R28, 0x40, R0 ;  /* 0x000000401c1c7824 */ /* 0x000fe200078e0200 */
[----:B------:R-:W-:Y:S01]  /*60b60*/  LEA.HI.X.SX32 R27, R0, UR7, 0x1, P1 ;  /* 0x00000007001b7c11 */ /* 0x000fe200088f0eff */
[----:B------:R-:W-:-:S04]  /*60b70*/  IMAD R0, R3, UR26, RZ ;  /* 0x0000001a03007c24 */ /* 0x000fc8000f8e02ff */
[----:B------:R-:W-:-:S06]  /*60b80*/  IMAD.WIDE R24, R0, 0x2, R26 ;  /* 0x0000000200187825 */ /* 0x000fcc00078e021a */
[----:B------:R0:W-:Y:S01]  /*60b90*/  @P0 STG.E.U16 desc[UR8][R24.64], R29 ;  /* 0x0000001d18000986 */ /* 0x0001e2000c101508 */
[----:B------:R-:W-:Y:S01]  /*60ba0*/  ISETP.GE.AND P0, PT, R3, UR5, PT ;  /* 0x0000000503007c0c */ /* 0x000fe2000bf06270 */
[----:B------:R-:W-:Y:S01]  /*60bb0*/  ULDC.64 UR4, c[0x0][0x228] ;  /* 0x00008a0000047ab9 */ /* 0x000fe20000000a00 */
[----:B0-----:R-:W-:-:S04]  /*60bc0*/  LEA R24, P1, R28, UR6, 0x1 ;  /* 0x000000061c187c11 */ /* 0x001fc8000f8208ff */
[----:B------:R-:W-:Y:S01]  /*60bd0*/  LEA.HI.X.SX32 R25, R28, UR7, 0x1, P1 ;  /* 0x000000071c197c11 */ /* 0x000fe200088f0eff */
[----:B------:R-:W-:Y:S02]  /*60be0*/  ULDC.64 UR6, c[0x0][0x228] ;  /* 0x00008a0000067ab9 */ /* 0x000fe40000000a00 */
[----:B------:R-:W-:-:S04]  /*60bf0*/  IMAD.WIDE R28, R0, 0x2, R24 ;  /* 0x00000002001c7825 */ /* 0x000fc800078e0218 */
[----:B------:R-:W-:Y:S01]  /*60c00*/  VIADD R0, R0, UR26 ;  /* 0x0000001a00007c36 */ /* 0x000fe20008000000 */
[----:B---3--:R-:W-:Y:S01]  /*60c10*/  ISETP.LT.AND P0, PT, R15, UR4, !P0 ;  /* 0x000000040f007c0c */ /* 0x008fe2000c701270 */
[----:B------:R-:W-:-:S12]  /*60c20*/  ULDC UR4, c[0x0][0x22c] ;  /* 0x00008b0000047ab9 */ /* 0x000fd80000000800 */
[----:B------:R0:W-:Y:S02]  /*60c30*/  @P0 STG.E.U16 desc[UR8][R28.64], R2 ;  /* 0x000000021c000986 */ /* 0x0001e4000c101508 */
[----:B0-----:R-:W-:-:S05]  /*60c40*/  VIADD R28, R3, 0x1 ;  /* 0x00000001031c7836 */ /* 0x001fca0000000000 */
[----:B------:R-:W-:Y:S01]  /*60c50*/  ISETP.GE.AND P0, PT, R28, UR4, PT ;  /* 0x000000041c007c0c */ /* 0x000fe2000bf06270 */
[----:B------:R-:W-:Y:S01]  /*60c60*/  IMAD.WIDE R28, R0, 0x2, R26 ;  /* 0x00000002001c7825 */ /* 0x000fe200078e021a */
[----:B------:R-:W-:Y:S02]  /*60c70*/  ULDC UR4, c[0x0][0x22c] ;  /* 0x00008b0000047ab9 */ /* 0x000fe40000000800 */
[----:B------:R-:W-:Y:S02]  /*60c80*/  ISETP.LT.AND P1, PT, R8, UR24, !P0 ;  /* 0x0000001808007c0c */ /* 0x000fe4000c721270 */
[----:B------:R-:W-:-:S11]  /*60c90*/  ISETP.LT.AND P0, PT, R15, UR22, !P0 ;  /* 0x000000160f007c0c */ /* 0x000fd6000c701270 */
[----:B------:R0:W-:Y:S02]  /*60ca0*/  @P1 STG.E.U16 desc[UR8][R28.64], R20 ;  /* 0x000000141c001986 */ /* 0x0001e4000c101508 */
[----:B0-----:R-:W-:Y:S01]  /*60cb0*/  PRMT R20, R20, 0x7632, R20 ;  /* 0x0000763214147816 */ /* 0x001fe20000000014 */
[----:B------:R-:W-:-:S05]  /*60cc0*/  IMAD.WIDE R28, R0, 0x2, R24 ;  /* 0x00000002001c7825 */ /* 0x000fca00078e0218 */
[----:B------:R0:W-:Y:S02]  /*60cd0*/  @P0 STG.E.U16 desc[UR8][R28.64], R20 ;  /* 0x000000141c000986 */ /* 0x0001e4000c101508 */
[----:B0-----:R-:W-:-:S05]  /*60ce0*/  VIADD R20, R3, 0x2 ;  /* 0x0000000203147836 */ /* 0x001fca0000000000 */
[----:B------:R-:W-:Y:S01]  /*60cf0*/  ISETP.GE.AND P0, PT, R20, UR4, PT ;  /* 0x0000000414007c0c */ /* 0x000fe2000bf06270 */
[----:B------:R-:W-:Y:S01]  /*60d00*/  VIADD R0, R0, UR26 ;  /* 0x0000001a00007c36 */ /* 0x000fe20008000000 */
[----:B--2---:R-:W-:Y:S01]  /*60d10*/  PRMT R20, R10, 0x7632, R20 ;  /* 0x000076320a147816 */ /* 0x004fe20000000014 */
[----:B------:R-:W-:Y:S01]  /*60d20*/  ULDC UR4, c[0x0][0x22c] ;  /* 0x00008b0000047ab9 */ /* 0x000fe20000000800 */
[----:B------:R-:W-:Y:S02]  /*60d30*/  ISETP.LT.AND P1, PT, R8, UR20, !P0 ;  /* 0x0000001408007c0c */ /* 0x000fe4000c721270 */
[----:B------:R-:W-:Y:S01]  /*60d40*/  ISETP.LT.AND P0, PT, R15, UR18, !P0 ;  /* 0x000000120f007c0c */ /* 0x000fe2000c701270 */
[----:B------:R-:W-:Y:S01]  /*60d50*/  IMAD.WIDE R28, R0, 0x2, R26 ;  /* 0x00000002001c7825 */ /* 0x000fe200078e021a */
[----:B------:R-:W-:-:S09]  /*60d60*/  ULDC UR18, c[0x0][0x228] ;  /* 0x00008a0000127ab9 */ /* 0x000fd20000000800 */
[----:B------:R0:W-:Y:S02]  /*60d70*/  @P1 STG.E.U16 desc[UR8][R28.64], R10 ;  /* 0x0000000a1c001986 */ /* 0x0001e4000c101508 */
[----:B0-----:R-:W-:-:S05]  /*60d80*/  IMAD.WIDE R28, R0, 0x2, R24 ;  /* 0x00000002001c7825 */ /* 0x001fca00078e0218 */
[----:B------:R0:W-:Y:S02]  /*60d90*/  @P0 STG.E.U16 desc[UR8][R28.64], R20 ;  /* 0x000000141c000986 */ /* 0x0001e4000c101508 */
[----:B0-----:R-:W-:-:S05]  /*60da0*/  VIADD R20, R3, 0x3 ;  /* 0x0000000303147836 */ /* 0x001fca0000000000 */
[----:B------:R-:W-:Y:S01]  /*60db0*/  ISETP.GE.AND P0, PT, R20, UR4, PT ;  /* 0x0000000414007c0c */ /* 0x000fe2000bf06270 */
[----:B------:R-:W-:Y:S01]  /*60dc0*/  VIADD R0, R0, UR26 ;  /* 0x0000001a00007c36 */ /* 0x000fe20008000000 */
[----:B------:R-:W-:Y:S02]  /*60dd0*/  ULDC UR4, c[0x0][0x22c] ;  /* 0x00008b0000047ab9 */ /* 0x000fe40000000800 */
[----:B------:R-:W-:Y:S01]  /*60de0*/  ISETP.LT.AND P1, PT, R8, UR16, !P0 ;  /* 0x0000001008007c0c */ /* 0x000fe2000c721270 */
[----:B------:R-:W-:Y:S01]  /*60df0*/  IMAD.WIDE R28, R0, 0x2, R26 ;  /* 0x00000002001c7825 */ /* 0x000fe200078e021a */
[----:B------:R-:W2:Y:S01]  /*60e00*/  LDL.LU R8, [R1+0x13c] ;  /* 0x00013c0001087983 */ /* 0x000ea20000300800 */
[----:B------:R-:W-:-:S03]  /*60e10*/  ULDC UR16, c[0x0][0x228] ;  /* 0x00008a0000107ab9 */ /* 0x000fc60000000800 */
[----:B------:R-:W3:Y:S07]  /*60e20*/  LDL.LU R11, [R1+0x240] ;  /* 0x00024000010b7983 */ /* 0x000eee0000300800 */
[----:B------:R0:W-:Y:S04]  /*60e30*/  @P1 STG.E.U16 desc[UR8][R28.64], R21 ;  /* 0x000000151c001986 */ /* 0x0001e8000c101508 */
[----:B0-----:R-:W4:Y:S04]  /*60e40*/  LDL.LU R29, [R1+0xe38] ;  /* 0x000e3800011d7983 */ /* 0x001f280000300800 */
[----:B------:R-:W3:Y:S01]  /*60e50*/  LDL.LU R10, [R1+0x244] ;  /* 0x00024400010a7983 */ /* 0x000ee20000300800 */
[----:B------:R-:W-:Y:S01]  /*60e60*/  ISETP.LT.AND P0, PT, R15, UR14, !P0 ;  /* 0x0000000e0f007c0c */ /* 0x000fe2000c701270 */
[----:B------:R-:W-:Y:S01]  /*60e70*/  ULDC UR14, c[0x0][0x228] ;  /* 0x00008a00000e7ab9 */ /* 0x000fe20000000800 */
[----:B------:R-:W-:Y:S01]  /*60e80*/  PRMT R28, R21, 0x7632, R28 ;  /* 0x00007632151c7816 */ /* 0x000fe2000000001c */
[----:B------:R-:W-:-:S10]  /*60e90*/  IMAD.WIDE R20, R0, 0x2, R24 ;  /* 0x0000000200147825 */ /* 0x000fd400078e0218 */
[----:B------:R0:W-:Y:S02]  /*60ea0*/  @P0 STG.E.U16 desc[UR8][R20.64], R28 ;  /* 0x0000001c14000986 */ /* 0x0001e4000c101508 */
[----:B0-----:R-:W-:-:S05]  /*60eb0*/  VIADD R20, R3, 0x4 ;  /* 0x0000000403147836 */ /* 0x001fca0000000000 */
[----:B------:R-:W-:Y:S01]  /*60ec0*/  ISETP.GE.AND P0, PT, R20, UR4, PT ;  /* 0x0000000414007c0c */ /* 0x000fe2000bf06270 */
[----:B------:R-:W-:Y:S01]  /*60ed0*/  VIADD R0, R0, UR26 ;  /* 0x0000001a00007c36 */ /* 0x000fe20008000000 */
[----:B------:R-:W-:Y:S01]  /*60ee0*/  PRMT R28, R9, 0x7632, R28 ;  /* 0x00007632091c7816 */ /* 0x000fe2000000001c */
[----:B------:R-:W-:Y:S02]  /*60ef0*/  ULDC UR4, c[0x0][0x22c] ;  /* 0x00008b0000047ab9 */ /* 0x000fe40000000800 */
[----:B------:R-:W-:Y:S01]  /*60f00*/  IMAD.WIDE R20, R0, 0x2, R26 ;  /* 0x0000000200147825 */ /* 0x000fe200078e021a */
[----:B----4-:R-:W-:Y:S01]  /*60f10*/  ISETP.LT.AND P1, PT, R29, UR12, !P0 ;  /* 0x0000000c1d007c0c */ /* 0x010fe2000c721270 */
[----:B------:R-:W-:Y:S01]  /*60f20*/  ULDC UR12, c[0x0][0x228] ;  /* 0x00008a00000c7ab9 */ /* 0x000fe20000000800 */
[----:B------:R-:W-:Y:S01]  /*60f30*/  ISETP.LT.AND P0, PT, R15, UR10, !P0 ;  /* 0x0000000a0f007c0c */ /* 0x000fe2000c701270 */
[----:B------:R-:W-:-:S10]  /*60f40*/  ULDC UR10, c[0x0][0x228] ;  /* 0x00008a00000a7ab9 */ /* 0x000fd40000000800 */
[----:B------:R0:W-:Y:S02]  /*60f50*/  @P1 STG.E.U16 desc[UR8][R20.64], R9 ;  /* 0x0000000914001986 */ /* 0x0001e4000c101508 */
[----:B0-----:R-:W-:Y:S02]  /*60f60*/  IMAD.WIDE R20, R0, 0x2, R24 ;  /* 0x0000000200147825 */ /* 0x001fe400078e0218 */
[----:B------:R-:W4:Y:S04]  /*60f70*/  LDL.LU R9, [R1+0x248] ;  /* 0x0002480001097983 */ /* 0x000f280000300800 */
[----:B------:R0:W-:Y:S02]  /*60f80*/  @P0 STG.E.U16 desc[UR8][R20.64], R28 ;  /* 0x0000001c14000986 */ /* 0x0001e4000c101508 */
[----:B0-----:R-:W-:-:S05]  /*60f90*/  VIADD R20, R3, 0x5 ;  /* 0x0000000503147836 */ /* 0x001fca0000000000 */
[----:B------:R-:W-:Y:S01]  /*60fa0*/  ISETP.GE.AND P0, PT, R20, UR4, PT ;  /* 0x0000000414007c0c */ /* 0x000fe2000bf06270 */
[----:B------:R-:W-:Y:S01]  /*60fb0*/  VIADD R0, R0, UR26 ;  /* 0x0000001a00007c36 */ /* 0x000fe20008000000 */
[----:B------:R-:W-:Y:S02]  /*60fc0*/  ULDC UR4, c[0x0][0x22c] ;  /* 0x00008b0000047ab9 */ /* 0x000fe40000000800 */
[----:B------:R-:W-:Y:S01]  /*60fd0*/  ISETP.LT.AND P1, PT, R29, UR6, !P0 ;  /* 0x000000061d007c0c */ /* 0x000fe2000c721270 */
[----:B------:R-:W-:Y:S01]  /*60fe0*/  IMAD.WIDE R20, R0, 0x2, R26 ;  /* 0x0000000200147825 */ /* 0x000fe200078e021a */
[----:B------:R-:W-:Y:S01]  /*60ff0*/  ISETP.LT.AND P0, PT, R15, UR28, !P0 ;  /* 0x0000001c0f007c0c */ /* 0x000fe2000c701270 */
[----:B------:R-:W-:-:S10]  /*61000*/  ULDC UR6, c[0x0][0x228] ;  /* 0x00008a0000067ab9 */ /* 0x000fd40000000800 */
        /* <DEDUP_REMOVED lines=9> */
[----:B------:R-:W-:Y:S01]  /*610a0*/  ISETP.LT.AND P1, PT, R29, UR30, !P0 ;  /* 0x0000001e1d007c0c */ /* 0x000fe2000c721270 */
[----:B------:R-:W-:-:S12]  /*610b0*/  IMAD.WIDE R20, R0, 0x2, R26 ;  /* 0x0000000200147825 */ /* 0x000fd800078e021a */
[----:B------:R0:W-:Y:S04]  /*610c0*/  @P1 STG.E.U16 desc[UR8][R20.64], R8 ;  /* 0x0000000814001986 */ /* 0x0001e8000c101508 */
[----:B0-----:R-:W2:Y:S01]  /*610d0*/  LDL.LU R8, [R1+0x24c] ;  /* 0x00024c0001087983 */ /* 0x001ea20000300800 */
[----:B------:R-:W-:Y:S01]  /*610e0*/  ISETP.LT.AND P0, PT, R15, UR4, !P0 ;  /* 0x000000040f007c0c */ /* 0x000fe2000c701270 */
[----:B------:R-:W-:Y:S01]  /*610f0*/  IMAD.WIDE R20, R0, 0x2, R24 ;  /* 0x0000000200147825 */ /* 0x000fe200078e0218 */
[----:B------:R-:W-:-:S11]  /*61100*/  ULDC UR4, c[0x0][0x22c] ;  /* 0x00008b0000047ab9 */ /* 0x000fd60000000800 */
[----:B------:R0:W-:Y:S02]  /*61110*/  @P0 STG.E.U16 desc[UR8][R20.64], R22 ;  /* 0x0000001614000986 */ /* 0x0001e4000c101508 */
[----:B0-----:R-:W-:-:S05]  /*61120*/  VIADD R20, R3, 0x7 ;  /* 0x0000000703147836 */ /* 0x001fca0000000000 */
[----:B------:R-:W-:Y:S01]  /*61130*/  ISETP.GE.AND P0, PT, R20, UR4, PT ;  /* 0x0000000414007c0c */ /* 0x000fe2000bf06270 */
[----:B------:R-:W-:-:S03]  /*61140*/  ULDC UR4, c[0x0][0x228] ;  /* 0x00008a0000047ab9 */ /* 0x000fc60000000800 */
[----:B------:R-:W-:Y:S01]  /*61150*/  ISETP.LT.AND P1, PT, R29, UR4, !P0 ;  /* 0x000000041d007c0c */ /* 0x000fe2000c721270 */
[----:B------:R-:W-:Y:S01]  /*61160*/  VIADD R0, R0, UR26 ;  /* 0x0000001a00007c36 */ /* 0x000fe20008000000 */
[----:B------:R-:W-:Y:S02]  /*61170*/  ULDC UR4, c[0x0][0x228] ;  /* 0x00008a0000047ab9 */ /* 0x000fe40000000800 */
[----:B------:R-:W-:Y:S01]  /*61180*/  ISETP.LT.AND P0, PT, R15, UR4, !P0 ;  /* 0x000000040f007c0c */ /* 0x000fe2000c701270 */
[----:B------:R-:W-:Y:S01]  /*61190*/  IMAD.WIDE R20, R0, 0x2, R26 ;  /* 0x0000000200147825 */ /* 0x000fe200078e021a */
[----:B------:R-:W-:-:S07]  /*611a0*/  ULDC UR4, c[0x0][0x22c] ;  /* 0x00008b0000047ab9 */ /* 0x000fce0000000800 */
[----:B------:R0:W-:Y:S02]  /*611b0*/  @P1 STG.E.U16 desc[UR8][R20.64], R23 ;  /* 0x0000001714001986 */ /* 0x0001e4000c101508 */
[----:B0-----:R-:W-:Y:S01]  /*611c0*/  PRMT R23, R23, 0x7632, R23 ;  /* 0x0000763217177816 */ /* 0x001fe20000000017 */
[----:B------:R-:W-:-:S05]  /*611d0*/  IMAD.WIDE R20, R0, 0x2, R24 ;  /* 0x0000000200147825 */ /* 0x000fca00078e0218 */
        /* <DEDUP_REMOVED lines=9> */
[----:B---3--:R-:W-:Y:S01]  /*61270*/  PRMT R22, R11, 0x7632, R22 ;  /* 0x000076320b167816 */ /* 0x008fe20000000016 */
[----:B------:R-:W-:-:S06]  /*61280*/  ULDC UR4, c[0x0][0x22c] ;  /* 0x00008b0000047ab9 */ /* 0x000fcc0000000800 */
[----:B------:R0:W-:Y:S02]  /*61290*/  @P1 STG.E.U16 desc[UR8][R20.64], R11 ;  /* 0x0000000b14001986 */ /* 0x0001e4000c101508 */
[----:B0-----:R-:W-:Y:S02]  /*612a0*/  IMAD.WIDE R20, R0, 0x2, R24 ;  /* 0x0000000200147825 */ /* 0x001fe400078e0218 */
[----:B------:R-:W3:Y:S04]  /*612b0*/  LDL.LU R11, [R1+0x260] ;  /* 0x00026000010b7983 */ /* 0x000ee80000300800 */
        /* <DEDUP_REMOVED lines=22> */
[----:B------:R-:W-:Y:S01]  /*61420*/  PRMT R16, R10, 0x7632, R16 ;  /* 0x000076320a107816 */ /* 0x000fe20000000010 */
        /* <DEDUP_REMOVED lines=26> */
[----:B----4-:R-:W-:Y:S01]  /*615d0*/  PRMT R20, R9, 0x7632, R20 ;  /* 0x0000763209147816 */ /* 0x010fe20000000014 */
[----:B------:R-:W-:-:S06]  /*615e0*/  ULDC UR4, c[0x0][0x22c] ;  /* 0x00008b0000047ab9 */ /* 0x000fcc0000000800 */
[----:B------:R0:W-:Y:S02]  /*615f0*/  @P1 STG.E.U16 desc[UR8][R16.64], R9 ;  /* 0x0000000910001986 */ /* 0x0001e4000c101508 */
[----:B0-----:R-:W-:Y:S02]  /*61600*/  IMAD.WIDE R16, R0, 0x2, R24 ;  /* 0x0000000200107825 */ /* 0x001fe400078e0218 */
[----:B------:R-:W4:Y:S04]  /*61610*/  LDL.LU R9, [R1+0x268] ;  /* 0x0002680001097983 */ /* 0x000f280000300800 */
        /* <DEDUP_REMOVED lines=19> */
[----:B--2---:R-:W-:Y:S01]  /*61750*/  PRMT R18, R8, 0x7632, R18 ;  /* 0x0000763208127816 */ /* 0x004fe20000000012 */
[----:B------:R-:W-:Y:S02]  /*61760*/  ULDC UR4, c[0x0][0x228] ;  /* 0x00008a0000047ab9 */ /* 0x000fe40000000800 */
[----:B------:R-:W-:-:S08]  /*61770*/  IMAD.WIDE R16, R0, 0x2, R26 ;  /* 0x0000000200107825 */ /* 0x000fd000078e021a */
[----:B------:R0:W-:Y:S04]  /*61780*/  @P1 STG.E.U16 desc[UR8][R16.64], R8 ;  /* 0x0000000810001986 */ /* 0x0001e8000c101508 */
[----:B0-----:R-:W2:Y:S04]  /*61790*/  LDL.LU R8, [R1+0x26c] ;  /* 0x00026c0001087983 */ /* 0x001ea80000300800 */
[----:B------:R-:W2:Y:S01]  /*617a0*/  LDL.LU R14, [R1+0x290] ;  /* 0x00029000010e7983 */ /* 0x000ea20000300800 */
[----:B------:R-:W-:Y:S01]  /*617b0*/  ISETP.LT.AND P0, PT, R15, UR4, !P0 ;  /* 0x000000040f007c0c */ /* 0x000fe2000c701270 */
[C---:B------:R-:W-:Y:S01]  /*617c0*/  IMAD.WIDE R16, R0.reuse, 0x2, R24 ;  /* 0x0000000200107825 */ /* 0x040fe200078e0218 */
[----:B------:R-:W-:Y:S01]  /*617d0*/  ULDC UR4, c[0x0][0x22c] ;  /* 0x00008b0000047ab9 */ /* 0x000fe20000000800 */
[----:B------:R-:W2:Y:S02]  /*617e0*/  LDL.LU R2, [R1+0x10] ;  /* 0x0000100001027983 */ /* 0x000ea40000300800 */
[----:B------:R-:W-:-:S02]  /*617f0*/  VIADD R0, R0, UR26 ;  /* 0x0000001a00007c36 */ /* 0x000fc40008000000 */
[C---:B------:R-:W-:Y:S01]  /*61800*/  VIADD R20, R3.reuse, 0x16 ;  /* 0x0000001603147836 */ /* 0x040fe20000000000 */
[----:B------:R-:W2:Y:S05]  /*61810*/  LDL.LU R13, [R1+0x14] ;  /* 0x00001400010d7983 */ /* 0x000eaa0000300800 */
[----:B------:R0:W-:Y:S02]  /*61820*/  @P0 STG.E.U16 desc[UR8][R16.64], R18 ;  /* 0x0000001210000986 */ /* 0x0001e4000c101508 */
[----:B0-----:R-:W-:-:S05]  /*61830*/  VIADD R16, R3, 0xf ;  /* 0x0000000f03107836 */ /* 0x001fca0000000000 */
[----:B------:R-:W-:Y:S01]  /*61840*/  ISETP.GE.AND P0, PT, R16, UR4, PT ;  /* 0x0000000410007c0c */ /* 0x000fe2000bf06270 */
[----:B------:R-:W-:-:S03]  /*61850*/  ULDC UR4, c[0x0][0x228] ;  /* 0x00008a0000047ab9 */ /* 0x000fc60000000800 */
[----:B------:R-:W-:Y:S01]  /*61860*/  ISETP.LT.AND P1, PT, R29, UR4, !P0 ;  /* 0x000000041d007c0c */ /* 0x000fe2000c721270 */
[----:B------:R-:W-:Y:S02]  /*61870*/  ULDC UR4, c[0x0][0x228] ;  /* 0x00008a0000047ab9 */ /* 0x000fe40000000800 */
[----:B------:R-:W-:Y:S01]  /*61880*/  ISETP.LT.AND P0, PT, R15, UR4, !P0 ;  /* 0x000000040f007c0c */ /* 0x000fe2000c701270 */
[----:B------:R-:W-:Y:S01]  /*61890*/  IMAD.WIDE R16, R0, 0x2, R26 ;  /* 0x0000000200107825 */ /* 0x000fe200078e021a */
[----:B------:R-:W-:-:S08]  /*618a0*/  ULDC UR4, c[0x0][0x22c] ;  /* 0x00008b0000047ab9 */ /* 0x000fd00000000800 */
        /* <DEDUP_REMOVED lines=8> */
[----:B------:R-:W-:Y:S01]  /*61930*/  ULDC UR4, c[0x0][0x248] ;  /* 0x0000920000047ab9 */ /* 0x000fe20000000800 */
[----:B------:R-:W-:Y:S02]  /*61940*/  VIADD R18, R3, 0x11 ;  /* 0x0000001103127836 */ /* 0x000fe40000000000 */
[----:B------:R-:W-:Y:S01]  /*61950*/  VIADD R0, R0, UR4 ;  /* 0x0000000400007c36 */ /* 0x000fe20008000000 */
[----:B------:R-:W-:Y:S01]  /*61960*/  ISETP.LT.AND P1, PT, R15, UR6, !P0 ;  /* 0x000000060f007c0c */ /* 0x000fe2000c721270 */
[----:B------:R-:W-:Y:S01]  /*61970*/  ULDC UR4, c[0x0][0x22c] ;  /* 0x00008b0000047ab9 */ /* 0x000fe20000000800 */
[----:B------:R-:W-:Y:S01]  /*61980*/  ULDC UR6, c[0x0][0x228] ;  /* 0x00008a0000067ab9 */ /* 0x000fe20000000800 */
[----:B------:R-:W-:Y:S01]  /*61990*/  IMAD.WIDE R16, R0, 0x2, R26 ;  /* 0x0000000200107825 */ /* 0x000fe200078e021a */
[----:B------:R-:W-:Y:S01]  /*619a0*/  ISETP.GE.AND P0, PT, R18, UR4, PT ;  /* 0x0000000412007c0c */ /* 0x000fe2000bf06270 */
[----:B------:R-:W-:Y:S01]  /*619b0*/  ULDC UR4, c[0x0][0x228] ;  /* 0x00008a0000047ab9 */ /* 0x000fe20000000800 */
[----:B---3--:R-:W-:-:S02]  /*619c0*/  PRMT R18, R11, 0x7632, R18 ;  /* 0x000076320b127816 */ /* 0x008fc40000000012 */
[----:B------:R0:W-:Y:S01]  /*619d0*/  @P2 STG.E.U16 desc[UR8][R16.64], R11 ;  /* 0x0000000b10002986 */ /* 0x0001e2000c101508 */
[----:B------:R-:W-:Y:S01]  /*619e0*/  ISETP.LT.AND P2, PT, R29, UR4, !P0 ;  /* 0x000000041d007c0c */ /* 0x000fe2000c741270 */
[----:B------:R-:W-:Y:S01]  /*619f0*/  ULDC UR4, c[0x0][0x248] ;  /* 0x0000920000047ab9 */ /* 0x000fe20000000800 */
[C---:B0-----:R-:W-:Y:S01]  /*61a00*/  IMAD.WIDE R16, R0.reuse, 0x2, R24 ;  /* 0x0000000200107825 */ /* 0x041fe200078e0218 */
[----:B------:R-:W3:Y:S03]  /*61a10*/  LDL.LU R11, [R1+0x298] ;  /* 0x00029800010b7983 */ /* 0x000ee60000300800 */
[----:B------:R-:W-:Y:S01]  /*61a20*/  VIADD R0, R0, UR4 ;  /* 0x0000000400007c36 */ /* 0x000fe20008000000 */
[----:B------:R-:W-:Y:S01]  /*61a30*/  ULDC UR4, c[0x0][0x228] ;  /* 0x00008a0000047ab9 */ /* 0x000fe20000000800 */
[----:B------:R0:W-:Y:S01]  /*61a40*/  @P1 STG.E.U16 desc[UR8][R16.64], R18 ;  /* 0x0000001210001986 */ /* 0x0001e2000c101508 */
[----:B------:R-:W-:Y:S01]  /*61a50*/  ISETP.LT.AND P1, PT, R15, UR4, !P0 ;  /* 0x000000040f007c0c */ /* 0x000fe2000c721270 */
[----:B------:R-:W-:Y:S01]  /*61a60*/  ULDC UR4, c[0x0][0x22c] ;  /* 0x00008b0000047ab9 */ /* 0x000fe20000000800 */
[----:B0-----:R-:W-:-:S02]  /*61a70*/  VIADD R18, R3, 0x12 ;  /* 0x0000001203127836 */ /* 0x001fc40000000000 */
[----:B------:R-:W-:-:S03]  /*61a80*/  IMAD.WIDE R16, R0, 0x2, R26 ;  /* 0x0000000200107825 */ /* 0x000fc600078e021a */
[----:B------:R-:W-:Y:S01]  /*61a90*/  ISETP.GE.AND P0, PT, R18, UR4, PT ;  /* 0x0000000412007c0c */ /* 0x000fe2000bf06270 */
[----:B------:R-:W-:Y:S01]  /*61aa0*/  ULDC UR4, c[0x0][0x228] ;  /* 0x00008a0000047ab9 */ /* 0x000fe20000000800 */
[----:B------:R0:W-:Y:S02]  /*61ab0*/  @P2 STG.E.U16 desc[UR8][R16.64], R4 ;  /* 0x0000000410002986 */ /* 0x0001e4000c101508 */
[----:B------:R-:W-:Y:S01]  /*61ac0*/  ISETP.LT.AND P4, PT, R29, UR4, !P0 ;  /* 0x000000041d007c0c */ /* 0x000fe2000c781270 */
[----:B------:R-:W-:Y:S01]  /*61ad0*/  ULDC UR4, c[0x0][0x248] ;  /* 0x0000920000047ab9 */ /* 0x000fe20000000800 */
[----:B------:R-:W-:Y:S01]  /*61ae0*/  ISETP.LT.AND P2, PT, R15, UR6, !P0 ;  /* 0x000000060f007c0c */ /* 0x000fe2000c741270 */
[----:B------:R-:W-:Y:S01]  /*61af0*/  ULDC UR6, c[0x0][0x22c] ;  /* 0x00008b0000067ab9 */ /* 0x000fe20000000800 */
[----:B0-----:R-:W-:Y:S01]  /*61b00*/  PRMT R4, R4, 0x7632, R4 ;  /* 0x0000763204047816 */ /* 0x001fe20000000004 */
[----:B------:R-:W-:-:S04]  /*61b10*/  IMAD.WIDE R16, R0, 0x2, R24 ;  /* 0x0000000200107825 */ /* 0x000fc800078e0218 */
[----:B------:R-:W-:Y:S01]  /*61b20*/  VIADD R0, R0, UR4 ;  /* 0x0000000400007c36 */ /* 0x000fe20008000000 */
[----:B------:R0:W-:Y:S01]  /*61b30*/  @P1 STG.E.U16 desc[UR8][R16.64], R4 ;  /* 0x0000000410001986 */ /* 0x0001e2000c101508 */
[----:B------:R-:W-:Y:S01]  /*61b40*/  ULDC UR4, c[0x0][0x22c] ;  /* 0x00008b0000047ab9 */ /* 0x000fe20000000800 */
[----:B------:R-:W-:Y:S01]  /*61b50*/  PRMT R18, R10, 0x7632, R18 ;  /* 0x000076320a127816 */ /* 0x000fe20000000012 */
[----:B0-----:R-:W-:Y:S02]  /*61b60*/  VIADD R4, R3, 0x13 ;  /* 0x0000001303047836 */ /* 0x001fe40000000000 */
[----:B------:R-:W-:-:S03]  /*61b70*/  IMAD.WIDE R16, R0, 0x2, R26 ;  /* 0x0000000200107825 */ /* 0x000fc600078e021a */
[----:B------:R-:W-:Y:S01]  /*61b80*/  ISETP.GE.AND P1, PT, R4, UR4, PT ;  /* 0x0000000404007c0c */ /* 0x000fe2000bf26270 */
[----:B------:R-:W-:Y:S01]  /*61b90*/  VIADD R4, R3, 0x14 ;  /* 0x0000001403047836 */ /* 0x000fe20000000000 */
[----:B------:R-:W-:Y:S01]  /*61ba0*/  ULDC UR4, c[0x0][0x228] ;  /* 0x00008a0000047ab9 */ /* 0x000fe20000000800 */
[----:B------:R0:W-:Y:S01]  /*61bb0*/  @P4 STG.E.U16 desc[UR8][R16.64], R10 ;  /* 0x0000000a10004986 */ /* 0x0001e2000c101508 */
[C---:B------:R-:W-:Y:S01]  /*61bc0*/  ISETP.LT.AND P4, PT, R29.reuse, UR4, !P1 ;  /* 0x000000041d007c0c */ /* 0x040fe2000cf81270 */
[----:B------:R-:W-:Y:S01]  /*61bd0*/  ULDC UR4, c[0x0][0x248] ;  /* 0x0000920000047ab9 */ /* 0x000fe20000000800 */
[----:B------:R-:W-:Y:S01]  /*61be0*/  ISETP.GE.AND P0, PT, R4, UR6, PT ;  /* 0x0000000604007c0c */ /* 0x000fe2000bf06270 */
[C---:B------:R-:W-:Y:S01]  /*61bf0*/  VIADD R4, R0.reuse, UR4 ;  /* 0x0000000400047c36 */ /* 0x040fe20008000000 */
[----:B------:R-:W-:Y:S01]  /*61c00*/  ULDC UR4, c[0x0][0x228] ;  /* 0x00008a0000047ab9 */ /* 0x000fe20000000800 */
[----:B------:R-:W-:Y:S01]  /*61c10*/  ULDC UR6, c[0x0][0x228] ;  /* 0x00008a0000067ab9 */ /* 0x000fe20000000800 */
[----:B0-----:R-:W-:Y:S01]  /*61c20*/  IMAD.WIDE R16, R0, 0x2, R24 ;  /* 0x0000000200107825 */ /* 0x001fe200078e0218 */
[----:B------:R-:W-:Y:S01]  /*61c30*/  ISETP.LT.AND P5, PT, R29, UR6, !P0 ;  /* 0x000000061d007c0c */ /* 0x000fe2000c7a1270 */
[----:B------:R-:W-:Y:S01]  /*61c40*/  ULDC UR6, c[0x0][0x228] ;  /* 0x00008a0000067ab9 */ /* 0x000fe20000000800 */
[----:B------:R-:W3:Y:S04]  /*61c50*/  LDL.LU R10, [R1+0x18] ;  /* 0x00001800010a7983 */ /* 0x000ee80000300800 */
[----:B------:R0:W-:Y:S01]  /*61c60*/  @P2 STG.E.U16 desc[UR8][R16.64], R18 ;  /* 0x0000001210002986 */ /* 0x0001e2000c101508 */
[----:B------:R-:W-:Y:S01]  /*61c70*/  ISETP.LT.AND P2, PT, R15, UR4, !P1 ;  /* 0x000000040f007c0c */ /* 0x000fe2000cf41270 */
[----:B------:R-:W-:Y:S01]  /*61c80*/  ULDC UR4, c[0x0][0x248] ;  /* 0x0000920000047ab9 */ /* 0x000fe20000000800 */
[----:B------:R-:W-:-:S02]  /*61c90*/  VIADD R19, R3, 0x15 ;  /* 0x0000001503137836 */ /* 0x000fc40000000000 */
[C---:B------:R-:W-:Y:S01]  /*61ca0*/  VIADD R0, R4.reuse, UR4 ;  /* 0x0000000404007c36 */ /* 0x040fe20008000000 */
[----:B------:R-:W-:Y:S01]  /*61cb0*/  ULDC UR4, c[0x0][0x22c] ;  /* 0x00008b0000047ab9 */ /* 0x000fe20000000800 */
[----:B0-----:R-:W-:Y:S01]  /*61cc0*/  IMAD.WIDE R16, R4, 0x2, R26 ;  /* 0x0000000204107825 */ /* 0x001fe200078e021a */
[----:B------:R-:W-:-:S04]  /*61cd0*/  PRMT R18, R5, 0x7632, R18 ;  /* 0x0000763205127816 */ /* 0x000fc80000000012 */
[----:B------:R0:W-:Y:S01]  /*61ce0*/  @P4 STG.E.U16 desc[UR8][R16.64], R5 ;  /* 0x0000000510004986 */ /* 0x0001e2000c101508 */
[----:B------:R-:W-:Y:S01]  /*61cf0*/  ISETP.GE.AND P1, PT, R19, UR4, PT ;  /* 0x0000000413007c0c */ /* 0x000fe2000bf26270 */
[----:B------:R-:W-:Y:S02]  /*61d00*/  ULDC UR4, c[0x0][0x228] ;  /* 0x00008a0000047ab9 */ /* 0x000fe40000000800 */
[----:B------:R-:W-:Y:S01]  /*61d10*/  ISETP.LT.AND P4, PT, R15, UR4, !P0 ;  /* 0x000000040f007c0c */ /* 0x000fe2000c781270 */
[----:B------:R-:W-:Y:S01]  /*61d20*/  ULDC UR4, c[0x0][0x248] ;  /* 0x0000920000047ab9 */ /* 0x000fe20000000800 */
[----:B0-----:R-:W-:-:S04]  /*61d30*/  IMAD.WIDE R4, R4, 0x2, R24 ;  /* 0x0000000204047825 */ /* 0x001fc800078e0218 */
[C---:B------:R-:W-:Y:S01]  /*61d40*/  IMAD.WIDE R16, R0.reuse, 0x2, R26 ;  /* 0x0000000200107825 */ /* 0x040fe200078e021a */
[----:B------:R0:W-:Y:S04]  /*61d50*/  @P2 STG.E.U16 desc[UR8][R4.64], R18 ;  /* 0x0000001204002986 */ /* 0x0001e8000c101508 */
[----:B----4-:R1:W-:Y:S01]  /*61d60*/  @P5 STG.E.U16 desc[UR8][R16.64], R9 ;  /* 0x0000000910005986 */ /* 0x0103e2000c101508 */
[----:B------:R-:W-:Y:S01]  /*61d70*/  ISETP.LT.AND P5, PT, R29, UR6, !P1 ;  /* 0x000000061d007c0c */ /* 0x000fe2000cfa1270 */
[----:B------:R-:W-:Y:S01]  /*61d80*/  VIADD R21, R3, 0x17 ;  /* 0x0000001703157836 */ /* 0x000fe20000000000 */
[----:B------:R-:W-:Y:S01]  /*61d90*/  PRMT R19, R9, 0x7632, R19 ;  /* 0x0000763209137816 */ /* 0x000fe20000000013 */
[----:B------:R-:W-:Y:S01]  /*61da0*/  ULDC UR6, c[0x0][0x22c] ;  /* 0x00008b0000067ab9 */ /* 0x000fe20000000800 */
[C---:B0-----:R-:W-:Y:S01]  /*61db0*/  VIADD R18, R0.reuse, UR4 ;  /* 0x0000000400127c36 */ /* 0x041fe20008000000 */
[----:B------:R-:W-:Y:S01]  /*61dc0*/  ULDC UR4, c[0x0][0x22c] ;  /* 0x00008b0000047ab9 */ /* 0x000fe20000000800 */
[----:B------:R-:W-:Y:S01]  /*61dd0*/  IMAD.WIDE R4, R0, 0x2, R24 ;  /* 0x0000000200047825 */ /* 0x000fe200078e0218 */
[----:B------:R-:W-:Y:S01]  /*61de0*/  ISETP.GE.AND P2, PT, R20, UR4, PT ;  /* 0x0000000414007c0c */ /* 0x000fe2000bf46270 */
[----:B------:R-:W-:Y:S01]  /*61df0*/  ULDC UR4, c[0x0][0x248] ;  /* 0x0000920000047ab9 */ /* 0x000fe20000000800 */
[----:B-1----:R-:W4:Y:S01]  /*61e00*/  LDL.LU R9, [R1+0x29c] ;  /* 0x00029c0001097983 */ /* 0x002f220000300800 */
[----:B------:R-:W-:Y:S01]  /*61e10*/  IMAD.WIDE R16, R18, 0x2, R26 ;  /* 0x0000000212107825 */ /* 0x000fe200078e021a */
[----:B------:R-:W-:Y:S01]  /*61e20*/  ISETP.GE.AND P0, PT, R21, UR6, PT ;  /* 0x0000000615007c0c */ /* 0x000fe2000bf06270 */
[----:B------:R-:W-:Y:S01]  /*61e30*/  ULDC UR6, c[0x0][0x228] ;  /* 0x00008a0000067ab9 */ /* 0x000fe20000000800 */
[----:B------:R0:W-:Y:S01]  /*61e40*/  @P4 STG.E.U16 desc[UR8][R4.64], R19 ;  /* 0x0000001304004986 */ /* 0x0001e2000c101508 */
[----:B------:R-:W-:-:S02]  /*61e50*/  ISETP.LT.AND P4, PT, R15, UR6, !P1 ;  /* 0x000000060f007c0c */ /* 0x000fc4000cf81270 */
[----:B------:R-:W-:Y:S01]  /*61e60*/  PRMT R0, R6, 0x7632, R0 ;  /* 0x0000763206007816 */ /* 0x000fe20000000000 */
[----:B------:R1:W-:Y:S01]  /*61e70*/  @P5 STG.E.U16 desc[UR8][R16.64], R6 ;  /* 0x0000000610005986 */ /* 0x0003e2000c101508 */
[----:B------:R-:W-:Y:S01]  /*61e80*/  ISETP.LT.AND P5, PT, R29, UR10, !P2 ;  /* 0x0000000a1d007c0c */ /* 0x000fe2000d7a1270 */
[----:B------:R-:W-:Y:S01]  /*61e90*/  VIADD R20, R3, 0x18 ;  /* 0x0000001803147836 */ /* 0x000fe20000000000 */
[----:B------:R-:W-:Y:S01]  /*61ea0*/  ISETP.LT.AND P2, PT, R15, UR12, !P2 ;  /* 0x0000000c0f007c0c */ /* 0x000fe2000d741270 */
[----:B------:R-:W-:Y:S01]  /*61eb0*/  ULDC UR12, c[0x0][0x228] ;  /* 0x00008a00000c7ab9 */ /* 0x000fe20000000800 */
[----:B------:R-:W-:Y:S01]  /*61ec0*/  ULDC UR6, c[0x0][0x248] ;  /* 0x0000920000067ab9 */ /* 0x000fe20000000800 */
[----:B------:R-:W-:Y:S01]  /*61ed0*/  ULDC UR10, c[0x0][0x22c] ;  /* 0x00008b00000a7ab9 */ /* 0x000fe20000000800 */
[----:B0-----:R-:W-:-:S04]  /*61ee0*/  IMAD.WIDE R4, R18, 0x2, R24 ;  /* 0x0000000212047825 */ /* 0x001fc800078e0218 */
[----:B-1----:R-:W-:Y:S01]  /*61ef0*/  VIADD R6, R18, UR4 ;  /* 0x0000000412067c36 */ /* 0x002fe20008000000 */
[----:B------:R-:W-:-:S03]  /*61f00*/  ULDC UR4, c[0x0][0x22c] ;  /* 0x00008b0000047ab9 */ /* 0x000fc60000000800 */
[----:B------:R-:W-:Y:S01]  /*61f10*/  IMAD.WIDE R16, R6, 0x2, R26 ;  /* 0x0000000206107825 */ /* 0x000fe200078e021a */
[----:B------:R-:W-:Y:S01]  /*61f20*/  ISETP.GE.AND P1, PT, R20, UR4, PT ;  /* 0x0000000414007c0c */ /* 0x000fe2000bf26270 */
[----:B------:R-:W-:Y:S01]  /*61f30*/  @P4 STG.E.U16 desc[UR8][R4.64], R0 ;  /* 0x0000000004004986 */ /* 0x000fe2000c101508 */
[----:B------:R-:W-:Y:S01]  /*61f40*/  ULDC UR4, c[0x0][0x248] ;  /* 0x0000920000047ab9 */ /* 0x000fe20000000800 */
[----:B------:R-:W-:Y:S01]  /*61f50*/  ISETP.LT.AND P4, PT, R15, UR14, !P0 ;  /* 0x0000000e0f007c0c */ /* 0x000fe2000c781270 */
[----:B------:R-:W-:Y:S01]  /*61f60*/  IMAD.WIDE R18, R6, 0x2, R24 ;  /* 0x0000000206127825 */ /* 0x000fe200078e0218 */
[C---:B------:R-:W-:Y:S01]  /*61f70*/  ISETP.LT.AND P6, PT, R29.reuse, UR16, !P1 ;  /* 0x000000101d007c0c */ /* 0x040fe2000cfc1270 */
[----:B------:R-:W-:Y:S01]  /*61f80*/  ULDC UR14, c[0x0][0x228] ;  /* 0x00008a00000e7ab9 */ /* 0x000fe20000000800 */
[----:B------:R-:W-:Y:S01]  /*61f90*/  ULDC UR16, c[0x0][0x228] ;  /* 0x00008a0000107ab9 */ /* 0x000fe20000000800 */
[----:B--2---:R0:W-:Y:S01]  /*61fa0*/  @P5 STG.E.U16 desc[UR8][R16.64], R8 ;  /* 0x0000000810005986 */ /* 0x0041e2000c101508 */
[----:B------:R-:W-:-:S02]  /*61fb0*/  ISETP.LT.AND P5, PT, R29, UR12, !P0 ;  /* 0x0000000c1d007c0c */ /* 0x000fc4000c7a1270 */
[----:B------:R-:W-:Y:S01]  /*61fc0*/  PRMT R21, R8, 0x7632, R21 ;  /* 0x0000763208157816 */ /* 0x000fe20000000015 */
[----:B------:R-:W-:Y:S01]  /*61fd0*/  VIADD R20, R3, 0x1a ;  /* 0x0000001a03147836 */ /* 0x000fe20000000000 */
[----:B------:R-:W-:Y:S01]  /*61fe0*/  ULDC UR12, c[0x0][0x228] ;  /* 0x00008a00000c7ab9 */ /* 0x000fe20000000800 */
[----:B0-----:R-:W-:Y:S02]  /*61ff0*/  VIADD R16, R6, UR4 ;  /* 0x0000000406107c36 */ /* 0x001fe40008000000 */
[----:B------:R0:W-:Y:S04]  /*62000*/  @P2 STG.E.U16 desc[UR8][R18.64], R21 ;  /* 0x0000001512002986 */ /* 0x0001e8000c101508 */
[----:B------:R-:W2:Y:S01]  /*62010*/  LDL.LU R8, [R1+0x1c] ;  /* 0x00001c0001087983 */ /* 0x000ea20000300800 */
[C---:B------:R-:W-:Y:S01]  /*62020*/  VIADD R0, R16.reuse, UR6 ;  /* 0x0000000610007c36 */ /* 0x040fe20008000000 */
[----:B------:R-:W-:Y:S01]  /*62030*/  ULDC UR4, c[0x0][0x22c] ;  /* 0x00008b0000047ab9 */ /* 0x000fe20000000800 */
[----:B------:R-:W-:Y:S01]  /*62040*/  IMAD.WIDE R4, R16, 0x2, R26 ;  /* 0x0000000210047825 */ /* 0x000fe200078e021a */
[----:B------:R-:W-:Y:S01]  /*62050*/  PRMT R22, R2, 0x7632, R22 ;  /* 0x0000763202167816 */ /* 0x000fe20000000016 */
[----:B------:R-:W-:-:S02]  /*62060*/  ULDC UR6, c[0x0][0x22c] ;  /* 0x00008b0000067ab9 */ /* 0x000fc40000000800 */
[----:B------:R-:W-:Y:S01]  /*62070*/  IMAD.WIDE R16, R16, 0x2, R24 ;  /* 0x0000000210107825 */ /* 0x000fe200078e0218 */
[----:B0-----:R-:W-:-:S03]  /*62080*/  PRMT R21, R7, 0x7632, R21 ;  /* 0x0000763207157816 */ /* 0x001fc60000000015 */
[----:B------:R-:W-:Y:S01]  /*62090*/  IMAD.WIDE R18, R0, 0x2, R26 ;  /* 0x0000000200127825 */ /* 0x000fe200078e021a */
[----:B------:R0:W-:Y:S04]  /*620a0*/  @P5 STG.E.U16 desc[UR8][R4.64], R7 ;  /* 0x0000000704005986 */ /* 0x0001e8000c101508 */
[----:B------:R-:W-:Y:S04]  /*620b0*/  @P4 STG.E.U16 desc[UR8][R16.64], R21 ;  /* 0x0000001510004986 */ /* 0x000fe8000c101508 */
[----:B------:R1:W-:Y:S01]  /*620c0*/  @P6 STG.E.U16 desc[UR8][R18.64], R14 ;  /* 0x0000000e12006986 */ /* 0x0003e2000c101508 */
[----:B0-----:R-:W-:-:S03]  /*620d0*/  PRMT R4, R14, 0x7632, R4 ;  /* 0x000076320e047816 */ /* 0x001fc60000000004 */
[----:B-1----:R-:W4:Y:S01]  /*620e0*/  LDL.LU R14, [R1+0x294] ;  /* 0x00029400010e7983 */ /* 0x002f220000300800 */
[----:B------:R-:W-:Y:S01]  /*620f0*/  VIADD R6, R3, 0x19 ;  /* 0x0000001903067836 */ /* 0x000fe20000000000 */
[----:B------:R-:W-:Y:S01]  /*62100*/  ISETP.GE.AND P0, PT, R20, UR4, PT ;  /* 0x0000000414007c0c */ /* 0x000fe2000bf06270 */
[----:B------:R-:W-:Y:S01]  /*62110*/  ULDC UR4, c[0x0][0x248] ;  /* 0x0000920000047ab9 */ /* 0x000fe20000000800 */
[----:B------:R-:W2:Y:S02]  /*62120*/  LDL.LU R23, [R1+0x20] ;  /* 0x0000200001177983 */ /* 0x000ea40000300800 */
[----:B------:R-:W-:Y:S01]  /*62130*/  ISETP.GE.AND P2, PT, R6, UR10, PT ;  /* 0x0000000a06007c0c */ /* 0x000fe2000bf46270 */
[----:B------:R-:W-:Y:S02]  /*62140*/  ULDC UR10, c[0x0][0x228] ;  /* 0x00008a00000a7ab9 */ /* 0x000fe40000000800 */
[----:B------:R-:W-:Y:S01]  /*62150*/  ISETP.LT.AND P1, PT, R15, UR10, !P1 ;  /* 0x0000000a0f007c0c */ /* 0x000fe2000cf21270 */
[C---:B------:R-:W-:Y:S01]  /*62160*/  VIADD R5, R0.reuse, UR4 ;  /* 0x0000000400057c36 */ /* 0x040fe20008000000 */
[----:B------:R-:W-:Y:S01]  /*62170*/  ISETP.LT.AND P4, PT, R29, UR12, !P2 ;  /* 0x0000000c1d007c0c */ /* 0x000fe2000d781270 */
[----:B------:R-:W-:Y:S01]  /*62180*/  IMAD.WIDE R6, R0, 0x2, R24 ;  /* 0x0000000200067825 */ /* 0x000fe200078e0218 */
[----:B------:R-:W-:-:S03]  /*62190*/  ULDC UR10, c[0x0][0x22c] ;  /* 0x00008b00000a7ab9 */ /* 0x000fc60000000800 */
[----:B------:R-:W-:Y:S01]  /*621a0*/  VIADD R21, R3, 0x1c ;  /* 0x0000001c03157836 */ /* 0x000fe20000000000 */
[----:B------:R-:W-:Y:S01]  /*621b0*/  ISETP.LT.AND P6, PT, R15, UR14, !P2 ;  /* 0x0000000e0f007c0c */ /* 0x000fe2000d7c1270 */
[----:B------:R-:W-:Y:S01]  /*621c0*/  IMAD.WIDE R16, R5, 0x2, R26 ;  /* 0x0000000205107825 */ /* 0x000fe200078e021a */
[----:B------:R-:W-:Y:S01]  /*621d0*/  ULDC UR4, c[0x0][0x248] ;  /* 0x0000920000047ab9 */ /* 0x000fe20000000800 */
[----:B------:R-:W-:Y:S02]  /*621e0*/  ULDC UR12, c[0x0][0x228] ;  /* 0x00008a00000c7ab9 */ /* 0x000fe40000000800 */
[----:B------:R-:W-:Y:S01]  /*621f0*/  @P1 STG.E.U16 desc[UR8][R6.64], R4 ;  /* 0x0000000406001986 */ /* 0x000fe2000c101508 */
[----:B------:R-:W-:Y:S01]  /*62200*/  ISETP.GE.AND P5, PT, R21, UR10, PT ;  /* 0x0000000a15007c0c */ /* 0x000fe2000bfa6270 */
[----:B------:R-:W-:Y:S01]  /*62210*/  ULDC UR10, c[0x0][0x228] ;  /* 0x00008a00000a7ab9 */ /* 0x000fe20000000800 */
[----:B------:R-:W-:Y:S01]  /*62220*/  IMAD.WIDE R18, R5, 0x2, R24 ;  /* 0x0000000205127825 */ /* 0x000fe200078e0218 */
[----:B------:R0:W-:Y:S01]  /*62230*/  @P4 STG.E.U16 desc[UR8][R16.64], R2 ;  /* 0x0000000210004986 */ /* 0x0001e2000c101508 */
[----:B------:R-:W-:Y:S01]  /*62240*/  ISETP.LT.AND P4, PT, R29, UR10, !P0 ;  /* 0x0000000a1d007c0c */ /* 0x000fe2000c781270 */
[----:B------:R-:W-:-:S02]  /*62250*/  ULDC UR14, c[0x0][0x228] ;  /* 0x00008a00000e7ab9 */ /* 0x000fc40000000800 */
[----:B0-----:R-:W2:Y:S01]  /*62260*/  LDL.LU R2, [R1+0x30] ;  /* 0x0000300001027983 */ /* 0x001ea20000300800 */
[----:B------:R-:W-:Y:S02]  /*62270*/  VIADD R6, R5, UR4 ;  /* 0x0000000405067c36 */ /* 0x000fe40008000000 */
[----:B------:R-:W-:Y:S01]  /*62280*/  VIADD R20, R3, 0x1b ;  /* 0x0000001b03147836 */ /* 0x000fe20000000000 */
[----:B------:R0:W-:Y:S01]  /*62290*/  @P6 STG.E.U16 desc[UR8][R18.64], R22 ;  /* 0x0000001612006986 */ /* 0x0001e2000c101508 */
[----:B------:R-:W-:Y:S01]  /*622a0*/  IMAD.WIDE R4, R6, 0x2, R26 ;  /* 0x0000000206047825 */ /* 0x000fe200078e021a */
[----:B------:R-:W-:Y:S01]  /*622b0*/  ISETP.LT.AND P0, PT, R15, UR12, !P0 ;  /* 0x0000000c0f007c0c */ /* 0x000fe2000c701270 */
[----:B------:R-:W-:Y:S01]  /*622c0*/  ULDC UR4, c[0x0][0x248] ;  /* 0x0000920000047ab9 */ /* 0x000fe20000000800 */
[----:B------:R-:W-:Y:S01]  /*622d0*/  ISETP.GE.AND P2, PT, R20, UR6, PT ;  /* 0x0000000614007c0c */ /* 0x000fe2000bf46270 */
[----:B------:R-:W-:Y:S01]  /*622e0*/  VIADD R0, R3, 0x1d ;  /* 0x0000001d03007836 */ /* 0x000fe20000000000 */
[----:B------:R-:W-:Y:S01]  /*622f0*/  ULDC UR6, c[0x0][0x22c] ;  /* 0x00008b0000067ab9 */ /* 0x000fe20000000800 */
[----:B------:R-:W-:Y:S01]  /*62300*/  ULDC UR10, c[0x0][0x228] ;  /* 0x00008a00000a7ab9 */ /* 0x000fe20000000800 */
[----:B------:R-:W-:Y:S01]  /*62310*/  ISETP.LT.AND P6, PT, R29, UR14, !P2 ;  /* 0x0000000e1d007c0c */ /* 0x000fe2000d7c1270 */
[----:B------:R-:W-:Y:S01]  /*62320*/  ULDC UR12, c[0x0][0x228] ;  /* 0x00008a00000c7ab9 */ /* 0x000fe20000000800 */
[----:B------:R-:W-:Y:S01]  /*62330*/  ISETP.GE.AND P1, PT, R0, UR6, PT ;  /* 0x0000000600007c0c */ /* 0x000fe2000bf26270 */
[C---:B------:R-:W-:Y:S01]  /*62340*/  VIADD R0, R6.reuse, UR4 ;  /* 0x0000000406007c36 */ /* 0x040fe20008000000 */
[----:B------:R-:W-:Y:S01]  /*62350*/  ULDC UR6, c[0x0][0x228] ;  /* 0x00008a0000067ab9 */ /* 0x000fe20000000800 */
[----:B------:R-:W-:Y:S01]  /*62360*/  IMAD.WIDE R6, R6, 0x2, R24 ;  /* 0x0000000206067825 */ /* 0x000fe200078e0218 */
[----:B------:R-:W-:Y:S01]  /*62370*/  ULDC UR4, c[0x0][0x22c] ;  /* 0x00008b0000047ab9 */ /* 0x000fe20000000800 */
[----:B------:R-:W-:-:S02]  /*62380*/  ULDC UR14, c[0x0][0x228] ;  /* 0x00008a00000e7ab9 */ /* 0x000fc40000000800 */
[----:B------:R-:W-:Y:S01]  /*62390*/  IMAD.WIDE R16, R0, 0x2, R26 ;  /* 0x0000000200107825 */ /* 0x000fe200078e021a */
[----:B------:R-:W-:Y:S01]  /*623a0*/  ISETP.LT.AND P2, PT, R15, UR6, !P2 ;  /* 0x000000060f007c0c */ /* 0x000fe2000d741270 */
[----:B------:R-:W-:Y:S02]  /*623b0*/  ULDC UR6, c[0x0][0x22c] ;  /* 0x00008b0000067ab9 */ /* 0x000fe40000000800 */
[C---:B0-----:R-:W-:Y:S02]  /*623c0*/  VIADD R18, R3.reuse, 0x1e ;  /* 0x0000001e03127836 */ /* 0x041fe40000000000 */
[----:B------:R-:W-:Y:S01]  /*623d0*/  VIADD R20, R3, 0x20 ;  /* 0x0000002003147836 */ /* 0x000fe20000000000 */
[----:B---3--:R-:W-:Y:S02]  /*623e0*/  PRMT R22, R10, 0x7632, R22 ;  /* 0x000076320a167816 */ /* 0x008fe40000000016 */
[----:B----4-:R-:W-:Y:S01]  /*623f0*/  PRMT R19, R14, 0x7632, R19 ;  /* 0x000076320e137816 */ /* 0x010fe20000000013 */
[----:B------:R0:W-:Y:S04]  /*62400*/  @P4 STG.E.U16 desc[UR8][R4.64], R14 ;  /* 0x0000000e04004986 */ /* 0x0001e8000c101508 */
[----:B0-----:R-:W3:Y:S04]  /*62410*/  LDL.LU R14, [R1+0x24] ;  /* 0x00002400010e7983 */ /* 0x001ee80000300800 */
[----:B------:R0:W-:Y:S04]  /*62420*/  @P0 STG.E.U16 desc[UR8][R6.64], R19 ;  /* 0x0000001306000986 */ /* 0x0001e8000c101508 */
[----:B------:R1:W-:Y:S01]  /*62430*/  @P6 STG.E.U16 desc[UR8][R16.64], R13 ;  /* 0x0000000d10006986 */ /* 0x0003e2000c101508 */
[----:B------:R-:W-:Y:S01]  /*62440*/  ISETP.LT.AND P6, PT, R29, UR10, !P5 ;  /* 0x0000000a1d007c0c */ /* 0x000fe2000efc1270 */
[----:B------:R-:W-:Y:S01]  /*62450*/  VIADD R4, R3, 0x1f ;  /* 0x0000001f03047836 */ /* 0x000fe20000000000 */
[----:B0-----:R-:W-:Y:S01]  /*62460*/  PRMT R19, R13, 0x7632, R19 ;  /* 0x000076320d137816 */ /* 0x001fe20000000013 */
[----:B------:R-:W-:Y:S01]  /*62470*/  ULDC UR10, c[0x0][0x22c] ;  /* 0x00008b00000a7ab9 */ /* 0x000fe20000000800 */
[----:B-1----:R-:W4:Y:S01]  /*62480*/  LDL.LU R13, [R1+0x34] ;  /* 0x00003400010d7983 */ /* 0x002f220000300800 */
[----:B------:R-:W-:Y:S01]  /*62490*/  ISETP.GE.AND P4, PT, R18, UR4, PT ;  /* 0x0000000412007c0c */ /* 0x000fe2000bf86270 */
[----:B------:R-:W-:Y:S01]  /*624a0*/  ULDC UR4, c[0x0][0x248] ;  /* 0x0000920000047ab9 */ /* 0x000fe20000000800 */
[----:B------:R-:W-:Y:S01]  /*624b0*/  ISETP.LT.AND P5, PT, R15, UR12, !P5 ;  /* 0x0000000c0f007c0c */ /* 0x000fe2000efa1270 */
[----:B------:R-:W-:Y:S01]  /*624c0*/  VIADD R18, R0, UR4 ;  /* 0x0000000400127c36 */ /* 0x000fe20008000000 */
[----:B------:R-:W-:Y:S01]  /*624d0*/  ISETP.GE.AND P0, PT, R4, UR6, PT ;  /* 0x0000000604007c0c */ /* 0x000fe2000bf06270 */
[----:B------:R-:W-:Y:S01]  /*624e0*/  IMAD.WIDE R4, R0, 0x2, R24 ;  /* 0x0000000200047825 */ /* 0x000fe200078e0218 */
[----:B------:R-:W-:Y:S01]  /*624f0*/  ULDC UR12, c[0x0][0x228] ;  /* 0x00008a00000c7ab9 */ /* 0x000fe20000000800 */
[----:B------:R-:W-:-:S02]  /*62500*/  ULDC UR4, c[0x0][0x22c] ;  /* 0x00008b0000047ab9 */ /* 0x000fc40000000800 */
[C---:B------:R-:W-:Y:S01]  /*62510*/  IMAD.WIDE R6, R18.reuse, 0x2, R26 ;  /* 0x0000000212067825 */ /* 0x040fe200078e021a */
[----:B------:R-:W-:Y:S01]  /*62520*/  @P2 STG.E.U16 desc[UR8][R4.64], R19 ;  /* 0x0000001304002986 */ /* 0x000fe2000c101508 */
[----:B------:R-:W-:Y:S01]  /*62530*/  PRMT R0, R11, 0x7632, R0 ;  /* 0x000076320b007816 */ /* 0x000fe20000000000 */
[----:B------:R-:W-:Y:S01]  /*62540*/  ULDC UR6, c[0x0][0x248] ;  /* 0x0000920000067ab9 */ /* 0x000fe20000000800 */
[----:B------:R-:W-:Y:S01]  /*62550*/  IMAD.WIDE R16, R18, 0x2, R24 ;  /* 0x0000000212107825 */ /* 0x000fe200078e0218 */
[----:B------:R0:W-:Y:S01]  /*62560*/  @P6 STG.E.U16 desc[UR8][R6.64], R11 ;  /* 0x0000000b06006986 */ /* 0x0001e2000c101508 */
[----:B------:R-:W-:Y:S01]  /*62570*/  ISETP.GE.AND P2, PT, R20, UR4, PT ;  /* 0x0000000414007c0c */ /* 0x000fe2000bf46270 */
[----:B------:R-:W-:Y:S02]  /*62580*/  ULDC UR4, c[0x0][0x248] ;  /* 0x0000920000047ab9 */ /* 0x000fe40000000800 */
[----:B------:R-:W-:Y:S01]  /*62590*/  @P5 STG.E.U16 desc[UR8][R16.64], R0 ;  /* 0x0000000010005986 */ /* 0x000fe2000c101508 */
[----:B------:R-:W-:Y:S01]  /*625a0*/  ISETP.LT.AND P5, PT, R29, UR12, !P1 ;  /* 0x0000000c1d007c0c */ /* 0x000fe2000cfa1270 */
[----:B------:R-:W-:-:S02]  /*625b0*/  ULDC UR12, c[0x0][0x228] ;  /* 0x00008a00000c7ab9 */ /* 0x000fc40000000800 */
[----:B0-----:R-:W4:Y:S01]  /*625c0*/  LDL.LU R11, [R1+0x28] ;  /* 0x00002800010b7983 */ /* 0x001f220000300800 */
[----:B------:R-:W-:Y:S01]  /*625d0*/  VIADD R6, R18, UR4 ;  /* 0x0000000412067c36 */ /* 0x000fe20008000000 */
[----:B------:R-:W-:Y:S01]  /*625e0*/  ISETP.LT.AND P1, PT, R15, UR14, !P1 ;  /* 0x0000000e0f007c0c */ /* 0x000fe2000cf21270 */
[----:B------:R-:W-:Y:S01]  /*625f0*/  ULDC UR4, c[0x0][0x248] ;  /* 0x0000920000047ab9 */ /* 0x000fe20000000800 */
[----:B------:R-:W-:Y:S01]  /*62600*/  ISETP.LT.AND P6, PT, R29, UR16, !P4 ;  /* 0x000000101d007c0c */ /* 0x000fe2000e7c1270 */
[C---:B------:R-:W-:Y:S01]  /*62610*/  IMAD.WIDE R4, R6.reuse, 0x2, R26 ;  /* 0x0000000206047825 */ /* 0x040fe200078e021a */
[----:B------:R-:W-:Y:S01]  /*62620*/  PRMT R21, R9, 0x7632, R21 ;  /* 0x0000763209157816 */ /* 0x000fe20000000015 */
[----:B------:R-:W-:Y:S01]  /*62630*/  ULDC UR14, c[0x0][0x228] ;  /* 0x00008a00000e7ab9 */ /* 0x000fe20000000800 */
[----:B------:R-:W-:Y:S02]  /*62640*/  ULDC UR16, c[0x0][0x228] ;  /* 0x00008a0000107ab9 */ /* 0x000fe40000000800 */
[----:B------:R0:W-:Y:S04]  /*62650*/  @P5 STG.E.U16 desc[UR8][R4.64], R10 ;  /* 0x0000000a04005986 */ /* 0x0001e8000c101508 */
[----:B0-----:R-:W4:Y:S01]  /*62660*/  LDL.LU R10, [R1+0x38] ;  /* 0x00003800010a7983 */ /* 0x001f220000300800 */
[C---:B------:R-:W-:Y:S01]  /*62670*/  VIADD R20, R6.reuse, UR6 ;  /* 0x0000000606147c36 */ /* 0x040fe20008000000 */
[----:B------:R-:W-:Y:S01]  /*62680*/  ISETP.LT.AND P4, PT, R15, UR18, !P4 ;  /* 0x000000120f007c0c */ /* 0x000fe2000e781270 */
[----:B------:R-:W-:Y:S01]  /*62690*/  IMAD.WIDE R6, R6, 0x2, R24 ;  /* 0x0000000206067825 */ /* 0x000fe200078e0218 */
[----:B------:R-:W-:Y:S01]  /*626a0*/  ULDC UR6, c[0x0][0x22c] ;  /* 0x00008b0000067ab9 */ /* 0x000fe20000000800 */
[----:B------:R-:W-:-:S02]  /*626b0*/  ULDC UR18, c[0x0][0x228] ;  /* 0x00008a0000127ab9 */ /* 0x000fc40000000800 */
[C---:B------:R-:W-:Y:S01]  /*626c0*/  IMAD.WIDE R16, R20.reuse, 0x2, R26 ;  /* 0x0000000214107825 */ /* 0x040fe200078e021a */
[----:B------:R-:W-:Y:S03]  /*626d0*/  @P1 STG.E.U16 desc[UR8][R6.64], R22 ;  /* 0x0000001606001986 */ /* 0x000fe6000c101508 */
[----:B------:R-:W-:Y:S01]  /*626e0*/  VIADD R0, R3, 0x21 ;  /* 0x0000002103007836 */ /* 0x000fe20000000000 */
[----:B------:R0:W-:Y:S01]  /*626f0*/  @P6 STG.E.U16 desc[UR8][R16.64], R9 ;  /* 0x0000000910006986 */ /* 0x0001e2000c101508 */
[----:B------:R-:W-:-:S03]  /*62700*/  IMAD.WIDE R18, R20, 0x2, R24 ;  /* 0x0000000214127825 */ /* 0x000fc600078e0218 */
[----:B------:R-:W-:Y:S01]  /*62710*/  ISETP.GE.AND P5, PT, R0, UR10, PT ;  /* 0x0000000a00007c0c */ /* 0x000fe2000bfa6270 */
[----:B------:R-:W-:Y:S01]  /*62720*/  ULDC UR10, c[0x0][0x228] ;  /* 0x00008a00000a7ab9 */ /* 0x000fe20000000800 */
[----:B------:R2:W-:Y:S01]  /*62730*/  @P4 STG.E.U16 desc[UR8][R18.64], R21 ;  /* 0x0000001512004986 */ /* 0x0005e2000c101508 */
[----:B------:R-:W-:-:S03]  /*62740*/  ISETP.LT.AND P4, PT, R29, UR10, !P0 ;  /* 0x0000000a1d007c0c */ /* 0x000fc6000c781270 */
[----:B0-----:R-:W4:Y:S01]  /*62750*/  LDL.LU R9, [R1+0x2c] ;  /* 0x00002c0001097983 */ /* 0x001f220000300800 */
[----:B------:R-:W-:Y:S01]  /*62760*/  VIADD R6, R20, UR4 ;  /* 0x0000000414067c36 */ /* 0x000fe20008000000 */
[----:B------:R-:W-:Y:S01]  /*62770*/  ISETP.LT.AND P0, PT, R15, UR12, !P0 ;  /* 0x0000000c0f007c0c */ /* 0x000fe2000c701270 */
[----:B------:R-:W-:Y:S01]  /*62780*/  VIADD R0, R3, 0x22 ;  /* 0x0000002203007836 */ /* 0x000fe20000000000 */
[----:B------:R-:W-:Y:S01]  /*62790*/  ISETP.LT.AND P6, PT, R29, UR14, !P2 ;  /* 0x0000000e1d007c0c */ /* 0x000fe2000d7c1270 */
[----:B------:R-:W-:Y:S01]  /*627a0*/  IMAD.WIDE R4, R6, 0x2, R26 ;  /* 0x0000000206047825 */ /* 0x000fe200078e021a */
[----:B--2---:R-:W-:Y:S01]  /*627b0*/  PRMT R19, R8, 0x7632, R19 ;  /* 0x0000763208137816 */ /* 0x004fe20000000013 */
[----:B------:R-:W-:Y:S01]  /*627c0*/  ULDC UR4, c[0x0][0x248] ;  /* 0x0000920000047ab9 */ /* 0x000fe20000000800 */
[----:B------:R-:W-:Y:S01]  /*627d0*/  ISETP.GE.AND P1, PT, R0, UR6, PT ;  /* 0x0000000600007c0c */ /* 0x000fe2000bf26270 */
[C---:B------:R-:W-:Y:S01]  /*627e0*/  VIADD R18, R3.reuse, 0x23 ;  /* 0x0000002303127836 */ /* 0x040fe20000000000 */
[----:B------:R0:W-:Y:S01]  /*627f0*/  @P4 STG.E.U16 desc[UR8][R4.64], R8 ;  /* 0x0000000804004986 */ /* 0x0001e2000c101508 */
[C---:B------:R-:W-:Y:S01]  /*62800*/  VIADD R0, R6.reuse, UR4 ;  /* 0x0000000406007c36 */ /* 0x040fe20008000000 */
[----:B------:R-:W-:Y:S01]  /*62810*/  ULDC UR6, c[0x0][0x228] ;  /* 0x00008a0000067ab9 */ /* 0x000fe20000000800 */
[----:B------:R-:W-:Y:S01]  /*62820*/  IMAD.WIDE R6, R6, 0x2, R24 ;  /* 0x0000000206067825 */ /* 0x000fe200078e0218 */
[----:B------:R-:W-:Y:S01]  /*62830*/  ULDC UR10, c[0x0][0x228] ;  /* 0x00008a00000a7ab9 */ /* 0x000fe20000000800 */
[----:B------:R-:W-:Y:S01]  /*62840*/  ULDC UR4, c[0x0][0x22c] ;  /* 0x00008b0000047ab9 */ /* 0x000fe20000000800 */
[----:B------:R-:W-:Y:S01]  /*62850*/  ULDC UR12, c[0x0][0x228] ;  /* 0x00008a00000c7ab9 */ /* 0x000fe20000000800 */
[----:B------:R-:W-:Y:S01]  /*62860*/  VIADD R20, R3, 0x25 ;  /* 0x0000002503147836 */ /* 0x000fe20000000000 */
[----:B------:R-:W-:Y:S01]  /*62870*/  ULDC UR14, c[0x0][0x228] ;  /* 0x00008a00000e7ab9 */ /* 0x000fe20000000800 */
[----:B0-----:R-:W2:Y:S01]  /*62880*/  LDL.LU R8, [R1+0x3c] ;  /* 0x00003c0001087983 */ /* 0x001ea20000300800 */
[----:B------:R-:W-:-:S03]  /*62890*/  IMAD.WIDE R16, R0, 0x2, R26 ;  /* 0x0000000200107825 */ /* 0x000fc600078e021a */
[----:B------:R-:W2:Y:S01]  /*628a0*/  LDL.LU R28, [R1+0x350] ;  /* 0x00035000011c7983 */ /* 0x000ea20000300800 */
[----:B------:R-:W-:Y:S01]  /*628b0*/  ISETP.LT.AND P2, PT, R15, UR6, !P2 ;  /* 0x000000060f007c0c */ /* 0x000fe2000d741270 */
[----:B------:R-:W-:Y:S02]  /*628c0*/  VIADD R4, R3, 0x24 ;  /* 0x0000002403047836 */ /* 0x000fe40000000000 */
[----:B------:R0:W-:Y:S01]  /*628d0*/  @P0 STG.E.U16 desc[UR8][R6.64], R19 ;  /* 0x0000001306000986 */ /* 0x0001e2000c101508 */
[----:B------:R-:W-:Y:S01]  /*628e0*/  ISETP.GE.AND P4, PT, R18, UR4, PT ;  /* 0x0000000412007c0c */ /* 0x000fe2000bf86270 */
[----:B------:R-:W-:Y:S01]  /*628f0*/  ULDC UR4, c[0x0][0x248] ;  /* 0x0000920000047ab9 */ /* 0x000fe20000000800 */
[----:B------:R-:W-:Y:S01]  /*62900*/  ULDC UR6, c[0x0][0x22c] ;  /* 0x00008b0000067ab9 */ /* 0x000fe20000000800 */
[----:B------:R1:W-:Y:S01]  /*62910*/  @P6 STG.E.U16 desc[UR8][R16.64], R23 ;  /* 0x0000001710006986 */ /* 0x0003e2000c101508 */
[----:B------:R-:W-:Y:S01]  /*62920*/  ISETP.LT.AND P6, PT, R29, UR10, !P5 ;  /* 0x0000000a1d007c0c */ /* 0x000fe2000efc1270 */
[----:B------:R-:W-:Y:S01]  /*62930*/  VIADD R18, R0, UR4 ;  /* 0x0000000400127c36 */ /* 0x000fe20008000000 */
[----:B------:R-:W-:Y:S01]  /*62940*/  ISETP.LT.AND P5, PT, R15, UR12, !P5 ;  /* 0x0000000c0f007c0c */ /* 0x000fe2000efa1270 */
[----:B------:R-:W-:Y:S01]  /*62950*/  ULDC UR12, c[0x0][0x228] ;  /* 0x00008a00000c7ab9 */ /* 0x000fe20000000800 */
[----:B------:R-:W-:Y:S01]  /*62960*/  ISETP.GE.AND P0, PT, R4, UR6, PT ;  /* 0x0000000604007c0c */ /* 0x000fe2000bf06270 */
[----:B------:R-:W-:Y:S01]  /*62970*/  IMAD.WIDE R4, R0, 0x2, R24 ;  /* 0x0000000200047825 */ /* 0x000fe200078e0218 */
[----:B------:R-:W-:Y:S01]  /*62980*/  ULDC UR4, c[0x0][0x22c] ;  /* 0x00008b0000047ab9 */ /* 0x000fe20000000800 */
[----:B0-----:R-:W-:Y:S01]  /*62990*/  PRMT R19, R23, 0x7632, R19 ;  /* 0x0000763217137816 */ /* 0x001fe20000000013 */
[----:B------:R-:W-:Y:S01]  /*629a0*/  ULDC UR6, c[0x0][0x248] ;  /* 0x0000920000067ab9 */ /* 0x000fe20000000800 */
[----:B------:R-:W-:Y:S01]  /*629b0*/  IMAD.WIDE R6, R18, 0x2, R26 ;  /* 0x0000000212067825 */ /* 0x000fe200078e021a */
[----:B------:R-:W-:Y:S01]  /*629c0*/  PRMT R0, R2, 0x7632, R0 ;  /* 0x0000763202007816 */ /* 0x000fe20000000000 */
[----:B------:R-:W-:Y:S01]  /*629d0*/  ULDC UR10, c[0x0][0x22c] ;  /* 0x00008b00000a7ab9 */ /* 0x000fe20000000800 */
[----:B------:R-:W-:Y:S01]  /*629e0*/  @P2 STG.E.U16 desc[UR8][R4.64], R19 ;  /* 0x0000001304002986 */ /* 0x000fe2000c101508 */
[----:B-1----:R-:W-:-:S03]  /*629f0*/  IMAD.WIDE R16, R18, 0x2, R24 ;  /* 0x0000000212107825 */ /* 0x002fc600078e0218 */
[----:B------:R0:W-:Y:S01]  /*62a00*/  @P6 STG.E.U16 desc[UR8][R6.64], R2 ;  /* 0x0000000206006986 */ /* 0x0001e2000c101508 */
[----:B------:R-:W-:Y:S01]  /*62a10*/  ISETP.GE.AND P2, PT, R20, UR4, PT ;  /* 0x0000000414007c0c */ /* 0x000fe2000bf46270 */
[----:B------:R-:W-:Y:S02]  /*62a20*/  ULDC UR4, c[0x0][0x248] ;  /* 0x0000920000047ab9 */ /* 0x000fe40000000800 */
[----:B------:R1:W-:Y:S01]  /*62a30*/  @P5 STG.E.U16 desc[UR8][R16.64], R0 ;  /* 0x0000000010005986 */ /* 0x0003e2000c101508 */
[----:B------:R-:W-:Y:S01]  /*62a40*/  ISETP.LT.AND P5, PT, R29, UR12, !P1 ;  /* 0x0000000c1d007c0c */ /* 0x000fe2000cfa1270 */
[----:B------:R-:W-:Y:S02]  /*62a50*/  ULDC UR12, c[0x0][0x228] ;  /* 0x00008a00000c7ab9 */ /* 0x000fe40000000800 */
[----:B0-----:R-:W2:Y:S01]  /*62a60*/  LDL.LU R2, [R1+0x40] ;  /* 0x0000400001027983 */ /* 0x001ea20000300800 */
[----:B------:R-:W-:Y:S01]  /*62a70*/  VIADD R6, R18, UR4 ;  /* 0x0000000412067c36 */ /* 0x000fe20008000000 */
[----:B------:R-:W-:Y:S01]  /*62a80*/  ISETP.LT.AND P1, PT, R15, UR14, !P1 ;  /* 0x0000000e0f007c0c */ /* 0x000fe2000cf21270 */
[----:B------:R-:W-:Y:S01]  /*62a90*/  ULDC UR4, c[0x0][0x248] ;  /* 0x0000920000047ab9 */ /* 0x000fe20000000800 */
[----:B------:R-:W-:Y:S01]  /*62aa0*/  ISETP.LT.AND P6, PT, R29, UR16, !P4 ;  /* 0x000000101d007c0c */ /* 0x000fe2000e7c1270 */
[C---:B------:R-:W-:Y:S01]  /*62ab0*/  IMAD.WIDE R4, R6.reuse, 0x2, R26 ;  /* 0x0000000206047825 */ /* 0x040fe200078e021a */
[----:B------:R-:W-:Y:S01]  /*62ac0*/  ISETP.LT.AND P4, PT, R15, UR18, !P4 ;  /* 0x000000120f007c0c */ /* 0x000fe2000e781270 */
[----:B------:R-:W-:Y:S01]  /*62ad0*/  ULDC UR14, c[0x0][0x228] ;  /* 0x00008a00000e7ab9 */ /* 0x000fe20000000800 */
[----:B------:R-:W-:Y:S01]  /*62ae0*/  ULDC UR16, c[0x0][0x228] ;  /* 0x00008a0000107ab9 */ /* 0x000fe20000000800 */
[C---:B------:R-:W-:Y:S01]  /*62af0*/  VIADD R20, R6.reuse, UR6 ;  /* 0x0000000606147c36 */ /* 0x040fe20008000000 */
[----:B------:R-:W-:Y:S01]  /*62b00*/  ULDC UR6, c[0x0][0x22c] ;  /* 0x00008b0000067ab9 */ /* 0x000fe20000000800 */
[----:B------:R-:W-:Y:S01]  /*62b10*/  IMAD.WIDE R6, R6, 0x2, R24 ;  /* 0x0000000206067825 */ /* 0x000fe200078e0218 */
[----:B------:R-:W-:-:S03]  /*62b20*/  ULDC UR18, c[0x0][0x228] ;  /* 0x00008a0000127ab9 */ /* 0x000fc60000000800 */
[----:B-1----:R-:W-:-:S04]  /*62b30*/  IMAD.WIDE R16, R20, 0x2, R26 ;  /* 0x0000000214107825 */ /* 0x002fc800078e021a */
[----:B------:R-:W-:Y:S02]  /*62b40*/  VIADD R0, R3, 0x26 ;  /* 0x0000002603007836 */ /* 0x000fe40000000000 */
[----:B------:R-:W-:Y:S01]  /*62b50*/  IMAD.WIDE R18, R20, 0x2, R24 ;  /* 0x0000000214127825 */ /* 0x000fe200078e0218 */
[----:B---3--:R-:W-:Y:S01]  /*62b60*/  PRMT R21, R14, 0x7632, R21 ;  /* 0x000076320e157816 */ /* 0x008fe20000000015 */
[----:B------:R0:W-:Y:S04]  /*62b70*/  @P5 STG.E.U16 desc[UR8][R4.64], R14 ;  /* 0x0000000e04005986 */ /* 0x0001e8000c101508 */
[----:B0-----:R-:W3:Y:S04]  /*62b80*/  LDL.LU R14, [R1+0x354] ;  /* 0x00035400010e7983 */ /* 0x001ee80000300800 */
[----:B------:R-:W-:Y:S01]  /*62b90*/  @P1 STG.E.U16 desc[UR8][R6.64], R21 ;  /* 0x0000001506001986 */ /* 0x000fe2000c101508 */
[----:B----4-:R-:W-:-:S03]  /*62ba0*/  PRMT R22, R13, 0x7632, R22 ;  /* 0x000076320d167816 */ /* 0x010fc60000000016 */
[----:B------:R0:W-:Y:S01]  /*62bb0*/  @P6 STG.E.U16 desc[UR8][R16.64], R13 ;  /* 0x0000000d10006986 */ /* 0x0001e2000c101508 */
[----:B------:R-:W-:Y:S01]  /*62bc0*/  ISETP.GE.AND P5, PT, R0, UR10, PT ;  /* 0x0000000a00007c0c */ /* 0x000fe2000bfa6270 */
[----:B------:R-:W-:Y:S02]  /*62bd0*/  ULDC UR10, c[0x0][0x228] ;  /* 0x00008a00000a7ab9 */ /* 0x000fe40000000800 */
        /* <DEDUP_REMOVED lines=8> */
[----:B------:R-:W-:Y:S01]  /*62c60*/  ULDC UR4, c[0x0][0x248] ;  /* 0x0000920000047ab9 */ /* 0x000fe20000000800 */
[----:B------:R-:W-:Y:S01]  /*62c70*/  ULDC UR10, c[0x0][0x228] ;  /* 0x00008a00000a7ab9 */ /* 0x000fe20000000800 */
[----:B-1----:R-:W-:Y:S02]  /*62c80*/  PRMT R19, R11, 0x7632, R19 ;  /* 0x000076320b137816 */ /* 0x002fe40000000013 */
[----:B------:R0:W-:Y:S01]  /*62c90*/  @P4 STG.E.U16 desc[UR8][R4.64], R11 ;  /* 0x0000000b04004986 */ /* 0x0001e2000c101508 */
[----:B------:R-:W-:Y:S01]  /*62ca0*/  ISETP.GE.AND P1, PT, R0, UR6, PT ;  /* 0x0000000600007c0c */ /* 0x000fe2000bf26270 */
[C---:B------:R-:W-:Y:S01]  /*62cb0*/  VIADD R0, R6.reuse, UR4 ;  /* 0x0000000406007c36 */ /* 0x040fe20008000000 */
[----:B------:R-:W-:Y:S01]  /*62cc0*/  ULDC UR6, c[0x0][0x228] ;  /* 0x00008a0000067ab9 */ /* 0x000fe20000000800 */
[C---:B------:R-:W-:Y:S01]  /*62cd0*/  VIADD R18, R3.reuse, 0x28 ;  /* 0x0000002803127836 */ /* 0x040fe20000000000 */
[----:B------:R-:W-:Y:S01]  /*62ce0*/  ULDC UR4, c[0x0][0x22c] ;  /* 0x00008b0000047ab9 */ /* 0x000fe20000000800 */
[----:B------:R-:W-:Y:S01]  /*62cf0*/  ULDC UR12, c[0x0][0x228] ;  /* 0x00008a00000c7ab9 */ /* 0x000fe20000000800 */
[----:B------:R-:W-:Y:S01]  /*62d00*/  VIADD R20, R3, 0x2a ;  /* 0x0000002a03147836 */ /* 0x000fe20000000000 */
[----:B------:R-:W-:Y:S01]  /*62d10*/  ULDC UR14, c[0x0][0x228] ;  /* 0x00008a00000e7ab9 */ /* 0x000fe20000000800 */
[----:B0-----:R-:W4:Y:S01]  /*62d20*/  LDL.LU R11, [R1+0x358] ;  /* 0x00035800010b7983 */ /* 0x001f220000300800 */
[----:B------:R-:W-:-:S04]  /*62d30*/  IMAD.WIDE R6, R6, 0x2, R24 ;  /* 0x0000000206067825 */ /* 0x000fc800078e0218 */
[----:B------:R-:W-:Y:S01]  /*62d40*/  IMAD.WIDE R16, R0, 0x2, R26 ;  /* 0x0000000200107825 */ /* 0x000fe200078e021a */
[----:B------:R0:W-:Y:S04]  /*62d50*/  @P0 STG.E.U16 desc[UR8][R6.64], R19 ;  /* 0x0000001306000986 */ /* 0x0001e8000c101508 */
[----:B------:R1:W-:Y:S01]  /*62d60*/  @P6 STG.E.U16 desc[UR8][R16.64], R10 ;  /* 0x0000000a10006986 */ /* 0x0003e2000c101508 */
[----:B0-----:R-:W-:-:S03]  /*62d70*/  PRMT R19, R10, 0x7632, R19 ;  /* 0x000076320a137816 */ /* 0x001fc60000000013 */
[----:B-1----:R-:W4:Y:S01]  /*62d80*/  LDL.LU R10, [R1+0x48] ;  /* 0x00004800010a7983 */ /* 0x002f220000300800 */
[----:B------:R-:W-:Y:S01]  /*62d90*/  ISETP.LT.AND P2, PT, R15, UR6, !P2 ;  /* 0x000000060f007c0c */ /* 0x000fe2000d741270 */
[----:B------:R-:W-:Y:S01]  /*62da0*/  VIADD R4, R3, 0x29 ;  /* 0x0000002903047836 */ /* 0x000fe20000000000 */
[----:B------:R-:W-:Y:S01]  /*62db0*/  ISETP.LT.AND P6, PT, R29, UR10, !P5 ;  /* 0x0000000a1d007c0c */ /* 0x000fe2000efc1270 */
[----:B------:R-:W-:Y:S01]  /*62dc0*/  ULDC UR6, c[0x0][0x22c] ;  /* 0x00008b0000067ab9 */ /* 0x000fe20000000800 */
[----:B------:R-:W-:Y:S01]  /*62dd0*/  ISETP.GE.AND P4, PT, R18, UR4, PT ;  /* 0x0000000412007c0c */ /* 0x000fe2000bf86270 */
[----:B------:R-:W-:Y:S01]  /*62de0*/  ULDC UR4, c[0x0][0x248] ;  /* 0x0000920000047ab9 */ /* 0x000fe20000000800 */
[----:B------:R-:W-:Y:S01]  /*62df0*/  ISETP.LT.AND P5, PT, R15, UR12, !P5 ;  /* 0x0000000c0f007c0c */ /* 0x000fe2000efa1270 */
[----:B------:R-:W-:Y:S01]  /*62e00*/  VIADD R18, R0, UR4 ;  /* 0x0000000400127c36 */ /* 0x000fe20008000000 */
[----:B------:R-:W-:Y:S01]  /*62e10*/  ISETP.GE.AND P0, PT, R4, UR6, PT ;  /* 0x0000000604007c0c */ /* 0x000fe2000bf06270 */
[----:B------:R-:W-:Y:S01]  /*62e20*/  IMAD.WIDE R4, R0, 0x2, R24 ;  /* 0x0000000200047825 */ /* 0x000fe200078e0218 */
[----:B------:R-:W-:Y:S01]  /*62e30*/  ULDC UR12, c[0x0][0x228] ;  /* 0x00008a00000c7ab9 */ /* 0x000fe20000000800 */
[----:B------:R-:W-:Y:S01]  /*62e40*/  ULDC UR4, c[0x0][0x22c] ;  /* 0x00008b0000047ab9 */ /* 0x000fe20000000800 */
[----:B------:R-:W-:Y:S01]  /*62e50*/  ULDC UR10, c[0x0][0x22c] ;  /* 0x00008b00000a7ab9 */ /* 0x000fe20000000800 */
[C---:B------:R-:W-:Y:S01]  /*62e60*/  IMAD.WIDE R6, R18.reuse, 0x2, R26 ;  /* 0x0000000212067825 */ /* 0x040fe200078e021a */
[----:B------:R-:W-:Y:S01]  /*62e70*/  @P2 STG.E.U16 desc[UR8][R4.64], R19 ;  /* 0x0000001304002986 */ /* 0x000fe2000c101508 */
[----:B------:R-:W-:Y:S01]  /*62e80*/  PRMT R0, R9, 0x7632, R0 ;  /* 0x0000763209007816 */ /* 0x000fe20000000000 */
[----:B------:R-:W-:Y:S01]  /*62e90*/  ULDC UR6, c[0x0][0x248] ;  /* 0x0000920000067ab9 */ /* 0x000fe20000000800 */
[----:B------:R-:W-:Y:S01]  /*62ea0*/  IMAD.WIDE R16, R18, 0x2, R24 ;  /* 0x0000000212107825 */ /* 0x000fe200078e0218 */
[----:B------:R0:W-:Y:S01]  /*62eb0*/  @P6 STG.E.U16 desc[UR8][R6.64], R9 ;  /* 0x0000000906006986 */ /* 0x0001e2000c101508 */
[----:B------:R-:W-:Y:S01]  /*62ec0*/  ISETP.GE.AND P2, PT, R20, UR4, PT ;  /* 0x0000000414007c0c */ /* 0x000fe2000bf46270 */
[----:B------:R-:W-:-:S02]  /*62ed0*/  ULDC UR4, c[0x0][0x248] ;  /* 0x0000920000047ab9 */ /* 0x000fc40000000800 */
[----:B------:R1:W-:Y:S01]  /*62ee0*/  @P5 STG.E.U16 desc[UR8][R16.64], R0 ;  /* 0x0000000010005986 */ /* 0x0003e2000c101508 */
[----:B------:R-:W-:Y:S01]  /*62ef0*/  ISETP.LT.AND P5, PT, R29, UR12, !P1 ;  /* 0x0000000c1d007c0c */ /* 0x000fe2000cfa1270 */
[----:B------:R-:W-:Y:S02]  /*62f00*/  ULDC UR12, c[0x0][0x228] ;  /* 0x00008a00000c7ab9 */ /* 0x000fe40000000800 */
[----:B0-----:R-:W4:Y:S01]  /*62f10*/  LDL.LU R9, [R1+0x35c] ;  /* 0x00035c0001097983 */ /* 0x001f220000300800 */
[----:B------:R-:W-:Y:S01]  /*62f20*/  VIADD R6, R18, UR4 ;  /* 0x0000000412067c36 */ /* 0x000fe20008000000 */
[----:B------:R-:W-:Y:S01]  /*62f30*/  ISETP.LT.AND P1, PT, R15, UR14, !P1 ;  /* 0x0000000e0f007c0c */ /* 0x000fe2000cf21270 */
[----:B------:R-:W-:Y:S01]  /*62f40*/  ULDC UR4, c[0x0][0x248] ;  /* 0x0000920000047ab9 */ /* 0x000fe20000000800 */
[----:B--2---:R-:W-:Y:S01]  /*62f50*/  PRMT R22, R8, 0x7632, R22 ;  /* 0x0000763208167816 */ /* 0x004fe20000000016 */
[C---:B------:R-:W-:Y:S01]  /*62f60*/  IMAD.WIDE R4, R6.reuse, 0x2, R26 ;  /* 0x0000000206047825 */ /* 0x040fe200078e021a */
[----:B------:R-:W-:Y:S01]  /*62f70*/  ISETP.LT.AND P6, PT, R29, UR16, !P4 ;  /* 0x000000101d007c0c */ /* 0x000fe2000e7c1270 */
[----:B------:R-:W-:Y:S01]  /*62f80*/  ULDC UR14, c[0x0][0x228] ;  /* 0x00008a00000e7ab9 */ /* 0x000fe20000000800 */
[----:B------:R-:W-:Y:S01]  /*62f90*/  ISETP.LT.AND P4, PT, R15, UR18, !P4 ;  /* 0x000000120f007c0c */ /* 0x000fe2000e781270 */
[----:B------:R-:W-:Y:S01]  /*62fa0*/  VIADD R20, R6, UR6 ;  /* 0x0000000606147c36 */ /* 0x000fe20008000000 */
[----:B------:R0:W-:Y:S01]  /*62fb0*/  @P5 STG.E.U16 desc[UR8][R4.64], R8 ;  /* 0x0000000804005986 */ /* 0x0001e2000c101508 */
[----:B-1----:R-:W-:Y:S01]  /*62fc0*/  VIADD R0, R3, 0x2b ;  /* 0x0000002b03007836 */ /* 0x002fe20000000000 */
[----:B------:R-:W-:Y:S01]  /*62fd0*/  PRMT R21, R28, 0x7632, R21 ;  /* 0x000076321c157816 */ /* 0x000fe20000000015 */
[----:B------:R-:W-:Y:S01]  /*62fe0*/  IMAD.WIDE R6, R6, 0x2, R24 ;  /* 0x0000000206067825 */ /* 0x000fe200078e0218 */
[----:B------:R-:W-:Y:S01]  /*62ff0*/  ULDC UR6, c[0x0][0x22c] ;  /* 0x00008b0000067ab9 */ /* 0x000fe20000000800 */
[----:B------:R-:W-:Y:S01]  /*63000*/  ULDC UR16, c[0x0][0x228] ;  /* 0x00008a0000107ab9 */ /* 0x000fe20000000800 */
[----:B------:R-:W-:Y:S01]  /*63010*/  ULDC UR18, c[0x0][0x228] ;  /* 0x00008a0000127ab9 */ /* 0x000fe20000000800 */
[----:B0-----:R-:W2:Y:S01]  /*63020*/  LDL.LU R8, [R1+0x4c] ;  /* 0x00004c0001087983 */ /* 0x001ea20000300800 */
[----:B------:R-:W-:Y:S01]  /*63030*/  IMAD.WIDE R16, R20, 0x2, R26 ;  /* 0x0000000214107825 */ /* 0x000fe200078e021a */
[----:B------:R-:W-:Y:S01]  /*63040*/  ISETP.GE.AND P5, PT, R0, UR10, PT ;  /* 0x0000000a00007c0c */ /* 0x000fe2000bfa6270 */
[----:B------:R-:W-:Y:S01]  /*63050*/  ULDC UR10, c[0x0][0x228] ;  /* 0x00008a00000a7ab9 */ /* 0x000fe20000000800 */
[----:B------:R-:W2:Y:S01]  /*63060*/  LDL.LU R23, [R1+0x60] ;  /* 0x0000600001177983 */ /* 0x000ea20000300800 */
[----:B------:R-:W-:-:S03]  /*63070*/  IMAD.WIDE R18, R20, 0x2, R24 ;  /* 0x0000000214127825 */ /* 0x000fc600078e0218 */
[----:B------:R0:W-:Y:S04]  /*63080*/  @P1 STG.E.U16 desc[UR8][R6.64], R22 ;  /* 0x0000001606001986 */ /* 0x0001e8000c101508 */
[----:B------:R-:W-:Y:S04]  /*63090*/  @P6 STG.E.U16 desc[UR8][R16.64], R28 ;  /* 0x0000001c10006986 */ /* 0x000fe8000c101508 */
[----:B------:R1:W-:Y:S01]  /*630a0*/  @P4 STG.E.U16 desc[UR8][R18.64], R21 ;  /* 0x0000001512004986 */ /* 0x0003e2000c101508 */
[----:B------:R-:W-:Y:S01]  /*630b0*/  ISETP.LT.AND P4, PT, R29, UR10, !P0 ;  /* 0x0000000a1d007c0c */ /* 0x000fe2000c781270 */
[----:B------:R-:W-:-:S02]  /*630c0*/  VIADD R0, R3, 0x2c ;  /* 0x0000002c03007836 */ /* 0x000fc40000000000 */
[----:B0-----:R-:W-:Y:S01]  /*630d0*/  VIADD R6, R20, UR4 ;  /* 0x0000000414067c36 */ /* 0x001fe20008000000 */
[----:B------:R-:W-:Y:S01]  /*630e0*/  ISETP.LT.AND P0, PT, R15, UR12, !P0 ;  /* 0x0000000c0f007c0c */ /* 0x000fe2000c701270 */
[----:B------:R-:W-:Y:S01]  /*630f0*/  ULDC UR4, c[0x0][0x248] ;  /* 0x0000920000047ab9 */ /* 0x000fe20000000800 */
[----:B-1----:R-:W-:Y:S01]  /*63100*/  PRMT R19, R2, 0x7632, R19 ;  /* 0x0000763202137816 */ /* 0x002fe20000000013 */
[----:B------:R-:W-:Y:S01]  /*63110*/  IMAD.WIDE R4, R6, 0x2, R26 ;  /* 0x0000000206047825 */ /* 0x000fe200078e021a */
[----:B------:R-:W-:Y:S01]  /*63120*/  ISETP.LT.AND P6, PT, R29, UR14, !P2 ;  /* 0x0000000e1d007c0c */ /* 0x000fe2000d7c1270 */
[----:B------:R-:W-:Y:S01]  /*63130*/  ULDC UR10, c[0x0][0x228] ;  /* 0x00008a00000a7ab9 */ /* 0x000fe20000000800 */
[----:B------:R-:W-:Y:S01]  /*63140*/  ISETP.GE.AND P1, PT, R0, UR6, PT ;  /* 0x0000000600007c0c */ /* 0x000fe2000bf26270 */
[C---:B------:R-:W-:Y:S02]  /*63150*/  VIADD R18, R3.reuse, 0x2d ;  /* 0x0000002d03127836 */ /* 0x040fe40000000000 */
[----:B------:R0:W-:Y:S01]  /*63160*/  @P4 STG.E.U16 desc[UR8][R4.64], R2 ;  /* 0x0000000204004986 */ /* 0x0001e2000c101508 */
[C---:B------:R-:W-:Y:S01]  /*63170*/  VIADD R0, R6.reuse, UR4 ;  /* 0x0000000406007c36 */ /* 0x040fe20008000000 */
[----:B------:R-:W-:Y:S01]  /*63180*/  ULDC UR6, c[0x0][0x228] ;  /* 0x00008a0000067ab9 */ /* 0x000fe20000000800 */
[----:B------:R-:W-:Y:S01]  /*63190*/  ULDC UR12, c[0x0][0x228] ;  /* 0x00008a00000c7ab9 */ /* 0x000fe20000000800 */
[----:B------:R-:W-:Y:S01]  /*631a0*/  VIADD R20, R3, 0x2f ;  /* 0x0000002f03147836 */ /* 0x000fe20000000000 */
[----:B------:R-:W-:Y:S01]  /*631b0*/  ULDC UR4, c[0x0][0x22c] ;  /* 0x00008b0000047ab9 */ /* 0x000fe20000000800 */
[----:B------:R-:W-:Y:S01]  /*631c0*/  ULDC UR14, c[0x0][0x228] ;  /* 0x00008a00000e7ab9 */ /* 0x000fe20000000800 */
[----:B0-----:R-:W2:Y:S01]  /*631d0*/  LDL.LU R2, [R1+0x50] ;  /* 0x0000500001027983 */ /* 0x001ea20000300800 */
[----:B------:R-:W-:-:S04]  /*631e0*/  IMAD.WIDE R6, R6, 0x2, R24 ;  /* 0x0000000206067825 */ /* 0x000fc800078e0218 */
[----:B------:R-:W-:Y:S01]  /*631f0*/  IMAD.WIDE R16, R0, 0x2, R26 ;  /* 0x0000000200107825 */ /* 0x000fe200078e021a */
[----:B------:R0:W-:Y:S01]  /*63200*/  @P0 STG.E.U16 desc[UR8][R6.64], R19 ;  /* 0x0000001306000986 */ /* 0x0001e2000c101508 */
[----:B------:R-:W-:Y:S01]  /*63210*/  ISETP.LT.AND P2, PT, R15, UR6, !P2 ;  /* 0x000000060f007c0c */ /* 0x000fe2000d741270 */
[----:B------:R-:W-:Y:S01]  /*63220*/  ULDC UR6, c[0x0][0x22c] ;  /* 0x00008b0000067ab9 */ /* 0x000fe20000000800 */
[----:B------:R-:W-:Y:S01]  /*63230*/  ISETP.GE.AND P4, PT, R18, UR4, PT ;  /* 0x0000000412007c0c */ /* 0x000fe2000bf86270 */
[----:B------:R-:W-:Y:S01]  /*63240*/  VIADD R4, R3, 0x2e ;  /* 0x0000002e03047836 */ /* 0x000fe20000000000 */
[----:B------:R-:W-:Y:S02]  /*63250*/  ULDC UR4, c[0x0][0x248] ;  /* 0x0000920000047ab9 */ /* 0x000fe40000000800 */
[----:B------:R-:W-:Y:S01]  /*63260*/  VIADD R18, R0, UR4 ;  /* 0x0000000400127c36 */ /* 0x000fe20008000000 */
[----:B------:R-:W-:Y:S01]  /*63270*/  ULDC UR4, c[0x0][0x22c] ;  /* 0x00008b0000047ab9 */ /* 0x000fe20000000800 */
[----:B------:R-:W-:Y:S01]  /*63280*/  ISETP.GE.AND P0, PT, R4, UR6, PT ;  /* 0x0000000604007c0c */ /* 0x000fe2000bf06270 */
[----:B------:R-:W-:Y:S01]  /*63290*/  IMAD.WIDE R4, R0, 0x2, R24 ;  /* 0x0000000200047825 */ /* 0x000fe200078e0218 */
[----:B------:R-:W-:-:S03]  /*632a0*/  ULDC UR6, c[0x0][0x248] ;  /* 0x0000920000067ab9 */ /* 0x000fc60000000800 */
[----:B0-----:R-:W-:Y:S01]  /*632b0*/  IMAD.WIDE R6, R18, 0x2, R26 ;  /* 0x0000000212067825 */ /* 0x001fe200078e021a */
[----:B---3--:R0:W-:Y:S01]  /*632c0*/  @P6 STG.E.U16 desc[UR8][R16.64], R14 ;  /* 0x0000000e10006986 */ /* 0x0081e2000c101508 */
[----:B------:R-:W-:Y:S02]  /*632d0*/  PRMT R19, R14, 0x7632, R19 ;  /* 0x000076320e137816 */ /* 0x000fe40000000013 */
[----:B------:R-:W-:Y:S01]  /*632e0*/  ISETP.LT.AND P6, PT, R29, UR10, !P5 ;  /* 0x0000000a1d007c0c */ /* 0x000fe2000efc1270 */
[----:B------:R-:W-:Y:S01]  /*632f0*/  ULDC UR10, c[0x0][0x22c] ;  /* 0x00008b00000a7ab9 */ /* 0x000fe20000000800 */
[----:B0-----:R-:W3:Y:S01]  /*63300*/  LDL.LU R14, [R1+0x64] ;  /* 0x00006400010e7983 */ /* 0x001ee20000300800 */
[----:B------:R-:W-:Y:S01]  /*63310*/  ISETP.LT.AND P5, PT, R15, UR12, !P5 ;  /* 0x0000000c0f007c0c */ /* 0x000fe2000efa1270 */
[----:B------:R-:W-:Y:S01]  /*63320*/  IMAD.WIDE R16, R18, 0x2, R24 ;  /* 0x0000000212107825 */ /* 0x000fe200078e0218 */
[----:B------:R-:W-:Y:S01]  /*63330*/  ULDC UR12, c[0x0][0x228] ;  /* 0x00008a00000c7ab9 */ /* 0x000fe20000000800 */
[----:B------:R-:W-:Y:S01]  /*63340*/  @P2 STG.E.U16 desc[UR8][R4.64], R19 ;  /* 0x0000001304002986 */ /* 0x000fe2000c101508 */
[----:B----4-:R-:W-:-:S06]  /*63350*/  PRMT R0, R13, 0x7632, R0 ;  /* 0x000076320d007816 */ /* 0x010fcc0000000000 */
[----:B------:R0:W-:Y:S01]  /*63360*/  @P6 STG.E.U16 desc[UR8][R6.64], R13 ;  /* 0x0000000d06006986 */ /* 0x0001e2000c101508 */
[----:B------:R-:W-:Y:S01]  /*63370*/  ISETP.GE.AND P2, PT, R20, UR4, PT ;  /* 0x0000000414007c0c */ /* 0x000fe2000bf46270 */
[----:B------:R-:W-:Y:S02]  /*63380*/  ULDC UR4, c[0x0][0x248] ;  /* 0x0000920000047ab9 */ /* 0x000fe40000000800 */
[----:B------:R-:W-:Y:S01]  /*63390*/  @P5 STG.E.U16 desc[UR8][R16.64], R0 ;  /* 0x0000000010005986 */ /* 0x000fe2000c101508 */
[----:B------:R-:W-:Y:S01]  /*633a0*/  ISETP.LT.AND P5, PT, R29, UR12, !P1 ;  /* 0x0000000c1d007c0c */ /* 0x000fe2000cfa1270 */
[----:B------:R-:W-:Y:S02]  /*633b0*/  ULDC UR12, c[0x0][0x228] ;  /* 0x00008a00000c7ab9 */ /* 0x000fe40000000800 */
[----:B0-----:R-:W4:Y:S01]  /*633c0*/  LDL.LU R13, [R1+0x54] ;  /* 0x00005400010d7983 */ /* 0x001f220000300800 */
[----:B------:R-:W-:Y:S01]  /*633d0*/  VIADD R6, R18, UR4 ;  /* 0x0000000412067c36 */ /* 0x000fe20008000000 */
[----:B------:R-:W-:Y:S01]  /*633e0*/  ISETP.LT.AND P1, PT, R15, UR14, !P1 ;  /* 0x0000000e0f007c0c */ /* 0x000fe2000cf21270 */
[----:B------:R-:W-:Y:S01]  /*633f0*/  ULDC UR4, c[0x0][0x248] ;  /* 0x0000920000047ab9 */ /* 0x000fe20000000800 */
[----:B------:R-:W-:Y:S01]  /*63400*/  ISETP.LT.AND P6, PT, R29, UR16, !P4 ;  /* 0x000000101d007c0c */ /* 0x000fe2000e7c1270 */
[----:B------:R-:W-:Y:S01]  /*63410*/  IMAD.WIDE R4, R6, 0x2, R26 ;  /* 0x0000000206047825 */ /* 0x000fe200078e021a */
[----:B------:R-:W-:Y:S01]  /*63420*/  ULDC UR14, c[0x0][0x228] ;  /* 0x00008a00000e7ab9 */ /* 0x000fe20000000800 */
[----:B------:R-:W-:Y:S01]  /*63430*/  ULDC UR16, c[0x0][0x228] ;  /* 0x00008a0000107ab9 */ /* 0x000fe20000000800 */
[----:B------:R-:W-:-:S02]  /*63440*/  PRMT R21, R11, 0x7632, R21 ;  /* 0x000076320b157816 */ /* 0x000fc40000000015 */
[----:B------:R0:W-:Y:S01]  /*63450*/  @P5 STG.E.U16 desc[UR8][R4.64], R11 ;  /* 0x0000000b04005986 */ /* 0x0001e2000c101508 */
[----:B------:R-:W-:Y:S01]  /*63460*/  VIADD R20, R6, UR6 ;  /* 0x0000000606147c36 */ /* 0x000fe20008000000 */
[----:B------:R-:W-:Y:S02]  /*63470*/  PRMT R22, R10, 0x7632, R22 ;  /* 0x000076320a167816 */ /* 0x000fe40000000016 */
[----:B0-----:R-:W4:Y:S01]  /*63480*/  LDL.LU R11, [R1+0x68] ;  /* 0x00006800010b7983 */ /* 0x001f220000300800 */
[----:B------:R-:W-:Y:S01]  /*63490*/  IMAD.WIDE R6, R6, 0x2, R24 ;  /* 0x0000000206067825 */ /* 0x000fe200078e0218 */
[----:B------:R-:W-:Y:S01]  /*634a0*/  ISETP.LT.AND P4, PT, R15, UR18, !P4 ;  /* 0x000000120f007c0c */ /* 0x000fe2000e781270 */
[----:B------:R-:W-:Y:S01]  /*634b0*/  ULDC UR6, c[0x0][0x22c] ;  /* 0x00008b0000067ab9 */ /* 0x000fe20000000800 */
[----:B------:R-:W-:Y:S01]  /*634c0*/  ULDC UR18, c[0x0][0x228] ;  /* 0x00008a0000127ab9 */ /* 0x000fe20000000800 */
[----:B------:R-:W-:Y:S01]  /*634d0*/  IMAD.WIDE R16, R20, 0x2, R26 ;  /* 0x0000000214107825 */ /* 0x000fe200078e021a */
[----:B------:R-:W-:Y:S04]  /*634e0*/  @P1 STG.E.U16 desc[UR8][R6.64], R21 ;  /* 0x0000001506001986 */ /* 0x000fe8000c101508 */
[----:B------:R0:W-:Y:S04]  /*634f0*/  @P6 STG.E.U16 desc[UR8][R16.64], R10 ;  /* 0x0000000a10006986 */ /* 0x0001e8000c101508 */
[----:B0-----:R-:W4:Y:S01]  /*63500*/  LDL.LU R10, [R1+0x58] ;  /* 0x00005800010a7983 */ /* 0x001f220000300800 */
[----:B------:R-:W-:-:S02]  /*63510*/  VIADD R0, R3, 0x30 ;  /* 0x0000003003007836 */ /* 0x000fc40000000000 */
[----:B------:R-:W-:-:S03]  /*63520*/  IMAD.WIDE R18, R20, 0x2, R24 ;  /* 0x0000000214127825 */ /* 0x000fc600078e0218 */
[----:B------:R-:W-:Y:S01]  /*63530*/  ISETP.GE.AND P5, PT, R0, UR10, PT ;  /* 0x0000000a00007c0c */ /* 0x000fe2000bfa6270 */
[----:B------:R-:W-:Y:S01]  /*63540*/  ULDC UR10, c[0x0][0x228] ;  /* 0x00008a00000a7ab9 */ /* 0x000fe20000000800 */
[----:B------:R0:W-:Y:S01]  /*63550*/  @P4 STG.E.U16 desc[UR8][R18.64], R22 ;  /* 0x0000001612004986 */ /* 0x0001e2000c101508 */
[----:B------:R-:W-:Y:S01]  /*63560*/  ISETP.LT.AND P4, PT, R29, UR10, !P0 ;  /* 0x0000000a1d007c0c */ /* 0x000fe2000c781270 */
[----:B------:R-:W-:Y:S01]  /*63570*/  VIADD R6, R20, UR4 ;  /* 0x0000000414067c36 */ /* 0x000fe20008000000 */
[----:B------:R-:W-:Y:S01]  /*63580*/  ISETP.LT.AND P0, PT, R15, UR12, !P0 ;  /* 0x0000000c0f007c0c */ /* 0x000fe2000c701270 */
[----:B------:R-:W-:Y:S01]  /*63590*/  VIADD R0, R3, 0x31 ;  /* 0x0000003103007836 */ /* 0x000fe20000000000 */
[----:B------:R-:W-:Y:S01]  /*635a0*/  ISETP.LT.AND P6, PT, R29, UR14, !P2 ;  /* 0x0000000e1d007c0c */ /* 0x000fe2000d7c1270 */
[----:B------:R-:W-:Y:S01]  /*635b0*/  IMAD.WIDE R4, R6, 0x2, R26 ;  /* 0x0000000206047825 */ /* 0x000fe200078e021a */
[----:B------:R-:W-:Y:S01]  /*635c0*/  ULDC UR4, c[0x0][0x248] ;  /* 0x0000920000047ab9 */ /* 0x000fe20000000800 */
[----:B------:R-:W-:Y:S01]  /*635d0*/  ULDC UR10, c[0x0][0x228] ;  /* 0x00008a00000a7ab9 */ /* 0x000fe20000000800 */
[----:B0-----:R-:W-:Y:S01]  /*635e0*/  PRMT R19, R9, 0x7632, R19 ;  /* 0x0000763209137816 */ /* 0x001fe20000000013 */
[----:B------:R-:W-:-:S04]  /*635f0*/  VIADD R18, R3, 0x32 ;  /* 0x0000003203127836 */ /* 0x000fc80000000000 */
[----:B------:R0:W-:Y:S01]  /*63600*/  @P4 STG.E.U16 desc[UR8][R4.64], R9 ;  /* 0x0000000904004986 */ /* 0x0001e2000c101508 */
[----:B------:R-:W-:Y:S01]  /*63610*/  ISETP.GE.AND P1, PT, R0, UR6, PT ;  /* 0x0000000600007c0c */ /* 0x000fe2000bf26270 */
[C---:B------:R-:W-:Y:S01]  /*63620*/  VIADD R0, R6.reuse, UR4 ;  /* 0x0000000406007c36 */ /* 0x040fe20008000000 */
[----:B------:R-:W-:Y:S01]  /*63630*/  ULDC UR6, c[0x0][0x228] ;  /* 0x00008a0000067ab9 */ /* 0x000fe20000000800 */
[----:B------:R-:W-:Y:S01]  /*63640*/  ULDC UR12, c[0x0][0x228] ;  /* 0x00008a00000c7ab9 */ /* 0x000fe20000000800 */
[----:B------:R-:W-:Y:S01]  /*63650*/  VIADD R20, R3, 0x34 ;  /* 0x0000003403147836 */ /* 0x000fe20000000000 */
[----:B------:R-:W-:Y:S01]  /*63660*/  ULDC UR4, c[0x0][0x22c] ;  /* 0x00008b0000047ab9 */ /* 0x000fe20000000800 */
[----:B------:R-:W-:Y:S01]  /*63670*/  ULDC UR14, c[0x0][0x228] ;  /* 0x00008a00000e7ab9 */ /* 0x000fe20000000800 */
[----:B0-----:R-:W4:Y:S01]  /*63680*/  LDL.LU R9, [R1+0x6c] ;  /* 0x00006c0001097983 */ /* 0x001f220000300800 */
[----:B------:R-:W-:-:S04]  /*63690*/  IMAD.WIDE R6, R6, 0x2, R24 ;  /* 0x0000000206067825 */ /* 0x000fc800078e0218 */
[----:B------:R-:W-:Y:S01]  /*636a0*/  IMAD.WIDE R16, R0, 0x2, R26 ;  /* 0x0000000200107825 */ /* 0x000fe200078e021a */
[----:B------:R0:W-:Y:S01]  /*636b0*/  @P0 STG.E.U16 desc[UR8][R6.64], R19 ;  /* 0x0000001306000986 */ /* 0x0001e2000c101508 */
[----:B------:R-:W-:Y:S01]  /*636c0*/  ISETP.LT.AND P2, PT, R15, UR6, !P2 ;  /* 0x000000060f007c0c */ /* 0x000fe2000d741270 */
[----:B------:R-:W-:Y:S01]  /*636d0*/  ULDC UR6, c[0x0][0x22c] ;  /* 0x00008b0000067ab9 */ /* 0x000fe20000000800 */
[----:B------:R-:W-:Y:S01]  /*636e0*/  VIADD R4, R3, 0x33 ;  /* 0x0000003303047836 */ /* 0x000fe20000000000 */
[----:B--2---:R1:W-:Y:S01]  /*636f0*/  @P6 STG.E.U16 desc[UR8][R16.64], R8 ;  /* 0x0000000810006986 */ /* 0x0043e2000c101508 */
[----:B------:R-:W-:Y:S02]  /*63700*/  PRMT R5, R8, 0x7632, R5 ;  /* 0x0000763208057816 */ /* 0x000fe40000000005 */
[----:B------:R-:W-:Y:S01]  /*63710*/  ISETP.LT.AND P6, PT, R29, UR10, !P5 ;  /* 0x0000000a1d007c0c */ /* 0x000fe2000efc1270 */
[----:B------:R-:W-:Y:S01]  /*63720*/  ULDC UR10, c[0x0][0x22c] ;  /* 0x00008b00000a7ab9 */ /* 0x000fe20000000800 */
[----:B------:R-:W-:Y:S01]  /*63730*/  ISETP.GE.AND P4, PT, R18, UR4, PT ;  /* 0x0000000412007c0c */ /* 0x000fe2000bf86270 */
[----:B------:R-:W-:Y:S01]  /*63740*/  ULDC UR4, c[0x0][0x248] ;  /* 0x0000920000047ab9 */ /* 0x000fe20000000800 */
[----:B------:R-:W-:Y:S01]  /*63750*/  ISETP.LT.AND P5, PT, R15, UR12, !P5 ;  /* 0x0000000c0f007c0c */ /* 0x000fe2000efa1270 */
[----:B0-----:R-:W-:Y:S01]  /*63760*/  IMAD.WIDE R6, R0, 0x2, R24 ;  /* 0x0000000200067825 */ /* 0x001fe200078e0218 */
[----:B------:R-:W-:Y:S01]  /*63770*/  ISETP.GE.AND P0, PT, R4, UR6, PT ;  /* 0x0000000604007c0c */ /* 0x000fe2000bf06270 */
[----:B------:R-:W-:Y:S01]  /*63780*/  ULDC UR12, c[0x0][0x228] ;  /* 0x00008a00000c7ab9 */ /* 0x000fe20000000800 */
[----:B------:R-:W-:Y:S01]  /*63790*/  ULDC UR6, c[0x0][0x248] ;  /* 0x0000920000067ab9 */ /* 0x000fe20000000800 */
[----:B-1----:R-:W2:Y:S01]  /*637a0*/  LDL.LU R8, [R1+0x5c] ;  /* 0x00005c0001087983 */ /* 0x002ea20000300800 */
[----:B------:R-:W-:Y:S01]  /*637b0*/  VIADD R4, R0, UR4 ;  /* 0x0000000400047c36 */ /* 0x000fe20008000000 */
[----:B------:R-:W-:Y:S01]  /*637c0*/  PRMT R0, R23, 0x7632, R0 ;  /* 0x0000763217007816 */ /* 0x000fe20000000000 */
[----:B------:R-:W-:Y:S01]  /*637d0*/  ULDC UR4, c[0x0][0x22c] ;  /* 0x00008b0000047ab9 */ /* 0x000fe20000000800 */
[----:B------:R0:W-:Y:S01]  /*637e0*/  @P2 STG.E.U16 desc[UR8][R6.64], R5 ;  /* 0x0000000506002986 */ /* 0x0001e2000c101508 */
[----:B------:R-:W-:-:S03]  /*637f0*/  IMAD.WIDE R16, R4, 0x2, R26 ;  /* 0x0000000204107825 */ /* 0x000fc600078e021a */
[----:B------:R-:W2:Y:S01]  /*63800*/  LDL.LU R28, [R1+0x390] ;  /* 0x00039000011c7983 */ /* 0x000ea20000300800 */
[----:B------:R-:W-:-:S03]  /*63810*/  IMAD.WIDE R18, R4, 0x2, R24 ;  /* 0x0000000204127825 */ /* 0x000fc600078e0218 */
[----:B------:R1:W-:Y:S01]  /*63820*/  @P6 STG.E.U16 desc[UR8][R16.64], R23 ;  /* 0x0000001710006986 */ /* 0x0003e2000c101508 */
[----:B------:R-:W-:Y:S01]  /*63830*/  ISETP.GE.AND P2, PT, R20, UR4, PT ;  /* 0x0000000414007c0c */ /* 0x000fe2000bf46270 */
[----:B------:R-:W-:Y:S02]  /*63840*/  ULDC UR4, c[0x0][0x248] ;  /* 0x0000920000047ab9 */ /* 0x000fe40000000800 */
[----:B------:R-:W-:Y:S01]  /*63850*/  @P5 STG.E.U16 desc[UR8][R18.64], R0 ;  /* 0x0000000012005986 */ /* 0x000fe2000c101508 */
[----:B------:R-:W-:Y:S01]  /*63860*/  ISETP.LT.AND P5, PT, R29, UR12, !P1 ;  /* 0x0000000c1d007c0c */ /* 0x000fe2000cfa1270 */
[----:B0-----:R-:W-:Y:S01]  /*63870*/  VIADD R6, R4, UR4 ;  /* 0x0000000404067c36 */ /* 0x001fe20008000000 */
[----:B------:R-:W-:Y:S01]  /*63880*/  PRMT R22, R2, 0x7632, R22 ;  /* 0x0000763202167816 */ /* 0x000fe20000000016 */
[----:B------:R-:W-:Y:S02]  /*63890*/  ULDC UR4, c[0x0][0x248] ;  /* 0x0000920000047ab9 */ /* 0x000fe40000000800 */
[C---:B------:R-:W-:Y:S01]  /*638a0*/  IMAD.WIDE R4, R6.reuse, 0x2, R26 ;  /* 0x0000000206047825 */ /* 0x040fe200078e021a */
[----:B------:R-:W-:Y:S01]  /*638b0*/  ISETP.LT.AND P1, PT, R15, UR14, !P1 ;  /* 0x0000000e0f007c0c */ /* 0x000fe2000cf21270 */
[----:B------:R-:W-:Y:S01]  /*638c0*/  ULDC UR12, c[0x0][0x228] ;  /* 0x00008a00000c7ab9 */ /* 0x000fe20000000800 */
[----:B------:R-:W-:Y:S01]  /*638d0*/  ISETP.LT.AND P6, PT, R29, UR16, !P4 ;  /* 0x000000101d007c0c */ /* 0x000fe2000e7c1270 */
[----:B------:R-:W-:-:S04]  /*638e0*/  VIADD R20, R6, UR6 ;  /* 0x0000000606147c36 */ /* 0x000fc80008000000 */
[----:B------:R0:W-:Y:S01]  /*638f0*/  @P5 STG.E.U16 desc[UR8][R4.64], R2 ;  /* 0x0000000204005986 */ /* 0x0001e2000c101508 */
[----:B------:R-:W-:Y:S01]  /*63900*/  ISETP.LT.AND P4, PT, R15, UR18, !P4 ;  /* 0x000000120f007c0c */ /* 0x000fe2000e781270 */
[----:B------:R-:W-:Y:S01]  /*63910*/  IMAD.WIDE R6, R6, 0x2, R24 ;  /* 0x0000000206067825 */ /* 0x000fe200078e0218 */
[----:B------:R-:W-:Y:S01]  /*63920*/  ULDC UR14, c[0x0][0x228] ;  /* 0x00008a00000e7ab9 */ /* 0x000fe20000000800 */
[----:B------:R-:W-:Y:S01]  /*63930*/  ULDC UR6, c[0x0][0x22c] ;  /* 0x00008b0000067ab9 */ /* 0x000fe20000000800 */
[----:B------:R-:W-:Y:S01]  /*63940*/  ULDC UR16, c[0x0][0x228] ;  /* 0x00008a0000107ab9 */ /* 0x000fe20000000800 */
[C---:B-1----:R-:W-:Y:S01]  /*63950*/  IMAD.WIDE R16, R20.reuse, 0x2, R26 ;  /* 0x0000000214107825 */ /* 0x042fe200078e021a */
[----:B0-----:R-:W2:Y:S03]  /*63960*/  LDL.LU R2, [R1+0x70] ;  /* 0x0000700001027983 */ /* 0x001ea60000300800 */
[----:B------:R-:W-:Y:S01]  /*63970*/  VIADD R0, R3, 0x35 ;  /* 0x0000003503007836 */ /* 0x000fe20000000000 */
[----:B------:R-:W-:Y:S01]  /*63980*/  ULDC UR18, c[0x0][0x228] ;  /* 0x00008a0000127ab9 */ /* 0x000fe20000000800 */
[----:B------:R-:W-:Y:S01]  /*63990*/  IMAD.WIDE R18, R20, 0x2, R24 ;  /* 0x0000000214127825 */ /* 0x000fe200078e0218 */
[----:B------:R0:W-:Y:S02]  /*639a0*/  @P1 STG.E.U16 desc[UR8][R6.64], R22 ;  /* 0x0000001606001986 */ /* 0x0001e4000c101508 */
[----:B------:R-:W-:Y:S01]  /*639b0*/  ISETP.GE.AND P5, PT, R0, UR10, PT ;  /* 0x0000000a00007c0c */ /* 0x000fe2000bfa6270 */
[----:B------:R-:W-:Y:S01]  /*639c0*/  ULDC UR10, c[0x0][0x228] ;  /* 0x00008a00000a7ab9 */ /* 0x000fe20000000800 */
[----:B0-----:R-:W-:Y:S01]  /*639d0*/  VIADD R6, R20, UR4 ;  /* 0x0000000414067c36 */ /* 0x001fe20008000000 */
[----:B------:R-:W-:-:S03]  /*639e0*/  ULDC UR4, c[0x0][0x248] ;  /* 0x0000920000047ab9 */ /* 0x000fc60000000800 */
[----:B------:R-:W-:-:S04]  /*639f0*/  IMAD.WIDE R4, R6, 0x2, R26 ;  /* 0x0000000206047825 */ /* 0x000fc800078e021a */
[----:B------:R-:W-:-:S05]  /*63a00*/  VIADD R0, R3, 0x36 ;  /* 0x0000003603007836 */ /* 0x000fca0000000000 */
[----:B------:R-:W-:Y:S01]  /*63a10*/  ISETP.GE.AND P1, PT, R0, UR6, PT ;  /* 0x0000000600007c0c */ /* 0x000fe2000bf26270 */
[C---:B------:R-:W-:Y:S01]  /*63a20*/  VIADD R0, R6.reuse, UR4 ;  /* 0x0000000406007c36 */ /* 0x040fe20008000000 */
[----:B------:R-:W-:Y:S01]  /*63a30*/  ULDC UR6, c[0x0][0x228] ;  /* 0x00008a0000067ab9 */ /* 0x000fe20000000800 */
[----:B------:R-:W-:Y:S01]  /*63a40*/  IMAD.WIDE R6, R6, 0x2, R24 ;  /* 0x0000000206067825 */ /* 0x000fe200078e0218 */
[----:B------:R-:W-:Y:S01]  /*63a50*/  ULDC UR4, c[0x0][0x22c] ;  /* 0x00008b0000047ab9 */ /* 0x000fe20000000800 */
[----:B---3--:R-:W-:Y:S01]  /*63a60*/  PRMT R21, R14, 0x7632, R21 ;  /* 0x000076320e157816 */ /* 0x008fe20000000015 */
[----:B------:R0:W-:Y:S04]  /*63a70*/  @P6 STG.E.U16 desc[UR8][R16.64], R14 ;  /* 0x0000000e10006986 */ /* 0x0001e8000c101508 */
[----:B------:R4:W-:Y:S01]  /*63a80*/  @P4 STG.E.U16 desc[UR8][R18.64], R21 ;  /* 0x0000001512004986 */ /* 0x0009e2000c101508 */
[----:B------:R-:W-:Y:S01]  /*63a90*/  ISETP.LT.AND P4, PT, R29, UR10, !P0 ;  /* 0x0000000a1d007c0c */ /* 0x000fe2000c781270 */
[----:B------:R-:W-:-:S02]  /*63aa0*/  ULDC UR10, c[0x0][0x228] ;  /* 0x00008a00000a7ab9 */ /* 0x000fc40000000800 */
[----:B0-----:R-:W3:Y:S01]  /*63ab0*/  LDL.LU R14, [R1+0x394] ;  /* 0x00039400010e7983 */ /* 0x001ee20000300800 */
[----:B------:R-:W-:Y:S01]  /*63ac0*/  ISETP.LT.AND P0, PT, R15, UR12, !P0 ;  /* 0x0000000c0f007c0c */ /* 0x000fe2000c701270 */
[----:B------:R-:W-:Y:S01]  /*63ad0*/  IMAD.WIDE R16, R0, 0x2, R26 ;  /* 0x0000000200107825 */ /* 0x000fe200078e021a */
[----:B------:R-:W-:Y:S01]  /*63ae0*/  ISETP.LT.AND P6, PT, R29, UR14, !P2 ;  /* 0x0000000e1d007c0c */ /* 0x000fe2000d7c1270 */
[----:B------:R-:W-:Y:S01]  /*63af0*/  ULDC UR12, c[0x0][0x228] ;  /* 0x00008a00000c7ab9 */ /* 0x000fe20000000800 */
[----:B----4-:R-:W-:-:S05]  /*63b00*/  PRMT R19, R13, 0x7632, R19 ;  /* 0x000076320d137816 */ /* 0x010fca0000000013 */
[----:B------:R0:W-:Y:S01]  /*63b10*/  @P4 STG.E.U16 desc[UR8][R4.64], R13 ;  /* 0x0000000d04004986 */ /* 0x0001e2000c101508 */
[----:B------:R-:W-:Y:S01]  /*63b20*/  VIADD R18, R3, 0x37 ;  /* 0x0000003703127836 */ /* 0x000fe20000000000 */
[----:B------:R-:W-:Y:S02]  /*63b30*/  ULDC UR14, c[0x0][0x228] ;  /* 0x00008a00000e7ab9 */ /* 0x000fe40000000800 */
[----:B0-----:R-:W4:Y:S04]  /*63b40*/  LDL.LU R13, [R1+0x74] ;  /* 0x00007400010d7983 */ /* 0x001f280000300800 */
[----:B------:R0:W-:Y:S01]  /*63b50*/  @P0 STG.E.U16 desc[UR8][R6.64], R19 ;  /* 0x0000001306000986 */ /* 0x0001e2000c101508 */
[----:B------:R-:W-:Y:S01]  /*63b60*/  ISETP.LT.AND P2, PT, R15, UR6, !P2 ;  /* 0x000000060f007c0c */ /* 0x000fe2000d741270 */
[----:B------:R-:W-:Y:S01]  /*63b70*/  VIADD R4, R3, 0x38 ;  /* 0x0000003803047836 */ /* 0x000fe20000000000 */
[----:B------:R-:W-:Y:S01]  /*63b80*/  ISETP.GE.AND P4, PT, R18, UR4, PT ;  /* 0x0000000412007c0c */ /* 0x000fe2000bf86270 */
[----:B------:R-:W-:Y:S01]  /*63b90*/  ULDC UR4, c[0x0][0x248] ;  /* 0x0000920000047ab9 */ /* 0x000fe20000000800 */
[----:B------:R-:W-:Y:S01]  /*63ba0*/  ULDC UR6, c[0x0][0x22c] ;  /* 0x00008b0000067ab9 */ /* 0x000fe20000000800 */
[----:B------:R-:W-:Y:S01]  /*63bb0*/  VIADD R18, R0, UR4 ;  /* 0x0000000400127c36 */ /* 0x000fe20008000000 */
[----:B------:R-:W-:Y:S01]  /*63bc0*/  ISETP.GE.AND P0, PT, R4, UR6, PT ;  /* 0x0000000604007c0c */ /* 0x000fe2000bf06270 */
[----:B------:R1:W-:Y:S01]  /*63bd0*/  @P6 STG.E.U16 desc[UR8][R16.64], R11 ;  /* 0x0000000b10006986 */ /* 0x0003e2000c101508 */
[----:B0-----:R-:W-:Y:S01]  /*63be0*/  PRMT R19, R11, 0x7632, R19 ;  /* 0x000076320b137816 */ /* 0x001fe20000000013 */
[----:B------:R-:W-:Y:S01]  /*63bf0*/  IMAD.WIDE R4, R0, 0x2, R24 ;  /* 0x0000000200047825 */ /* 0x000fe200078e0218 */
[----:B------:R-:W-:Y:S01]  /*63c00*/  ISETP.LT.AND P6, PT, R29, UR10, !P5 ;  /* 0x0000000a1d007c0c */ /* 0x000fe2000efc1270 */
[----:B------:R-:W-:Y:S01]  /*63c10*/  ULDC UR4, c[0x0][0x22c] ;  /* 0x00008b0000047ab9 */ /* 0x000fe20000000800 */
[----:B------:R-:W-:Y:S01]  /*63c20*/  ULDC UR6, c[0x0][0x248] ;  /* 0x0000920000067ab9 */ /* 0x000fe20000000800 */
[----:B-1----:R-:W4:Y:S01]  /*63c30*/  LDL.LU R11, [R1+0x398] ;  /* 0x00039800010b7983 */ /* 0x002f220000300800 */
[----:B------:R-:W-:-:S03]  /*63c40*/  IMAD.WIDE R6, R18, 0x2, R26 ;  /* 0x0000000212067825 */ /* 0x000fc600078e021a */
[----:B------:R-:W-:Y:S01]  /*63c50*/  @P2 STG.E.U16 desc[UR8][R4.64], R19 ;  /* 0x0000001304002986 */ /* 0x000fe2000c101508 */
[----:B------:R-:W-:Y:S01]  /*63c60*/  IMAD.WIDE R16, R18, 0x2, R24 ;  /* 0x0000000212107825 */ /* 0x000fe200078e0218 */
[----:B------:R-:W-:Y:S01]  /*63c70*/  ULDC UR10, c[0x0][0x22c] ;  /* 0x00008b00000a7ab9 */ /* 0x000fe20000000800 */
[----:B------:R-:W-:-:S03]  /*63c80*/  PRMT R0, R10, 0x7632, R0 ;  /* 0x000076320a007816 */ /* 0x000fc60000000000 */
[----:B------:R0:W-:Y:S04]  /*63c90*/  @P6 STG.E.U16 desc[UR8][R6.64], R10 ;  /* 0x0000000a06006986 */ /* 0x0001e8000c101508 */
[----:B0-----:R-:W4:Y:S01]  /*63ca0*/  LDL.LU R10, [R1+0x78] ;  /* 0x00007800010a7983 */ /* 0x001f220000300800 */
[----:B------:R-:W-:Y:S01]  /*63cb0*/  ISETP.LT.AND P5, PT, R15, UR12, !P5 ;  /* 0x0000000c0f007c0c */ /* 0x000fe2000efa1270 */
[----:B------:R-:W-:Y:S01]  /*63cc0*/  VIADD R20, R3, 0x39 ;  /* 0x0000003903147836 */ /* 0x000fe20000000000 */
[----:B------:R-:W-:-:S04]  /*63cd0*/  ULDC UR12, c[0x0][0x228] ;  /* 0x00008a00000c7ab9 */ /* 0x000fc80000000800 */
[----:B------:R-:W-:Y:S01]  /*63ce0*/  ISETP.GE.AND P2, PT, R20, UR4, PT ;  /* 0x0000000414007c0c */ /* 0x000fe2000bf46270 */
[----:B------:R-:W-:-:S06]  /*63cf0*/  ULDC UR4, c[0x0][0x248] ;  /* 0x0000920000047ab9 */ /* 0x000fcc0000000800 */
[----:B------:R0:W-:Y:S01]  /*63d00*/  @P5 STG.E.U16 desc[UR8][R16.64], R0 ;  /* 0x0000000010005986 */ /* 0x0001e2000c101508 */
[----:B------:R-:W-:Y:S01]  /*63d10*/  ISETP.LT.AND P5, PT, R29, UR12, !P1 ;  /* 0x0000000c1d007c0c */ /* 0x000fe2000cfa1270 */
[----:B------:R-:W-:Y:S01]  /*63d20*/  VIADD R6, R18, UR4 ;  /* 0x0000000412067c36 */ /* 0x000fe20008000000 */
[----:B------:R-:W-:-:S03]  /*63d30*/  PRMT R21, R9, 0x7632, R21 ;  /* 0x0000763209157816 */ /* 0x000fc60000000015 */
[C---:B------:R-:W-:Y:S01]  /*63d40*/  IMAD.WIDE R4, R6.reuse, 0x2, R26 ;  /* 0x0000000206047825 */ /* 0x040fe200078e021a */
[----:B------:R-:W-:Y:S01]  /*63d50*/  ISETP.LT.AND P1, PT, R15, UR14, !P1 ;  /* 0x0000000e0f007c0c */ /* 0x000fe2000cf21270 */
[----:B------:R-:W-:Y:S01]  /*63d60*/  ULDC UR4, c[0x0][0x248] ;  /* 0x0000920000047ab9 */ /* 0x000fe20000000800 */
[----:B------:R-:W-:Y:S01]  /*63d70*/  ISETP.LT.AND P6, PT, R29, UR16, !P4 ;  /* 0x000000101d007c0c */ /* 0x000fe2000e7c1270 */
[----:B------:R-:W-:Y:S01]  /*63d80*/  VIADD R20, R6, UR6 ;  /* 0x0000000606147c36 */ /* 0x000fe20008000000 */
[----:B------:R-:W-:-:S03]  /*63d90*/  ULDC UR12, c[0x0][0x228] ;  /* 0x00008a00000c7ab9 */ /* 0x000fc60000000800 */
[----:B------:R1:W-:Y:S01]  /*63da0*/  @P5 STG.E.U16 desc[UR8][R4.64], R9 ;  /* 0x0000000904005986 */ /* 0x0003e2000c101508 */
[----:B------:R-:W-:Y:S01]  /*63db0*/  IMAD.WIDE R6, R6, 0x2, R24 ;  /* 0x0000000206067825 */ /* 0x000fe200078e0218 */
[----:B------:R-:W-:Y:S01]  /*63dc0*/  ISETP.LT.AND P4, PT, R15, UR18, !P4 ;  /* 0x000000120f007c0c */ /* 0x000fe2000e781270 */
[----:B------:R-:W-:Y:S01]  /*63dd0*/  ULDC UR14, c[0x0][0x228] ;  /* 0x00008a00000e7ab9 */ /* 0x000fe20000000800 */
[----:B------:R-:W-:Y:S01]  /*63de0*/  ULDC UR6, c[0x0][0x22c] ;  /* 0x00008b0000067ab9 */ /* 0x000fe20000000800 */
[----:B0-----:R-:W-:Y:S01]  /*63df0*/  IMAD.WIDE R16, R20, 0x2, R26 ;  /* 0x0000000214107825 */ /* 0x001fe200078e021a */
[----:B------:R-:W-:Y:S01]  /*63e00*/  ULDC UR16, c[0x0][0x228] ;  /* 0x00008a0000107ab9 */ /* 0x000fe20000000800 */
[----:B------:R-:W-:Y:S01]  /*63e10*/  ULDC UR18, c[0x0][0x228] ;  /* 0x00008a0000127ab9 */ /* 0x000fe20000000800 */
[----:B-1----:R-:W4:Y:S01]  /*63e20*/  LDL.LU R9, [R1+0x39c] ;  /* 0x00039c0001097983 */ /* 0x002f220000300800 */
[----:B------:R-:W-:Y:S01]  /*63e30*/  VIADD R0, R3, 0x3a ;  /* 0x0000003a03007836 */ /* 0x000fe20000000000 */
[----:B--2---:R-:W-:-:S02]  /*63e40*/  PRMT R22, R8, 0x7632, R22 ;  /* 0x0000763208167816 */ /* 0x004fc40000000016 */
[----:B------:R-:W-:Y:S04]  /*63e50*/  @P1 STG.E.U16 desc[UR8][R6.64], R21 ;  /* 0x0000001506001986 */ /* 0x000fe8000c101508 */
[----:B------:R0:W-:Y:S01]  /*63e60*/  @P6 STG.E.U16 desc[UR8][R16.64], R8 ;  /* 0x0000000810006986 */ /* 0x0001e2000c101508 */
[----:B------:R-:W-:Y:S01]  /*63e70*/  IMAD.WIDE R18, R20, 0x2, R24 ;  /* 0x0000000214127825 */ /* 0x000fe200078e0218 */
[----:B------:R-:W-:Y:S01]  /*63e80*/  ISETP.GE.AND P5, PT, R0, UR10, PT ;  /* 0x0000000a00007c0c */ /* 0x000fe2000bfa6270 */
[----:B------:R-:W-:Y:S01]  /*63e90*/  ULDC UR10, c[0x0][0x228] ;  /* 0x00008a00000a7ab9 */ /* 0x000fe20000000800 */
[----:B0-----:R-:W2:Y:S04]  /*63ea0*/  LDL.LU R8, [R1+0x7c] ;  /* 0x00007c0001087983 */ /* 0x001ea80000300800 */
[----:B------:R0:W-:Y:S01]  /*63eb0*/  @P4 STG.E.U16 desc[UR8][R18.64], R22 ;  /* 0x0000001612004986 */ /* 0x0001e2000c101508 */
[----:B------:R-:W-:Y:S01]  /*63ec0*/  ISETP.LT.AND P4, PT, R29, UR10, !P0 ;  /* 0x0000000a1d007c0c */ /* 0x000fe2000c781270 */
[----:B------:R-:W-:Y:S01]  /*63ed0*/  VIADD R6, R20, UR4 ;  /* 0x0000000414067c36 */ /* 0x000fe20008000000 */
[----:B------:R-:W-:Y:S01]  /*63ee0*/  ISETP.LT.AND P0, PT, R15, UR12, !P0 ;  /* 0x0000000c0f007c0c */ /* 0x000fe2000c701270 */
[----:B------:R-:W-:Y:S01]  /*63ef0*/  ULDC UR4, c[0x0][0x248] ;  /* 0x0000920000047ab9 */ /* 0x000fe20000000800 */
[----:B------:R-:W-:Y:S01]  /*63f00*/  ISETP.LT.AND P6, PT, R29, UR14, !P2 ;  /* 0x0000000e1d007c0c */ /* 0x000fe2000d7c1270 */
[----:B------:R-:W-:Y:S01]  /*63f10*/  IMAD.WIDE R4, R6, 0x2, R26 ;  /* 0x0000000206047825 */ /* 0x000fe200078e021a */
[----:B------:R-:W-:Y:S01]  /*63f20*/  ULDC UR10, c[0x0][0x228] ;  /* 0x00008a00000a7ab9 */ /* 0x000fe20000000800 */
[----:B------:R-:W-:Y:S01]  /*63f30*/  ULDC UR12, c[0x0][0x228] ;  /* 0x00008a00000c7ab9 */ /* 0x000fe20000000800 */
[----:B------:R-:W-:Y:S01]  /*63f40*/  ULDC UR14, c[0x0][0x228] ;  /* 0x00008a00000e7ab9 */ /* 0x000fe20000000800 */
[----:B------:R-:W-:-:S02]  /*63f50*/  VIADD R0, R3, 0x3b ;  /* 0x0000003b03007836 */ /* 0x000fc40000000000 */
[----:B0-----:R-:W-:Y:S01]  /*63f60*/  VIADD R18, R6, UR4 ;  /* 0x0000000406127c36 */ /* 0x001fe20008000000 */
[----:B------:R-:W-:Y:S01]  /*63f70*/  PRMT R19, R28, 0x7632, R19 ;  /* 0x000076321c137816 */ /* 0x000fe20000000013 */
[----:B------:R-:W-:Y:S01]  /*63f80*/  IMAD.WIDE R6, R6, 0x2, R24 ;  /* 0x0000000206067825 */ /* 0x000fe200078e0218 */
[----:B------:R0:W-:Y:S01]  /*63f90*/  @P4 STG.E.U16 desc[UR8][R4.64], R28 ;  /* 0x0000001c04004986 */ /* 0x0001e2000c101508 */
[----:B------:R-:W-:Y:S01]  /*63fa0*/  ISETP.GE.AND P1, PT, R0, UR6, PT ;  /* 0x0000000600007c0c */ /* 0x000fe2000bf26270 */
[----:B------:R-:W-:Y:S01]  /*63fb0*/  ULDC UR4, c[0x0][0x22c] ;  /* 0x00008b0000047ab9 */ /* 0x000fe20000000800 */
[----:B------:R-:W-:Y:S01]  /*63fc0*/  IMAD.WIDE R16, R18, 0x2, R26 ;  /* 0x0000000212107825 */ /* 0x000fe200078e021a */
[----:B------:R1:W-:Y:S01]  /*63fd0*/  @P0 STG.E.U16 desc[UR8][R6.64], R19 ;  /* 0x0000001306000986 */ /* 0x0003e2000c101508 */
[----:B------:R-:W-:Y:S02]  /*63fe0*/  ULDC UR6, c[0x0][0x228] ;  /* 0x00008a0000067ab9 */ /* 0x000fe40000000800 */
[C---:B------:R-:W-:Y:S01]  /*63ff0*/  VIADD R0, R3.reuse, 0x3c ;  /* 0x0000003c03007836 */ /* 0x040fe20000000000 */
[----:B0-----:R-:W2:Y:S04]  /*64000*/  LDL.LU R28, [R1+0x90] ;  /* 0x00009000011c7983 */ /* 0x001ea80000300800 */
[----:B------:R-:W-:Y:S01]  /*64010*/  ISETP.GE.AND P4, PT, R0, UR4, PT ;  /* 0x0000000400007c0c */ /* 0x000fe2000bf86270 */
[----:B------:R0:W-:Y:S01]  /*64020*/  @P6 STG.E.U16 desc[UR8][R16.64], R2 ;  /* 0x0000000210006986 */ /* 0x0001e2000c101508 */
[----:B-1----:R-:W-:Y:S01]  /*64030*/  PRMT R19, R2, 0x7632, R19 ;  /* 0x0000763202137816 */ /* 0x002fe20000000013 */
[----:B------:R-:W-:Y:S01]  /*64040*/  VIADD R0, R3, 0x3d ;  /* 0x0000003d03007836 */ /* 0x000fe20000000000 */
[----:B------:R-:W-:Y:S01]  /*64050*/  ISETP.LT.AND P2, PT, R15, UR6, !P2 ;  /* 0x000000060f007c0c */ /* 0x000fe2000d741270 */
[----:B------:R-:W-:Y:S01]  /*64060*/  ULDC UR6, c[0x0][0x22c] ;  /* 0x00008b0000067ab9 */ /* 0x000fe20000000800 */
[----:B------:R-:W-:Y:S01]  /*64070*/  ISETP.LT.AND P6, PT, R29, UR10, !P5 ;  /* 0x0000000a1d007c0c */ /* 0x000fe2000efc1270 */
[----:B------:R-:W-:Y:S01]  /*64080*/  ULDC UR4, c[0x0][0x248] ;  /* 0x0000920000047ab9 */ /* 0x000fe20000000800 */
[----:B0-----:R-:W2:Y:S01]  /*64090*/  LDL.LU R2, [R1+0x80] ;  /* 0x0000800001027983 */ /* 0x001ea20000300800 */
[----:B------:R-:W-:Y:S01]  /*640a0*/  ISETP.GE.AND P0, PT, R0, UR6, PT ;  /* 0x0000000600007c0c */ /* 0x000fe2000bf06270 */
[C---:B------:R-:W-:Y:S01]  /*640b0*/  VIADD R0, R18.reuse, UR4 ;  /* 0x0000000412007c36 */ /* 0x040fe20008000000 */
[----:B------:R-:W-:Y:S01]  /*640c0*/  ISETP.LT.AND P5, PT, R15, UR12, !P5 ;  /* 0x0000000c0f007c0c */ /* 0x000fe2000efa1270 */
[----:B------:R-:W-:Y:S01]  /*640d0*/  IMAD.WIDE R4, R18, 0x2, R24 ;  /* 0x0000000212047825 */ /* 0x000fe200078e0218 */
[----:B------:R-:W-:Y:S01]  /*640e0*/  ULDC UR12, c[0x0][0x228] ;  /* 0x00008a00000c7ab9 */ /* 0x000fe20000000800 */
[----:B------:R-:W-:Y:S01]  /*640f0*/  ULDC UR4, c[0x0][0x22c] ;  /* 0x00008b0000047ab9 */ /* 0x000fe20000000800 */
[----:B------:R-:W-:Y:S01]  /*64100*/  ULDC UR6, c[0x0][0x248] ;  /* 0x0000920000067ab9 */ /* 0x000fe20000000800 */
[----:B------:R-:W-:Y:S01]  /*64110*/  IMAD.WIDE R6, R0, 0x2, R26 ;  /* 0x0000000200067825 */ /* 0x000fe200078e021a */
[----:B------:R-:W-:Y:S01]  /*64120*/  @P2 STG.E.U16 desc[UR8][R4.64], R19 ;  /* 0x0000001304002986 */ /* 0x000fe2000c101508 */
[----:B------:R-:W-:-:S02]  /*64130*/  ULDC UR10, c[0x0][0x22c] ;  /* 0x00008b00000a7ab9 */ /* 0x000fc40000000800 */
[----:B------:R-:W-:-:S04]  /*64140*/  IMAD.WIDE R16, R0, 0x2, R24 ;  /* 0x0000000200107825 */ /* 0x000fc800078e0218 */
[----:B------:R-:W-:-:S05]  /*64150*/  VIADD R20, R3, 0x3e ;  /* 0x0000003e03147836 */ /* 0x000fca0000000000 */
[----:B------:R-:W-:Y:S01]  /*64160*/  ISETP.GE.AND P2, PT, R20, UR4, PT ;  /* 0x0000000414007c0c */ /* 0x000fe2000bf46270 */
[----:B------:R-:W-:Y:S01]  /*64170*/  ULDC UR4, c[0x0][0x248] ;  /* 0x0000920000047ab9 */ /* 0x000fe20000000800 */
[----:B---3--:R-:W-:Y:S01]  /*64180*/  PRMT R18, R14, 0x7632, R18 ;  /* 0x000076320e127816 */ /* 0x008fe20000000012 */
[----:B------:R0:W-:Y:S04]  /*64190*/  @P6 STG.E.U16 desc[UR8][R6.64], R14 ;  /* 0x0000000e06006986 */ /* 0x0001e8000c101508 */
[----:B------:R-:W-:Y:S01]  /*641a0*/  @P5 STG.E.U16 desc[UR8][R16.64], R18 ;  /* 0x0000001210005986 */ /* 0x000fe2000c101508 */
[----:B------:R-:W-:Y:S01]  /*641b0*/  ISETP.LT.AND P5, PT, R29, UR12, !P1 ;  /* 0x0000000c1d007c0c */ /* 0x000fe2000cfa1270 */
[----:B------:R-:W-:Y:S02]  /*641c0*/  ULDC UR12, c[0x0][0x228] ;  /* 0x00008a00000c7ab9 */ /* 0x000fe40000000800 */
[----:B0-----:R-:W3:Y:S01]  /*641d0*/  LDL.LU R14, [R1+0x94] ;  /* 0x00009400010e7983 */ /* 0x001ee20000300800 */
[----:B------:R-:W-:Y:S01]  /*641e0*/  VIADD R6, R0, UR4 ;  /* 0x0000000400067c36 */ /* 0x000fe20008000000 */
[----:B------:R-:W-:-:S02]  /*641f0*/  ISETP.LT.AND P1, PT, R15, UR14, !P1 ;  /* 0x0000000e0f007c0c */ /* 0x000fc4000cf21270 */
[----:B----4-:R-:W-:Y:S01]  /*64200*/  PRMT R22, R13, 0x7632, R22 ;  /* 0x000076320d167816 */ /* 0x010fe20000000016 */
[C---:B------:R-:W-:Y:S01]  /*64210*/  IMAD.WIDE R4, R6.reuse, 0x2, R26 ;  /* 0x0000000206047825 */ /* 0x040fe200078e021a */
[----:B------:R-:W-:Y:S01]  /*64220*/  ISETP.LT.AND P6, PT, R29, UR16, !P4 ;  /* 0x000000101d007c0c */ /* 0x000fe2000e7c1270 */
[----:B------:R-:W-:Y:S01]  /*64230*/  ULDC UR4, c[0x0][0x248] ;  /* 0x0000920000047ab9 */ /* 0x000fe20000000800 */
[----:B------:R-:W-:Y:S02]  /*64240*/  ULDC UR14, c[0x0][0x228] ;  /* 0x00008a00000e7ab9 */ /* 0x000fe40000000800 */
[----:B------:R0:W-:Y:S01]  /*64250*/  @P5 STG.E.U16 desc[UR8][R4.64], R13 ;  /* 0x0000000d04005986 */ /* 0x0001e2000c101508 */
[C---:B------:R-:W-:Y:S01]  /*64260*/  VIADD R20, R6.reuse, UR6 ;  /* 0x0000000606147c36 */ /* 0x040fe20008000000 */
[----:B------:R-:W-:Y:S01]  /*64270*/  ISETP.LT.AND P4, PT, R15, UR18, !P4 ;  /* 0x000000120f007c0c */ /* 0x000fe2000e781270 */
[----:B------:R-:W-:Y:S01]  /*64280*/  VIADD R0, R3, 0x3f ;  /* 0x0000003f03007836 */ /* 0x000fe20000000000 */
[----:B------:R-:W-:Y:S01]  /*64290*/  ULDC UR6, c[0x0][0x22c] ;  /* 0x00008b0000067ab9 */ /* 0x000fe20000000800 */
[----:B------:R-:W-:Y:S01]  /*642a0*/  ULDC UR16, c[0x0][0x228] ;  /* 0x00008a0000107ab9 */ /* 0x000fe20000000800 */
[----:B0-----:R-:W4:Y:S01]  /*642b0*/  LDL.LU R13, [R1+0x84] ;  /* 0x00008400010d7983 */ /* 0x001f220000300800 */
[----:B------:R-:W-:-:S04]  /*642c0*/  IMAD.WIDE R6, R6, 0x2, R24 ;  /* 0x0000000206067825 */ /* 0x000fc800078e0218 */
[C---:B------:R-:W-:Y:S01]  /*642d0*/  IMAD.WIDE R16, R20.reuse, 0x2, R26 ;  /* 0x0000000214107825 */ /* 0x040fe200078e021a */
[----:B------:R0:W-:Y:S03]  /*642e0*/  @P1 STG.E.U16 desc[UR8][R6.64], R22 ;  /* 0x0000001606001986 */ /* 0x0001e6000c101508 */
[----:B------:R-:W-:Y:S01]  /*642f0*/  IMAD.WIDE R18, R20, 0x2, R24 ;  /* 0x0000000214127825 */ /* 0x000fe200078e0218 */
[----:B------:R-:W-:Y:S01]  /*64300*/  ISETP.GE.AND P5, PT, R0, UR10, PT ;  /* 0x0000000a00007c0c */ /* 0x000fe2000bfa6270 */
[----:B------:R-:W-:Y:S01]  /*64310*/  ULDC UR10, c[0x0][0x228] ;  /* 0x00008a00000a7ab9 */ /* 0x000fe20000000800 */
[----:B------:R-:W-:Y:S01]  /*64320*/  ULDC UR18, c[0x0][0x228] ;  /* 0x00008a0000127ab9 */ /* 0x000fe20000000800 */
[----:B------:R-:W-:Y:S01]  /*64330*/  PRMT R21, R11, 0x7632, R21 ;  /* 0x000076320b157816 */ /* 0x000fe20000000015 */
[----:B------:R1:W-:Y:S04]  /*64340*/  @P6 STG.E.U16 desc[UR8][R16.64], R11 ;  /* 0x0000000b10006986 */ /* 0x0003e8000c101508 */
[----:B------:R1:W-:Y:S01]  /*64350*/  @P4 STG.E.U16 desc[UR8][R18.64], R21 ;  /* 0x0000001512004986 */ /* 0x0003e2000c101508 */
[----:B------:R-:W-:Y:S01]  /*64360*/  ISETP.LT.AND P4, PT, R29, UR10, !P0 ;  /* 0x0000000a1d007c0c */ /* 0x000fe2000c781270 */
[----:B0-----:R-:W-:-:S02]  /*64370*/  VIADD R6, R20, UR4 ;  /* 0x0000000414067c36 */ /* 0x001fc40008000000 */
[----:B-1----:R-:W4:Y:S02]  /*64380*/  LDL.LU R11, [R1+0x98] ;  /* 0x00009800010b7983 */ /* 0x002f240000300800 */
[----:B------:R-:W-:Y:S01]  /*64390*/  IMAD.WIDE R4, R6, 0x2, R26 ;  /* 0x0000000206047825 */ /* 0x000fe200078e021a */
[----:B------:R-:W-:-:S07]  /*643a0*/  PRMT R19, R10, 0x7632, R19 ;  /* 0x000076320a137816 */ /* 0x000fce0000000013 */
[----:B------:R0:W-:Y:S01]  /*643b0*/  @P4 STG.E.U16 desc[UR8][R4.64], R10 ;  /* 0x0000000a04004986 */ /* 0x0001e2000c101508 */
[----:B------:R-:W-:Y:S01]  /*643c0*/  VIADD R0, R3, 0x40 ;  /* 0x0000004003007836 */ /* 0x000fe20000000000 */
[----:B------:R-:W-:Y:S01]  /*643d0*/  ISETP.LT.AND P0, PT, R15, UR12, !P0 ;  /* 0x0000000c0f007c0c */ /* 0x000fe2000c701270 */
[----:B------:R-:W-:Y:S01]  /*643e0*/  ULDC UR4, c[0x0][0x248] ;  /* 0x0000920000047ab9 */ /* 0x000fe20000000800 */
[----:B------:R-:W-:Y:S01]  /*643f0*/  ISETP.LT.AND P6, PT, R29, UR14, !P2 ;  /* 0x0000000e1d007c0c */ /* 0x000fe2000d7c1270 */
[----:B------:R-:W-:Y:S01]  /*64400*/  VIADD R18, R3, 0x41 ;  /* 0x0000004103127836 */ /* 0x000fe20000000000 */
[----:B------:R-:W-:Y:S01]  /*64410*/  ULDC UR10, c[0x0][0x228] ;  /* 0x00008a00000a7ab9 */ /* 0x000fe20000000800 */
[----:B0-----:R-:W4:Y:S01]  /*64420*/  LDL.LU R10, [R1+0x88] ;  /* 0x00008800010a7983 */ /* 0x001f220000300800 */
[----:B------:R-:W-:Y:S01]  /*64430*/  ISETP.GE.AND P1, PT, R0, UR6, PT ;  /* 0x0000000600007c0c */ /* 0x000fe2000bf26270 */
[C---:B------:R-:W-:Y:S01]  /*64440*/  VIADD R0, R6.reuse, UR4 ;  /* 0x0000000406007c36 */ /* 0x040fe20008000000 */
[----:B------:R-:W-:Y:S01]  /*64450*/  ULDC UR6, c[0x0][0x228] ;  /* 0x00008a0000067ab9 */ /* 0x000fe20000000800 */
[----:B------:R-:W-:Y:S01]  /*64460*/  IMAD.WIDE R6, R6, 0x2, R24 ;  /* 0x0000000206067825 */ /* 0x000fe200078e0218 */
[----:B------:R-:W-:Y:S01]  /*64470*/  ULDC UR4, c[0x0][0x22c] ;  /* 0x00008b0000047ab9 */ /* 0x000fe20000000800 */
[----:B------:R-:W-:Y:S01]  /*64480*/  ULDC UR12, c[0x0][0x228] ;  /* 0x00008a00000c7ab9 */ /* 0x000fe20000000800 */
[----:B------:R-:W-:Y:S01]  /*64490*/  ULDC UR14, c[0x0][0x228] ;  /* 0x00008a00000e7ab9 */ /* 0x000fe20000000800 */
[----:B------:R-:W-:Y:S01]  /*644a0*/  IMAD.WIDE R16, R0, 0x2, R26 ;  /* 0x0000000200107825 */ /* 0x000fe200078e021a */
[----:B------:R0:W-:Y:S01]  /*644b0*/  @P0 STG.E.U16 desc[UR8][R6.64], R19 ;  /* 0x0000001306000986 */ /* 0x0001e2000c101508 */
[----:B------:R-:W-:Y:S01]  /*644c0*/  ISETP.LT.AND P2, PT, R15, UR6, !P2 ;  /* 0x000000060f007c0c */ /* 0x000fe2000d741270 */
[----:B------:R-:W-:Y:S01]  /*644d0*/  ULDC UR6, c[0x0][0x22c] ;  /* 0x00008b0000067ab9 */ /* 0x000fe20000000800 */
[----:B------:R-:W-:Y:S01]  /*644e0*/  ISETP.GE.AND P4, PT, R18, UR4, PT ;  /* 0x0000000412007c0c */ /* 0x000fe2000bf86270 */
[----:B------:R-:W-:Y:S01]  /*644f0*/  VIADD R4, R3, 0x42 ;  /* 0x0000004203047836 */ /* 0x000fe20000000000 */
[----:B------:R-:W-:-:S02]  /*64500*/  ULDC UR4, c[0x0][0x248] ;  /* 0x0000920000047ab9 */ /* 0x000fc40000000800 */
[----:B------:R-:W-:Y:S01]  /*64510*/  VIADD R18, R0, UR4 ;  /* 0x0000000400127c36 */ /* 0x000fe20008000000 */
[----:B------:R-:W-:Y:S01]  /*64520*/  ULDC UR4, c[0x0][0x22c] ;  /* 0x00008b0000047ab9 */ /* 0x000fe20000000800 */
[----:B------:R1:W-:Y:S01]  /*64530*/  @P6 STG.E.U16 desc[UR8][R16.64], R9 ;  /* 0x0000000910006986 */ /* 0x0003e2000c101508 */
[----:B0-----:R-:W-:Y:S02]  /*64540*/  PRMT R19, R9, 0x7632, R19 ;  /* 0x0000763209137816 */ /* 0x001fe40000000013 */
[----:B------:R-:W-:Y:S02]  /*64550*/  ISETP.LT.AND P6, PT, R29, UR10, !P5 ;  /* 0x0000000a1d007c0c */ /* 0x000fe4000efc1270 */
[----:B------:R-:W-:Y:S01]  /*64560*/  ISETP.GE.AND P0, PT, R4, UR6, PT ;  /* 0x0000000604007c0c */ /* 0x000fe2000bf06270 */
[----:B-1----:R-:W4:Y:S01]  /*64570*/  LDL.LU R9, [R1+0x9c] ;  /* 0x00009c0001097983 */ /* 0x002f220000300800 */
[----:B------:R-:W-:-:S04]  /*64580*/  IMAD.WIDE R4, R0, 0x2, R24 ;  /* 0x0000000200047825 */ /* 0x000fc800078e0218 */
[----:B------:R-:W-:Y:S01]  /*64590*/  IMAD.WIDE R6, R18, 0x2, R26 ;  /* 0x0000000212067825 */ /* 0x000fe200078e021a */
[----:B------:R-:W-:Y:S01]  /*645a0*/  @P2 STG.E.U16 desc[UR8][R4.64], R19 ;  /* 0x0000001304002986 */ /* 0x000fe2000c101508 */
[----:B------:R-:W-:Y:S01]  /*645b0*/  ISETP.LT.AND P5, PT, R15, UR12, !P5 ;  /* 0x0000000c0f007c0c */ /* 0x000fe2000efa1270 */
[----:B------:R-:W-:Y:S01]  /*645c0*/  ULDC UR12, c[0x0][0x228] ;  /* 0x00008a00000c7ab9 */ /* 0x000fe20000000800 */
[----:B--2---:R-:W-:Y:S01]  /*645d0*/  PRMT R0, R8, 0x7632, R0 ;  /* 0x0000763208007816 */ /* 0x004fe20000000000 */
[----:B------:R0:W-:Y:S01]  /*645e0*/  @P6 STG.E.U16 desc[UR8][R6.64], R8 ;  /* 0x0000000806006986 */ /* 0x0001e2000c101508 */
[----:B------:R-:W-:Y:S01]  /*645f0*/  VIADD R20, R3, 0x43 ;  /* 0x0000004303147836 */ /* 0x000fe20000000000 */
[----:B------:R-:W-:Y:S01]  /*64600*/  ULDC UR6, c[0x0][0x248] ;  /* 0x0000920000067ab9 */ /* 0x000fe20000000800 */
[----:B------:R-:W-:Y:S01]  /*64610*/  IMAD.WIDE R16, R18, 0x2, R24 ;  /* 0x0000000212107825 */ /* 0x000fe200078e0218 */
[----:B------:R-:W-:Y:S01]  /*64620*/  ULDC UR10, c[0x0][0x22c] ;  /* 0x00008b00000a7ab9 */ /* 0x000fe20000000800 */
[----:B0-----:R-:W2:Y:S01]  /*64630*/  LDL.LU R8, [R1+0x8c] ;  /* 0x00008c0001087983 */ /* 0x001ea20000300800 */
[----:B------:R-:W-:Y:S01]  /*64640*/  ISETP.GE.AND P2, PT, R20, UR4, PT ;  /* 0x0000000414007c0c */ /* 0x000fe2000bf46270 */
[----:B------:R-:W-:-:S03]  /*64650*/  ULDC UR4, c[0x0][0x248] ;  /* 0x0000920000047ab9 */ /* 0x000fc60000000800 */
[----:B------:R0:W-:Y:S01]  /*64660*/  @P5 STG.E.U16 desc[UR8][R16.64], R0 ;  /* 0x0000000010005986 */ /* 0x0001e2000c101508 */
[----:B------:R-:W-:Y:S01]  /*64670*/  ISETP.LT.AND P5, PT, R29, UR12, !P1 ;  /* 0x0000000c1d007c0c */ /* 0x000fe2000cfa1270 */
[----:B------:R-:W-:Y:S01]  /*64680*/  VIADD R6, R18, UR4 ;  /* 0x0000000412067c36 */ /* 0x000fe20008000000 */
[----:B------:R-:W-:Y:S01]  /*64690*/  ISETP.LT.AND P1, PT, R15, UR14, !P1 ;  /* 0x0000000e0f007c0c */ /* 0x000fe2000cf21270 */
[----:B------:R-:W2:Y:S01]  /*646a0*/  LDL.LU R23, [R1+0xa0] ;  /* 0x0000a00001177983 */ /* 0x000ea20000300800 */
[----:B------:R-:W-:Y:S01]  /*646b0*/  ISETP.LT.AND P6, PT, R29, UR16, !P4 ;  /* 0x000000101d007c0c */ /* 0x000fe2000e7c1270 */
[C---:B------:R-:W-:Y:S01]  /*646c0*/  VIADD R20, R6.reuse, UR6 ;  /* 0x0000000606147c36 */ /* 0x040fe20008000000 */
[----:B------:R-:W-:Y:S01]  /*646d0*/  ISETP.LT.AND P4, PT, R15, UR18, !P4 ;  /* 0x000000120f007c0c */ /* 0x000fe2000e781270 */
[C---:B------:R-:W-:Y:S01]  /*646e0*/  IMAD.WIDE R4, R6.reuse, 0x2, R26 ;  /* 0x0000000206047825 */ /* 0x040fe200078e021a */
[----:B------:R-:W-:Y:S01]  /*646f0*/  ULDC UR4, c[0x0][0x248] ;  /* 0x0000920000047ab9 */ /* 0x000fe20000000800 */
[----:B------:R-:W-:Y:S01]  /*64700*/  ULDC UR12, c[0x0][0x228] ;  /* 0x00008a00000c7ab9 */ /* 0x000fe20000000800 */
[----:B------:R-:W-:Y:S01]  /*64710*/  ULDC UR14, c[0x0][0x228] ;  /* 0x00008a00000e7ab9 */ /* 0x000fe20000000800 */
[----:B------:R-:W-:Y:S01]  /*64720*/  IMAD.WIDE R6, R6, 0x2, R24 ;  /* 0x0000000206067825 */ /* 0x000fe200078e0218 */
[----:B------:R-:W-:Y:S01]  /*64730*/  PRMT R21, R28, 0x7632, R21 ;  /* 0x000076321c157816 */ /* 0x000fe20000000015 */
[----:B------:R-:W-:Y:S01]  /*64740*/  ULDC UR6, c[0x0][0x22c] ;  /* 0x00008b0000067ab9 */ /* 0x000fe20000000800 */
[----:B------:R-:W-:Y:S01]  /*64750*/  ULDC UR16, c[0x0][0x228] ;  /* 0x00008a0000107ab9 */ /* 0x000fe20000000800 */
[----:B0-----:R-:W-:Y:S01]  /*64760*/  IMAD.WIDE R16, R20, 0x2, R26 ;  /* 0x0000000214107825 */ /* 0x001fe200078e021a */
[----:B------:R-:W-:Y:S01]  /*64770*/  @P5 STG.E.U16 desc[UR8][R4.64], R28 ;  /* 0x0000001c04005986 */ /* 0x000fe2000c101508 */
[----:B------:R-:W-:-:S02]  /*64780*/  ULDC UR18, c[0x0][0x228] ;  /* 0x00008a0000127ab9 */ /* 0x000fc40000000800 */
[----:B------:R-:W-:Y:S01]  /*64790*/  VIADD R0, R3, 0x44 ;  /* 0x0000004403007836 */ /* 0x000fe20000000000 */
[----:B------:R0:W-:Y:S01]  /*647a0*/  @P1 STG.E.U16 desc[UR8][R6.64], R21 ;  /* 0x0000001506001986 */ /* 0x0001e2000c101508 */
[----:B------:R-:W-:-:S03]  /*647b0*/  IMAD.WIDE R18, R20, 0x2, R24 ;  /* 0x0000000214127825 */ /* 0x000fc600078e0218 */
[----:B------:R-:W-:Y:S01]  /*647c0*/  ISETP.GE.AND P5, PT, R0, UR10, PT ;  /* 0x0000000a00007c0c */ /* 0x000fe2000bfa6270 */
[----:B------:R-:W-:Y:S01]  /*647d0*/  ULDC UR10, c[0x0][0x228] ;  /* 0x00008a00000a7ab9 */ /* 0x000fe20000000800 */
[----:B------:R-:W-:Y:S01]  /*647e0*/  PRMT R22, R2, 0x7632, R22 ;  /* 0x0000763202167816 */ /* 0x000fe20000000016 */
[----:B------:R1:W-:Y:S04]  /*647f0*/  @P6 STG.E.U16 desc[UR8][R16.64], R2 ;  /* 0x0000000210006986 */ /* 0x0003e8000c101508 */
[----:B------:R1:W-:Y:S01]  /*64800*/  @P4 STG.E.U16 desc[UR8][R18.64], R22 ;  /* 0x0000001612004986 */ /* 0x0003e2000c101508 */
[----:B------:R-:W-:Y:S01]  /*64810*/  ISETP.LT.AND P4, PT, R29, UR10, !P0 ;  /* 0x0000000a1d007c0c */ /* 0x000fe2000c781270 */
[----:B0-----:R-:W-:Y:S02]  /*64820*/  VIADD R6, R20, UR4 ;  /* 0x0000000414067c36 */ /* 0x001fe40008000000 */
[----:B-1----:R-:W2:Y:S02]  /*64830*/  LDL.LU R2, [R1+0xb0] ;  /* 0x0000b00001027983 */ /* 0x002ea40000300800 */
[----:B------:R-:W-:Y:S01]  /*64840*/  IMAD.WIDE R4, R6, 0x2, R26 ;  /* 0x0000000206047825 */ /* 0x000fe200078e021a */
[----:B------:R-:W-:Y:S01]  /*64850*/  ISETP.LT.AND P0, PT, R15, UR12, !P0 ;  /* 0x0000000c0f007c0c */ /* 0x000fe2000c701270 */
[----:B------:R-:W-:-:S02]  /*64860*/  ULDC UR4, c[0x0][0x248] ;  /* 0x0000920000047ab9 */ /* 0x000fc40000000800 */
[----:B------:R-:W-:Y:S01]  /*64870*/  VIADD R0, R3, 0x45 ;  /* 0x0000004503007836 */ /* 0x000fe20000000000 */
[----:B------:R-:W-:Y:S01]  /*64880*/  ISETP.LT.AND P6, PT, R29, UR14, !P2 ;  /* 0x0000000e1d007c0c */ /* 0x000fe2000d7c1270 */
[----:B------:R-:W-:Y:S01]  /*64890*/  VIADD R18, R3, 0x46 ;  /* 0x0000004603127836 */ /* 0x000fe20000000000 */
[----:B------:R-:W-:Y:S01]  /*648a0*/  ULDC UR10, c[0x0][0x228] ;  /* 0x00008a00000a7ab9 */ /* 0x000fe20000000800 */
        /* <DEDUP_REMOVED lines=10> */
[C---:B------:R-:W-:Y:S01]  /*64950*/  VIADD R20, R3.reuse, 0x48 ;  /* 0x0000004803147836 */ /* 0x040fe20000000000 */
[----:B---3--:R-:W-:Y:S01]  /*64960*/  PRMT R19, R14, 0x7632, R19 ;  /* 0x000076320e137816 */ /* 0x008fe20000000013 */
[----:B------:R0:W-:Y:S04]  /*64970*/  @P4 STG.E.U16 desc[UR8][R4.64], R14 ;  /* 0x0000000e04004986 */ /* 0x0001e8000c101508 */
[----:B0-----:R-:W3:Y:S04]  /*64980*/  LDL.LU R14, [R1+0xa4] ;  /* 0x0000a400010e7983 */ /* 0x001ee80000300800 */
[----:B------:R0:W-:Y:S01]  /*64990*/  @P0 STG.E.U16 desc[UR8][R6.64], R19 ;  /* 0x0000001306000986 */ /* 0x0001e2000c101508 */
[----:B------:R-:W-:Y:S01]  /*649a0*/  ISETP.GE.AND P4, PT, R18, UR4, PT ;  /* 0x0000000412007c0c */ /* 0x000fe2000bf86270 */
[----:B------:R-:W-:Y:S01]  /*649b0*/  VIADD R4, R3, 0x47 ;  /* 0x0000004703047836 */ /* 0x000fe20000000000 */
[----:B------:R-:W-:Y:S01]  /*649c0*/  ULDC UR4, c[0x0][0x248] ;  /* 0x0000920000047ab9 */ /* 0x000fe20000000800 */
[----:B----4-:R1:W-:Y:S01]  /*649d0*/  @P6 STG.E.U16 desc[UR8][R16.64], R13 ;  /* 0x0000000d10006986 */ /* 0x0103e2000c101508 */
[----:B0-----:R-:W-:-:S02]  /*649e0*/  PRMT R19, R13, 0x7632, R19 ;  /* 0x000076320d137816 */ /* 0x001fc40000000013 */
[----:B------:R-:W-:Y:S01]  /*649f0*/  ISETP.LT.AND P6, PT, R29, UR10, !P5 ;  /* 0x0000000a1d007c0c */ /* 0x000fe2000efc1270 */
[----:B------:R-:W-:Y:S01]  /*64a00*/  VIADD R18, R0, UR4 ;  /* 0x0000000400127c36 */ /* 0x000fe20008000000 */
[----:B-1----:R-:W4:Y:S01]  /*64a10*/  LDL.LU R13, [R1+0xb4] ;  /* 0x0000b400010d7983 */ /* 0x002f220000300800 */
[----:B------:R-:W-:Y:S02]  /*64a20*/  ISETP.LT.AND P5, PT, R15, UR12, !P5 ;  /* 0x0000000c0f007c0c */ /* 0x000fe4000efa1270 */
[----:B------:R-:W-:Y:S01]  /*64a30*/  ISETP.GE.AND P0, PT, R4, UR6, PT ;  /* 0x0000000604007c0c */ /* 0x000fe2000bf06270 */
[----:B------:R-:W-:Y:S01]  /*64a40*/  IMAD.WIDE R4, R0, 0x2, R24 ;  /* 0x0000000200047825 */ /* 0x000fe200078e0218 */
[----:B------:R-:W-:Y:S01]  /*64a50*/  ULDC UR12, c[0x0][0x228] ;  /* 0x00008a00000c7ab9 */ /* 0x000fe20000000800 */
[----:B------:R-:W-:Y:S01]  /*64a60*/  ULDC UR4, c[0x0][0x22c] ;  /* 0x00008b0000047ab9 */ /* 0x000fe20000000800 */
[----:B------:R-:W-:Y:S01]  /*64a70*/  ULDC UR6, c[0x0][0x248] ;  /* 0x0000920000067ab9 */ /* 0x000fe20000000800 */
[----:B------:R-:W-:Y:S01]  /*64a80*/  IMAD.WIDE R6, R18, 0x2, R26 ;  /* 0x0000000212067825 */ /* 0x000fe200078e021a */
[----:B------:R-:W-:Y:S01]  /*64a90*/  @P2 STG.E.U16 desc[UR8][R4.64], R19 ;  /* 0x0000001304002986 */ /* 0x000fe2000c101508 */
[----:B------:R-:W-:-:S02]  /*64aa0*/  ULDC UR10, c[0x0][0x22c] ;  /* 0x00008b00000a7ab9 */ /* 0x000fc40000000800 */
[----:B------:R-:W-:Y:S01]  /*64ab0*/  IMAD.WIDE R16, R18, 0x2, R24 ;  /* 0x0000000212107825 */ /* 0x000fe200078e0218 */
[----:B------:R-:W-:Y:S01]  /*64ac0*/  PRMT R0, R11, 0x7632, R0 ;  /* 0x000076320b007816 */ /* 0x000fe20000000000 */
[----:B------:R0:W-:Y:S01]  /*64ad0*/  @P6 STG.E.U16 desc[UR8][R6.64], R11 ;  /* 0x0000000b06006986 */ /* 0x0001e2000c101508 */
[----:B------:R-:W-:Y:S01]  /*64ae0*/  ISETP.GE.AND P2, PT, R20, UR4, PT ;  /* 0x0000000414007c0c */ /* 0x000fe2000bf46270 */
[----:B------:R-:W-:Y:S02]  /*64af0*/  ULDC UR4, c[0x0][0x248] ;  /* 0x0000920000047ab9 */ /* 0x000fe40000000800 */
[----:B------:R1:W-:Y:S01]  /*64b00*/  @P5 STG.E.U16 desc[UR8][R16.64], R0 ;  /* 0x0000000010005986 */ /* 0x0003e2000c101508 */
[----:B------:R-:W-:Y:S01]  /*64b10*/  ISETP.LT.AND P5, PT, R29, UR12, !P1 ;  /* 0x0000000c1d007c0c */ /* 0x000fe2000cfa1270 */
[----:B------:R-:W-:Y:S02]  /*64b20*/  ULDC UR12, c[0x0][0x228] ;  /* 0x00008a00000c7ab9 */ /* 0x000fe40000000800 */
[----:B0-----:R-:W4:Y:S01]  /*64b30*/  LDL.LU R11, [R1+0xa8] ;  /* 0x0000a800010b7983 */ /* 0x001f220000300800 */
[----:B------:R-:W-:Y:S01]  /*64b40*/  VIADD R6, R18, UR4 ;  /* 0x0000000412067c36 */ /* 0x000fe20008000000 */
[----:B------:R-:W-:-:S03]  /*64b50*/  PRMT R22, R10, 0x7632, R22 ;  /* 0x000076320a167816 */ /* 0x000fc60000000016 */
[C---:B------:R-:W-:Y:S01]  /*64b60*/  IMAD.WIDE R4, R6.reuse, 0x2, R26 ;  /* 0x0000000206047825 */ /* 0x040fe200078e021a */
[----:B------:R-:W-:Y:S01]  /*64b70*/  ISETP.LT.AND P1, PT, R15, UR14, !P1 ;  /* 0x0000000e0f007c0c */ /* 0x000fe2000cf21270 */
[----:B------:R-:W-:Y:S01]  /*64b80*/  ULDC UR4, c[0x0][0x248] ;  /* 0x0000920000047ab9 */ /* 0x000fe20000000800 */
[----:B------:R-:W-:Y:S01]  /*64b90*/  ISETP.LT.AND P6, PT, R29, UR16, !P4 ;  /* 0x000000101d007c0c */ /* 0x000fe2000e7c1270 */
[C---:B------:R-:W-:Y:S01]  /*64ba0*/  VIADD R20, R6.reuse, UR6 ;  /* 0x0000000606147c36 */ /* 0x040fe20008000000 */
[----:B------:R0:W-:Y:S01]  /*64bb0*/  @P5 STG.E.U16 desc[UR8][R4.64], R10 ;  /* 0x0000000a04005986 */ /* 0x0001e2000c101508 */
[----:B------:R-:W-:Y:S01]  /*64bc0*/  ISETP.LT.AND P4, PT, R15, UR18, !P4 ;  /* 0x000000120f007c0c */ /* 0x000fe2000e781270 */
[----:B------:R-:W-:Y:S01]  /*64bd0*/  IMAD.WIDE R6, R6, 0x2, R24 ;  /* 0x0000000206067825 */ /* 0x000fe200078e0218 */
[----:B------:R-:W-:Y:S01]  /*64be0*/  ULDC UR14, c[0x0][0x228] ;  /* 0x00008a00000e7ab9 */ /* 0x000fe20000000800 */
[----:B------:R-:W-:Y:S01]  /*64bf0*/  ULDC UR6, c[0x0][0x22c] ;  /* 0x00008b0000067ab9 */ /* 0x000fe20000000800 */
[----:B------:R-:W-:Y:S01]  /*64c00*/  ULDC UR16, c[0x0][0x228] ;  /* 0x00008a0000107ab9 */ /* 0x000fe20000000800 */
[----:B-1----:R-:W-:Y:S01]  /*64c10*/  IMAD.WIDE R16, R20, 0x2, R26 ;  /* 0x0000000214107825 */ /* 0x002fe200078e021a */
[----:B------:R-:W-:Y:S01]  /*64c20*/  ULDC UR18, c[0x0][0x228] ;  /* 0x00008a0000127ab9 */ /* 0x000fe20000000800 */
[----:B0-----:R-:W4:Y:S02]  /*64c30*/  LDL.LU R10, [R1+0xb8] ;  /* 0x0000b800010a7983 */ /* 0x001f240000300800 */
[----:B------:R-:W-:-:S02]  /*64c40*/  VIADD R0, R3, 0x49 ;  /* 0x0000004903007836 */ /* 0x000fc40000000000 */
[----:B------:R-:W-:Y:S01]  /*64c50*/  IMAD.WIDE R18, R20, 0x2, R24 ;  /* 0x0000000214127825 */ /* 0x000fe200078e0218 */
[----:B------:R0:W-:Y:S02]  /*64c60*/  @P1 STG.E.U16 desc[UR8][R6.64], R22 ;  /* 0x0000001606001986 */ /* 0x0001e4000c101508 */
[----:B------:R-:W-:Y:S01]  /*64c70*/  ISETP.GE.AND P5, PT, R0, UR10, PT ;  /* 0x0000000a00007c0c */ /* 0x000fe2000bfa6270 */
        /* <DEDUP_REMOVED lines=8> */
[----:B------:R-:W-:Y:S01]  /*64d00*/  ISETP.LT.AND P0, PT, R15, UR12, !P0 ;  /* 0x0000000c0f007c0c */ /* 0x000fe2000c701270 */
[----:B------:R-:W-:Y:S02]  /*64d10*/  ULDC UR4, c[0x0][0x248] ;  /* 0x0000920000047ab9 */ /* 0x000fe40000000800 */
[----:B------:R-:W-:Y:S01]  /*64d20*/  VIADD R0, R3, 0x4a ;  /* 0x0000004a03007836 */ /* 0x000fe20000000000 */
[----:B------:R-:W-:Y:S02]  /*64d30*/  ISETP.LT.AND P6, PT, R29, UR14, !P2 ;  /* 0x0000000e1d007c0c */ /* 0x000fe4000d7c1270 */
[----:B--2---:R-:W-:Y:S01]  /*64d40*/  PRMT R19, R8, 0x7632, R19 ;  /* 0x0000763208137816 */ /* 0x004fe20000000013 */
[----:B------:R0:W-:Y:S01]  /*64d50*/  @P4 STG.E.U16 desc[UR8][R4.64], R8 ;  /* 0x0000000804004986 */ /* 0x0001e2000c101508 */
[----:B------:R-:W-:Y:S01]  /*64d60*/  ISETP.GE.AND P1, PT, R0, UR6, PT ;  /* 0x0000000600007c0c */ /* 0x000fe2000bf26270 */
        /* <DEDUP_REMOVED lines=21> */
[----:B------:R-:W-:Y:S01]  /*64ec0*/  VIADD R20, R3, 0x4d ;  /* 0x0000004d03147836 */ /* 0x000fe20000000000 */
[----:B------:R-:W-:Y:S01]  /*64ed0*/  ISETP.GE.AND P0, PT, R4, UR6, PT ;  /* 0x0000000604007c0c */ /* 0x000fe2000bf06270 */
[----:B------:R-:W-:Y:S01]  /*64ee0*/  IMAD.WIDE R4, R0, 0x2, R24 ;  /* 0x0000000200047825 */ /* 0x000fe200078e0218 */
[----:B------:R-:W-:Y:S01]  /*64ef0*/  ULDC UR12, c[0x0][0x228] ;  /* 0x00008a00000c7ab9 */ /* 0x000fe20000000800 */
[----:B0-----:R-:W-:Y:S01]  /*64f00*/  PRMT R19, R23, 0x7632, R19 ;  /* 0x0000763217137816 */ /* 0x001fe20000000013 */
[----:B------:R-:W-:Y:S01]  /*64f10*/  ULDC UR4, c[0x0][0x22c] ;  /* 0x00008b0000047ab9 */ /* 0x000fe20000000800 */
[C---:B------:R-:W-:Y:S01]  /*64f20*/  IMAD.WIDE R6, R18.reuse, 0x2, R26 ;  /* 0x0000000212067825 */ /* 0x040fe200078e021a */
[----:B------:R-:W-:Y:S01]  /*64f30*/  ULDC UR6, c[0x0][0x248] ;  /* 0x0000920000067ab9 */ /* 0x000fe20000000800 */
[----:B------:R-:W-:Y:S01]  /*64f40*/  ULDC UR10, c[0x0][0x22c] ;  /* 0x00008b00000a7ab9 */ /* 0x000fe20000000800 */
[----:B------:R-:W-:Y:S01]  /*64f50*/  @P2 STG.E.U16 desc[UR8][R4.64], R19 ;  /* 0x0000001304002986 */ /* 0x000fe2000c101508 */
[----:B-1----:R-:W-:Y:S01]  /*64f60*/  IMAD.WIDE R16, R18, 0x2, R24 ;  /* 0x0000000212107825 */ /* 0x002fe200078e0218 */
[----:B------:R-:W-:-:S02]  /*64f70*/  PRMT R0, R2, 0x7632, R0 ;  /* 0x0000763202007816 */ /* 0x000fc40000000000 */
        /* <DEDUP_REMOVED lines=25> */
[----:B------:R0:W-:Y:S01]  /*65110*/  @P1 STG.E.U16 desc[UR8][R6.64], R21 ;  /* 0x0000001506001986 */ /* 0x0001e2000c101508 */
[----:B------:R-:W-:Y:S01]  /*65120*/  ISETP.GE.AND P5, PT, R0, UR10, PT ;  /* 0x0000000a00007c0c */ /* 0x000fe2000bfa6270 */
[----:B------:R-:W-:Y:S01]  /*65130*/  ULDC UR10, c[0x0][0x228] ;  /* 0x00008a00000a7ab9 */ /* 0x000fe20000000800 */
[----:B----4-:R-:W-:Y:S01]  /*65140*/  PRMT R22, R13, 0x7632, R22 ;  /* 0x000076320d167816 */ /* 0x010fe20000000016 */
[----:B------:R1:W-:Y:S04]  /*65150*/  @P6 STG.E.U16 desc[UR8][R16.64], R13 ;  /* 0x0000000d10006986 */ /* 0x0003e8000c101508 */
[----:B------:R4:W-:Y:S01]  /*65160*/  @P4 STG.E.U16 desc[UR8][R18.64], R22 ;  /* 0x0000001612004986 */ /* 0x0009e2000c101508 */
[----:B------:R-:W-:Y:S01]  /*65170*/  ISETP.LT.AND P4, PT, R29, UR10, !P0 ;  /* 0x0000000a1d007c0c */ /* 0x000fe2000c781270 */
[----:B0-----:R-:W-:-:S02]  /*65180*/  VIADD R6, R20, UR4 ;  /* 0x0000000414067c36 */ /* 0x001fc40008000000 */
[----:B-1----:R-:W3:Y:S02]  /*65190*/  LDL.LU R13, [R1+0xc4] ;  /* 0x0000c400010d7983 */ /* 0x002ee40000300800 */
[----:B------:R-:W-:Y:S01]  /*651a0*/  IMAD.WIDE R4, R6, 0x2, R26 ;  /* 0x0000000206047825 */ /* 0x000fe200078e021a */
[----:B------:R-:W-:Y:S01]  /*651b0*/  ISETP.LT.AND P0, PT, R15, UR12, !P0 ;  /* 0x0000000c0f007c0c */ /* 0x000fe2000c701270 */
[----:B------:R-:W-:Y:S02]  /*651c0*/  ULDC UR4, c[0x0][0x248] ;  /* 0x0000920000047ab9 */ /* 0x000fe40000000800 */
[----:B------:R-:W-:Y:S01]  /*651d0*/  VIADD R0, R3, 0x4f ;  /* 0x0000004f03007836 */ /* 0x000fe20000000000 */
[----:B------:R-:W-:Y:S02]  /*651e0*/  ISETP.LT.AND P6, PT, R29, UR14, !P2 ;  /* 0x0000000e1d007c0c */ /* 0x000fe4000d7c1270 */
[----:B----4-:R-:W-:Y:S01]  /*651f0*/  PRMT R19, R11, 0x7632, R19 ;  /* 0x000076320b137816 */ /* 0x010fe20000000013 */
        /* <DEDUP_REMOVED lines=47> */
[----:B------:R-:W-:Y:S01]  /*654f0*/  ISETP.LT.AND P4, PT, R15, UR18, !P4 ;  /* 0x000000120f007c0c */ /* 0x000fe2000e781270 */
[----:B------:R-:W-:Y:S01]  /*65500*/  ULDC UR14, c[0x0][0x228] ;  /* 0x00008a00000e7ab9 */ /* 0x000fe20000000800 */
[----:B------:R-:W-:Y:S01]  /*65510*/  ULDC UR16, c[0x0][0x228] ;  /* 0x00008a0000107ab9 */ /* 0x000fe20000000800 */
[----:B--2---:R-:W-:Y:S01]  /*65520*/  PRMT R21, R8, 0x7632, R21 ;  /* 0x0000763208157816 */ /* 0x004fe20000000015 */
[----:B------:R0:W-:Y:S01]  /*65530*/  @P5 STG.E.U16 desc[UR8][R4.64], R8 ;  /* 0x0000000804005986 */ /* 0x0001e2000c101508 */
[----:B------:R-:W-:Y:S01]  /*65540*/  VIADD R20, R6, UR6 ;  /* 0x0000000606147c36 */ /* 0x000fe20008000000 */
[----:B------:R-:W-:Y:S01]  /*65550*/  ULDC UR6, c[0x0][0x22c] ;  /* 0x00008b0000067ab9 */ /* 0x000fe20000000800 */
[----:B-1----:R-:W-:Y:S01]  /*65560*/  VIADD R0, R3, 0x53 ;  /* 0x0000005303007836 */ /* 0x002fe20000000000 */
[----:B------:R-:W-:Y:S01]  /*65570*/  PRMT R22, R28, 0x7632, R22 ;  /* 0x000076321c167816 */ /* 0x000fe20000000016 */
[----:B------:R-:W-:Y:S01]  /*65580*/  IMAD.WIDE R6, R6, 0x2, R24 ;  /* 0x0000000206067825 */ /* 0x000fe200078e0218 */
[----:B------:R-:W-:Y:S01]  /*65590*/  ULDC UR18, c[0x0][0x228] ;  /* 0x00008a0000127ab9 */ /* 0x000fe20000000800 */
[----:B0-----:R-:W2:Y:S02]  /*655a0*/  LDL.LU R8, [R1+0xcc] ;  /* 0x0000cc0001087983 */ /* 0x001ea40000300800 */
        /* <DEDUP_REMOVED lines=13> */
[----:B------:R-:W-:Y:S01]  /*65680*/  ISETP.LT.AND P6, PT, R29, UR14, !P2 ;  /* 0x0000000e1d007c0c */ /* 0x000fe2000d7c1270 */
[----:B------:R-:W-:Y:S01]  /*65690*/  IMAD.WIDE R4, R6, 0x2, R26 ;  /* 0x0000000206047825 */ /* 0x000fe200078e021a */
[----:B-1----:R-:W-:-:S05]  /*656a0*/  PRMT R19, R2, 0x7632, R19 ;  /* 0x0000763202137816 */ /* 0x002fca0000000013 */
        /* <DEDUP_REMOVED lines=34> */
[----:B------:R-:W-:Y:S01]  /*658d0*/  ISETP.GE.AND P2, PT, R20, UR4, PT ;  /* 0x0000000414007c0c */ /* 0x000fe2000bf46270 */
[----:B------:R-:W-:Y:S01]  /*658e0*/  ULDC UR4, c[0x0][0x248] ;  /* 0x0000920000047ab9 */ /* 0x000fe20000000800 */
[----:B------:R-:W-:-:S04]  /*658f0*/  PRMT R0, R13, 0x7632, R0 ;  /* 0x000076320d007816 */ /* 0x000fc80000000000 */
[----:B------:R0:W-:Y:S04]  /*65900*/  @P6 STG.E.U16 desc[UR8][R6.64], R13 ;  /* 0x0000000d06006986 */ /* 0x0001e8000c101508 */
[----:B------:R-:W-:Y:S01]  /*65910*/  @P5 STG.E.U16 desc[UR8][R16.64], R0 ;  /* 0x0000000010005986 */ /* 0x000fe2000c101508 */
[----:B------:R-:W-:Y:S01]  /*65920*/  ISETP.LT.AND P5, PT, R29, UR12, !P1 ;  /* 0x0000000c1d007c0c */ /* 0x000fe2000cfa1270 */
[----:B------:R-:W-:Y:S02]  /*65930*/  ULDC UR12, c[0x0][0x228] ;  /* 0x00008a00000c7ab9 */ /* 0x000fe40000000800 */
[----:B0-----:R-:W3:Y:S01]  /*65940*/  LDL.LU R13, [R1+0xe4] ;  /* 0x0000e400010d7983 */ /* 0x001ee20000300800 */
[----:B------:R-:W-:Y:S01]  /*65950*/  VIADD R6, R18, UR4 ;  /* 0x0000000412067c36 */ /* 0x000fe20008000000 */
[----:B------:R-:W-:Y:S01]  /*65960*/  ISETP.LT.AND P1, PT, R15, UR14, !P1 ;  /* 0x0000000e0f007c0c */ /* 0x000fe2000cf21270 */
[----:B------:R-:W-:Y:S01]  /*65970*/  ULDC UR4, c[0x0][0x248] ;  /* 0x0000920000047ab9 */ /* 0x000fe20000000800 */
[----:B------:R-:W-:Y:S01]  /*65980*/  ISETP.LT.AND P6, PT, R29, UR16, !P4 ;  /* 0x000000101d007c0c */ /* 0x000fe2000e7c1270 */
[----:B------:R-:W-:Y:S01]  /*65990*/  IMAD.WIDE R4, R6, 0x2, R26 ;  /* 0x0000000206047825 */ /* 0x000fe200078e021a */
[----:B------:R-:W-:Y:S01]  /*659a0*/  ULDC UR14, c[0x0][0x228] ;  /* 0x00008a00000e7ab9 */ /* 0x000fe20000000800 */
[----:B------:R-:W-:-:S02]  /*659b0*/  ULDC UR16, c[0x0][0x228] ;  /* 0x00008a0000107ab9 */ /* 0x000fc40000000800 */
[C---:B------:R-:W-:Y:S01]  /*659c0*/  VIADD R20, R6.reuse, UR6 ;  /* 0x0000000606147c36 */ /* 0x040fe20008000000 */
[----:B----4-:R-:W-:Y:S01]  /*659d0*/  PRMT R21, R11, 0x7632, R21 ;  /* 0x000076320b157816 */ /* 0x010fe20000000015 */
[----:B------:R0:W-:Y:S01]  /*659e0*/  @P5 STG.E.U16 desc[UR8][R4.64], R11 ;  /* 0x0000000b04005986 */ /* 0x0001e2000c101508 */
[----:B------:R-:W-:Y:S01]  /*659f0*/  IMAD.WIDE R6, R6, 0x2, R24 ;  /* 0x0000000206067825 */ /* 0x000fe200078e0218 */
[----:B------:R-:W-:Y:S02]  /*65a00*/  PRMT R22, R10, 0x7632, R22 ;  /* 0x000076320a167816 */ /* 0x000fe40000000016 */
[----:B0-----:R-:W4:Y:S01]  /*65a10*/  LDL.LU R11, [R1+0xf8] ;  /* 0x0000f800010b7983 */ /* 0x001f220000300800 */
[----:B------:R-:W-:Y:S01]  /*65a20*/  IMAD.WIDE R16, R20, 0x2, R26 ;  /* 0x0000000214107825 */ /* 0x000fe200078e021a */
[----:B------:R-:W-:Y:S01]  /*65a30*/  ISETP.LT.AND P4, PT, R15, UR18, !P4 ;  /* 0x000000120f007c0c */ /* 0x000fe2000e781270 */
[----:B------:R-:W-:Y:S01]  /*65a40*/  ULDC UR6, c[0x0][0x22c] ;  /* 0x00008b0000067ab9 */ /* 0x000fe20000000800 */
[----:B------:R-:W-:Y:S01]  /*65a50*/  @P1 STG.E.U16 desc[UR8][R6.64], R21 ;  /* 0x0000001506001986 */ /* 0x000fe2000c101508 */
[----:B------:R-:W-:Y:S01]  /*65a60*/  VIADD R0, R3, 0x58 ;  /* 0x0000005803007836 */ /* 0x000fe20000000000 */
[----:B------:R-:W-:-:S02]  /*65a70*/  ULDC UR18, c[0x0][0x228] ;  /* 0x00008a0000127ab9 */ /* 0x000fc40000000800 */
[----:B------:R0:W-:Y:S04]  /*65a80*/  @P6 STG.E.U16 desc[UR8][R16.64], R10 ;  /* 0x0000000a10006986 */ /* 0x0001e8000c101508 */
[----:B0-----:R-:W4:Y:S01]  /*65a90*/  LDL.LU R10, [R1+0xe8] ;  /* 0x0000e800010a7983 */ /* 0x001f220000300800 */
[----:B------:R-:W-:Y:S01]  /*65aa0*/  IMAD.WIDE R18, R20, 0x2, R24 ;  /* 0x0000000214127825 */ /* 0x000fe200078e0218 */
[----:B------:R-:W-:Y:S01]  /*65ab0*/  ISETP.GE.AND P5, PT, R0, UR10, PT ;  /* 0x0000000a00007c0c */ /* 0x000fe2000bfa6270 */
[----:B------:R-:W-:-:S03]  /*65ac0*/  ULDC UR10, c[0x0][0x228] ;  /* 0x00008a00000a7ab9 */ /* 0x000fc60000000800 */
        /* <DEDUP_REMOVED lines=45> */
[----:B------:R-:W-:Y:S01]  /*65da0*/  @P6 STG.E.U16 desc[UR8][R16.64], R23 ;  /* 0x0000001710006986 */ /* 0x000fe2000c101508 */
[----:B------:R-:W-:Y:S01]  /*65db0*/  ISETP.GE.AND P2, PT, R20, UR4, PT ;  /* 0x0000000414007c0c */ /* 0x000fe2000bf46270 */
[----:B------:R-:W-:Y:S02]  /*65dc0*/  ULDC UR4, c[0x0][0x248] ;  /* 0x0000920000047ab9 */ /* 0x000fe40000000800 */
[----:B------:R-:W-:Y:S01]  /*65dd0*/  @P5 STG.E.U16 desc[UR8][R18.64], R0 ;  /* 0x0000000012005986 */ /* 0x000fe2000c101508 */
[----:B------:R-:W-:Y:S01]  /*65de0*/  ISETP.LT.AND P5, PT, R29, UR12, !P1 ;  /* 0x0000000c1d007c0c */ /* 0x000fe2000cfa1270 */
[----:B0-----:R-:W-:Y:S01]  /*65df0*/  VIADD R6, R4, UR4 ;  /* 0x0000000404067c36 */ /* 0x001fe20008000000 */
[----:B------:R-:W-:Y:S01]  /*65e00*/  ISETP.LT.AND P1, PT, R15, UR14, !P1 ;  /* 0x0000000e0f007c0c */ /* 0x000fe2000cf21270 */
[----:B------:R-:W-:Y:S01]  /*65e10*/  ULDC UR4, c[0x0][0x248] ;  /* 0x0000920000047ab9 */ /* 0x000fe20000000800 */
[----:B------:R-:W-:Y:S01]  /*65e20*/  ISETP.LT.AND P6, PT, R29, UR16, !P4 ;  /* 0x000000101d007c0c */ /* 0x000fe2000e7c1270 */
[----:B------:R-:W-:Y:S01]  /*65e30*/  IMAD.WIDE R4, R6, 0x2, R26 ;  /* 0x0000000206047825 */ /* 0x000fe200078e021a */
[----:B------:R-:W-:Y:S01]  /*65e40*/  ULDC UR12, c[0x0][0x228] ;  /* 0x00008a00000c7ab9 */ /* 0x000fe20000000800 */
[----:B------:R-:W-:Y:S01]  /*65e50*/  ULDC UR14, c[0x0][0x228] ;  /* 0x00008a00000e7ab9 */ /* 0x000fe20000000800 */
[----:B------:R-:W-:Y:S01]  /*65e60*/  ULDC UR16, c[0x0][0x228] ;  /* 0x00008a0000107ab9 */ /* 0x000fe20000000800 */
[----:B------:R-:W-:-:S04]  /*65e70*/  PRMT R22, R2, 0x7632, R22 ;  /* 0x0000763202167816 */ /* 0x000fc80000000016 */
[----:B------:R0:W-:Y:S01]  /*65e80*/  @P5 STG.E.U16 desc[UR8][R4.64], R2 ;  /* 0x0000000204005986 */ /* 0x0001e2000c101508 */
[C---:B------:R-:W-:Y:S01]  /*65e90*/  VIADD R20, R6.reuse, UR6 ;  /* 0x0000000606147c36 */ /* 0x040fe20008000000 */
[----:B------:R-:W-:Y:S02]  /*65ea0*/  ISETP.LT.AND P4, PT, R15, UR18, !P4 ;  /* 0x000000120f007c0c */ /* 0x000fe4000e781270 */
[----:B0-----:R-:W2:Y:S01]  /*65eb0*/  LDL.LU R2, [R1+0x100] ;  /* 0x0001000001027983 */ /* 0x001ea20000300800 */
[----:B------:R-:W-:Y:S01]  /*65ec0*/  IMAD.WIDE R6, R6, 0x2, R24 ;  /* 0x0000000206067825 */ /* 0x000fe200078e0218 */
[----:B------:R-:W-:Y:S01]  /*65ed0*/  ULDC UR6, c[0x0][0x22c] ;  /* 0x00008b0000067ab9 */ /* 0x000fe20000000800 */
[----:B------:R-:W-:Y:S02]  /*65ee0*/  ULDC UR18, c[0x0][0x228] ;  /* 0x00008a0000127ab9 */ /* 0x000fe40000000800 */
[----:B------:R-:W-:Y:S01]  /*65ef0*/  IMAD.WIDE R16, R20, 0x2, R26 ;  /* 0x0000000214107825 */ /* 0x000fe200078e021a */
[----:B------:R0:W-:Y:S03]  /*65f00*/  @P1 STG.E.U16 desc[UR8][R6.64], R22 ;  /* 0x0000001606001986 */ /* 0x0001e6000c101508 */
[----:B------:R-:W-:-:S02]  /*65f10*/  VIADD R0, R3, 0x5d ;  /* 0x0000005d03007836 */ /* 0x000fc40000000000 */
[----:B------:R-:W-:-:S03]  /*65f20*/  IMAD.WIDE R18, R20, 0x2, R24 ;  /* 0x0000000214127825 */ /* 0x000fc600078e0218 */
        /* <DEDUP_REMOVED lines=21> */
[----:B-1----:R-:W-:-:S05]  /*66080*/  PRMT R19, R13, 0x7632, R19 ;  /* 0x000076320d137816 */ /* 0x002fca0000000013 */
[----:B------:R0:W-:Y:S01]  /*66090*/  @P4 STG.E.U16 desc[UR8][R4.64], R13 ;  /* 0x0000000d04004986 */ /* 0x0001e2000c101508 */
[----:B------:R-:W-:Y:S01]  /*660a0*/  VIADD R18, R3, 0x5f ;  /* 0x0000005f03127836 */ /* 0x000fe20000000000 */
[----:B------:R-:W-:Y:S02]  /*660b0*/  ULDC UR14, c[0x0][0x228] ;  /* 0x00008a00000e7ab9 */ /* 0x000fe40000000800 */
[----:B0-----:R-:W3:Y:S04]  /*660c0*/  LDL.LU R13, [R1+0x104] ;  /* 0x00010400010d7983 */ /* 0x001ee80000300800 */
        /* <DEDUP_REMOVED lines=8> */
[----:B------:R-:W-:Y:S01]  /*66150*/  IMAD.WIDE R4, R0, 0x2, R24 ;  /* 0x0000000200047825 */ /* 0x000fe200078e0218 */
[----:B------:R-:W-:Y:S01]  /*66160*/  ULDC UR4, c[0x0][0x22c] ;  /* 0x00008b0000047ab9 */ /* 0x000fe20000000800 */
[----:B------:R-:W-:-:S02]  /*66170*/  ULDC UR6, c[0x0][0x248] ;  /* 0x0000920000067ab9 */ /* 0x000fc40000000800 */
[----:B0-----:R-:W-:Y:S01]  /*66180*/  IMAD.WIDE R6, R18, 0x2, R26 ;  /* 0x0000000212067825 */ /* 0x001fe200078e021a */
[----:B----4-:R0:W-:Y:S01]  /*66190*/  @P6 STG.E.U16 desc[UR8][R16.64], R11 ;  /* 0x0000000b10006986 */ /* 0x0101e2000c101508 */
[----:B------:R-:W-:Y:S02]  /*661a0*/  PRMT R19, R11, 0x7632, R19 ;  /* 0x000076320b137816 */ /* 0x000fe40000000013 */
[----:B------:R-:W-:Y:S01]  /*661b0*/  ISETP.LT.AND P6, PT, R29, UR10, !P5 ;  /* 0x0000000a1d007c0c */ /* 0x000fe2000efc1270 */
[----:B------:R-:W-:Y:S01]  /*661c0*/  VIADD R20, R3, 0x61 ;  /* 0x0000006103147836 */ /* 0x000fe20000000000 */
[----:B0-----:R-:W4:Y:S04]  /*661d0*/  LDL.LU R11, [R1+0x118] ;  /* 0x00011800010b7983 */ /* 0x001f280000300800 */
[----:B------:R-:W-:Y:S01]  /*661e0*/  @P2 STG.E.U16 desc[UR8][R4.64], R19 ;  /* 0x0000001304002986 */ /* 0x000fe2000c101508 */
[----:B------:R-:W-:-:S06]  /*661f0*/  PRMT R0, R10, 0x7632, R0 ;  /* 0x000076320a007816 */ /* 0x000fcc0000000000 */
[----:B------:R0:W-:Y:S01]  /*66200*/  @P6 STG.E.U16 desc[UR8][R6.64], R10 ;  /* 0x0000000a06006986 */ /* 0x0001e2000c101508 */
[----:B------:R-:W-:Y:S01]  /*66210*/  IMAD.WIDE R16, R18, 0x2, R24 ;  /* 0x0000000212107825 */ /* 0x000fe200078e0218 */
[----:B------:R-:W-:Y:S02]  /*66220*/  ULDC UR10, c[0x0][0x22c] ;  /* 0x00008b00000a7ab9 */ /* 0x000fe40000000800 */
[----:B0-----:R-:W4:Y:S01]  /*66230*/  LDL.LU R10, [R1+0x108] ;  /* 0x00010800010a7983 */ /* 0x001f220000300800 */
[----:B------:R-:W-:Y:S01]  /*66240*/  ISETP.LT.AND P5, PT, R15, UR12, !P5 ;  /* 0x0000000c0f007c0c */ /* 0x000fe2000efa1270 */
[----:B------:R-:W-:Y:S01]  /*66250*/  ULDC UR12, c[0x0][0x228] ;  /* 0x00008a00000c7ab9 */ /* 0x000fe20000000800 */
[----:B------:R-:W-:Y:S01]  /*66260*/  ISETP.GE.AND P2, PT, R20, UR4, PT ;  /* 0x0000000414007c0c */ /* 0x000fe2000bf46270 */
[----:B------:R-:W-:Y:S02]  /*66270*/  ULDC UR4, c[0x0][0x248] ;  /* 0x0000920000047ab9 */ /* 0x000fe40000000800 */
[----:B------:R-:W-:Y:S01]  /*66280*/  VIADD R6, R18, UR4 ;  /* 0x0000000412067c36 */ /* 0x000fe20008000000 */
[----:B------:R-:W-:Y:S01]  /*66290*/  ISETP.LT.AND P6, PT, R29, UR16, !P4 ;  /* 0x000000101d007c0c */ /* 0x000fe2000e7c1270 */
[----:B------:R-:W-:-:S06]  /*662a0*/  ULDC UR4, c[0x0][0x248] ;  /* 0x0000920000047ab9 */ /* 0x000fcc0000000800 */
[----:B------:R0:W-:Y:S01]  /*662b0*/  @P5 STG.E.U16 desc[UR8][R16.64], R0 ;  /* 0x0000000010005986 */ /* 0x0001e2000c101508 */
[----:B------:R-:W-:Y:S01]  /*662c0*/  ISETP.LT.AND P5, PT, R29, UR12, !P1 ;  /* 0x0000000c1d007c0c */ /* 0x000fe2000cfa1270 */
[----:B------:R-:W-:Y:S01]  /*662d0*/  IMAD.WIDE R4, R6, 0x2, R26 ;  /* 0x0000000206047825 */ /* 0x000fe200078e021a */
[----:B------:R-:W-:-:S03]  /*662e0*/  PRMT R21, R9, 0x7632, R21 ;  /* 0x0000763209157816 */ /* 0x000fc60000000015 */
[----:B------:R-:W-:Y:S01]  /*662f0*/  VIADD R20, R6, UR6 ;  /* 0x0000000606147c36 */ /* 0x000fe20008000000 */
[----:B------:R-:W-:Y:S01]  /*66300*/  ISETP.LT.AND P1, PT, R15, UR14, !P1 ;  /* 0x0000000e0f007c0c */ /* 0x000fe2000cf21270 */
[----:B------:R-:W-:Y:S01]  /*66310*/  ULDC UR12, c[0x0][0x228] ;  /* 0x00008a00000c7ab9 */ /* 0x000fe20000000800 */
[----:B------:R-:W-:-:S05]  /*66320*/  ULDC UR16, c[0x0][0x228] ;  /* 0x00008a0000107ab9 */ /* 0x000fca0000000800 */
[----:B------:R1:W-:Y:S01]  /*66330*/  @P5 STG.E.U16 desc[UR8][R4.64], R9 ;  /* 0x0000000904005986 */ /* 0x0003e2000c101508 */
[----:B------:R-:W-:Y:S01]  /*66340*/  IMAD.WIDE R6, R6, 0x2, R24 ;  /* 0x0000000206067825 */ /* 0x000fe200078e0218 */
[----:B------:R-:W-:Y:S01]  /*66350*/  ISETP.LT.AND P4, PT, R15, UR18, !P4 ;  /* 0x000000120f007c0c */ /* 0x000fe2000e781270 */
[----:B------:R-:W-:Y:S01]  /*66360*/  ULDC UR14, c[0x0][0x228] ;  /* 0x00008a00000e7ab9 */ /* 0x000fe20000000800 */
[----:B------:R-:W-:Y:S01]  /*66370*/  ULDC UR6, c[0x0][0x22c] ;  /* 0x00008b0000067ab9 */ /* 0x000fe20000000800 */
[----:B0-----:R-:W-:Y:S01]  /*66380*/  IMAD.WIDE R16, R20, 0x2, R26 ;  /* 0x0000000214107825 */ /* 0x001fe200078e021a */
[----:B-1----:R-:W4:Y:S01]  /*66390*/  LDL.LU R9, [R1+0x11c] ;  /* 0x00011c0001097983 */ /* 0x002f220000300800 */
[----:B--2---:R-:W-:Y:S02]  /*663a0*/  PRMT R22, R8, 0x7632, R22 ;  /* 0x0000763208167816 */ /* 0x004fe40000000016 */
[----:B------:R-:W-:Y:S01]  /*663b0*/  VIADD R0, R3, 0x62 ;  /* 0x0000006203007836 */ /* 0x000fe20000000000 */
[----:B------:R-:W-:Y:S01]  /*663c0*/  ULDC UR18, c[0x0][0x228] ;  /* 0x00008a0000127ab9 */ /* 0x000fe20000000800 */
        /* <DEDUP_REMOVED lines=59> */
[----:B------:R-:W-:Y:S01]  /*66780*/  ISETP.LT.AND P6, PT, R29, UR16, !P4 ;  /* 0x000000101d007c0c */ /* 0x000fe2000e7c1270 */
[C---:B------:R-:W-:Y:S01]  /*66790*/  IMAD.WIDE R4, R6.reuse, 0x2, R26 ;  /* 0x0000000206047825 */ /* 0x040fe200078e021a */
[----:B------:R-:W-:Y:S01]  /*667a0*/  ULDC UR4, c[0x0][0x248] ;  /* 0x0000920000047ab9 */ /* 0x000fe20000000800 */
[----:B------:R-:W-:Y:S01]  /*667b0*/  ULDC UR14, c[0x0][0x228] ;  /* 0x00008a00000e7ab9 */ /* 0x000fe20000000800 */
[----:B------:R-:W-:Y:S01]  /*667c0*/  ULDC UR16, c[0x0][0x228] ;  /* 0x00008a0000107ab9 */ /* 0x000fe20000000800 */
[----:B------:R-:W-:Y:S01]  /*667d0*/  PRMT R22, R13, 0x7632, R22 ;  /* 0x000076320d167816 */ /* 0x000fe20000000016 */
[----:B------:R0:W-:Y:S01]  /*667e0*/  @P5 STG.E.U16 desc[UR8][R4.64], R13 ;  /* 0x0000000d04005986 */ /* 0x0001e2000c101508 */
[C---:B------:R-:W-:Y:S01]  /*667f0*/  VIADD R20, R6.reuse, UR6 ;  /* 0x0000000606147c36 */ /* 0x040fe20008000000 */
[----:B------:R-:W-:Y:S02]  /*66800*/  ISETP.LT.AND P4, PT, R15, UR18, !P4 ;  /* 0x000000120f007c0c */ /* 0x000fe4000e781270 */
[----:B0-----:R-:W3:Y:S01]  /*66810*/  LDL.LU R13, [R1+0x124] ;  /* 0x00012400010d7983 */ /* 0x001ee20000300800 */
[----:B------:R-:W-:Y:S01]  /*66820*/  IMAD.WIDE R6, R6, 0x2, R24 ;  /* 0x0000000206067825 */ /* 0x000fe200078e0218 */
[----:B------:R-:W-:Y:S01]  /*66830*/  ULDC UR6, c[0x0][0x22c] ;  /* 0x00008b0000067ab9 */ /* 0x000fe20000000800 */
[----:B------:R-:W-:-:S02]  /*66840*/  ULDC UR18, c[0x0][0x228] ;  /* 0x00008a0000127ab9 */ /* 0x000fc40000000800 */
[C---:B------:R-:W-:Y:S01]  /*66850*/  IMAD.WIDE R16, R20.reuse, 0x2, R26 ;  /* 0x0000000214107825 */ /* 0x040fe200078e021a */
[----:B------:R0:W-:Y:S03]  /*66860*/  @P1 STG.E.U16 desc[UR8][R6.64], R22 ;  /* 0x0000001606001986 */ /* 0x0001e6000c101508 */
[----:B------:R-:W-:Y:S02]  /*66870*/  VIADD R0, R3, 0x67 ;  /* 0x0000006703007836 */ /* 0x000fe40000000000 */
[----:B------:R-:W-:-:S03]  /*66880*/  IMAD.WIDE R18, R20, 0x2, R24 ;  /* 0x0000000214127825 */ /* 0x000fc600078e0218 */
[----:B------:R-:W-:Y:S01]  /*66890*/  ISETP.GE.AND P5, PT, R0, UR10, PT ;  /* 0x0000000a00007c0c */ /* 0x000fe2000bfa6270 */
[----:B------:R-:W-:Y:S01]  /*668a0*/  ULDC UR10, c[0x0][0x228] ;  /* 0x00008a00000a7ab9 */ /* 0x000fe20000000800 */
[----:B0-----:R-:W-:Y:S01]  /*668b0*/  VIADD R6, R20, UR4 ;  /* 0x0000000414067c36 */ /* 0x001fe20008000000 */
[----:B------:R-:W-:Y:S01]  /*668c0*/  ULDC UR4, c[0x0][0x248] ;  /* 0x0000920000047ab9 */ /* 0x000fe20000000800 */
[----:B----4-:R-:W-:Y:S01]  /*668d0*/  PRMT R21, R11, 0x7632, R21 ;  /* 0x000076320b157816 */ /* 0x010fe20000000015 */
[----:B------:R0:W-:Y:S04]  /*668e0*/  @P6 STG.E.U16 desc[UR8][R16.64], R11 ;  /* 0x0000000b10006986 */ /* 0x0001e8000c101508 */
[----:B------:R1:W-:Y:S01]  /*668f0*/  @P4 STG.E.U16 desc[UR8][R18.64], R21 ;  /* 0x0000001512004986 */ /* 0x0003e2000c101508 */
[----:B------:R-:W-:Y:S01]  /*66900*/  ISETP.LT.AND P4, PT, R29, UR10, !P0 ;  /* 0x0000000a1d007c0c */ /* 0x000fe2000c781270 */
[----:B------:R-:W-:-:S02]  /*66910*/  IMAD.WIDE R4, R6, 0x2, R26 ;  /* 0x0000000206047825 */ /* 0x000fc400078e021a */
[----:B0-----:R-:W4:Y:S02]  /*66920*/  LDL.LU R11, [R1+0x148] ;  /* 0x00014800010b7983 */ /* 0x001f240000300800 */
[----:B------:R-:W-:Y:S01]  /*66930*/  VIADD R0, R3, 0x68 ;  /* 0x0000006803007836 */ /* 0x000fe20000000000 */
[----:B------:R-:W-:Y:S01]  /*66940*/  ISETP.LT.AND P6, PT, R29, UR14, !P2 ;  /* 0x0000000e1d007c0c */ /* 0x000fe2000d7c1270 */
[----:B------:R-:W-:Y:S01]  /*66950*/  ULDC UR10, c[0x0][0x228] ;  /* 0x00008a00000a7ab9 */ /* 0x000fe20000000800 */
[----:B-1----:R-:W-:-:S05]  /*66960*/  PRMT R19, R10, 0x7632, R19 ;  /* 0x000076320a137816 */ /* 0x002fca0000000013 */
[----:B------:R0:W-:Y:S01]  /*66970*/  @P4 STG.E.U16 desc[UR8][R4.64], R10 ;  /* 0x0000000a04004986 */ /* 0x0001e2000c101508 */
[----:B------:R-:W-:Y:S01]  /*66980*/  ISETP.LT.AND P0, PT, R15, UR12, !P0 ;  /* 0x0000000c0f007c0c */ /* 0x000fe2000c701270 */
[C---:B------:R-:W-:Y:S01]  /*66990*/  VIADD R18, R3.reuse, 0x69 ;  /* 0x0000006903127836 */ /* 0x040fe20000000000 */
[----:B------:R-:W-:Y:S01]  /*669a0*/  ISETP.GE.AND P1, PT, R0, UR6, PT ;  /* 0x0000000600007c0c */ /* 0x000fe2000bf26270 */
[----:B------:R-:W-:Y:S01]  /*669b0*/  VIADD R20, R3, 0x6b ;  /* 0x0000006b03147836 */ /* 0x000fe20000000000 */
[----:B------:R-:W-:Y:S01]  /*669c0*/  ULDC UR6, c[0x0][0x228] ;  /* 0x00008a0000067ab9 */ /* 0x000fe20000000800 */
[----:B------:R-:W-:Y:S01]  /*669d0*/  ULDC UR14, c[0x0][0x228] ;  /* 0x00008a00000e7ab9 */ /* 0x000fe20000000800 */
[----:B0-----:R-:W4:Y:S01]  /*669e0*/  LDL.LU R10, [R1+0x128] ;  /* 0x00012800010a7983 */ /* 0x001f220000300800 */
[C---:B------:R-:W-:Y:S01]  /*669f0*/  VIADD R0, R6.reuse, UR4 ;  /* 0x0000000406007c36 */ /* 0x040fe20008000000 */
[----:B------:R-:W-:Y:S01]  /*66a00*/  ULDC UR4, c[0x0][0x22c] ;  /* 0x00008b0000047ab9 */ /* 0x000fe20000000800 */
[----:B------:R-:W-:Y:S01]  /*66a10*/  IMAD.WIDE R6, R6, 0x2, R24 ;  /* 0x0000000206067825 */ /* 0x000fe200078e0218 */
[----:B------:R-:W-:-:S03]  /*66a20*/  ULDC UR12, c[0x0][0x228] ;  /* 0x00008a00000c7ab9 */ /* 0x000fc60000000800 */
        /* <DEDUP_REMOVED lines=9> */
[----:B------:R1:W-:Y:S01]  /*66ac0*/  @P6 STG.E.U16 desc[UR8][R16.64], R9 ;  /* 0x0000000910006986 */ /* 0x0003e2000c101508 */
[----:B0-----:R-:W-:-:S02]  /*66ad0*/  PRMT R19, R9, 0x7632, R19 ;  /* 0x0000763209137816 */ /* 0x001fc40000000013 */
        /* <DEDUP_REMOVED lines=10> */
[----:B------:R-:W-:Y:S01]  /*66b80*/  IMAD.WIDE R16, R18, 0x2, R24 ;  /* 0x0000000212107825 */ /* 0x000fe200078e0218 */
[----:B------:R-:W-:Y:S01]  /*66b90*/  ULDC UR6, c[0x0][0x248] ;  /* 0x0000920000067ab9 */ /* 0x000fe20000000800 */
[----:B------:R-:W-:Y:S01]  /*66ba0*/  ULDC UR10, c[0x0][0x22c] ;  /* 0x00008b00000a7ab9 */ /* 0x000fe20000000800 */
[----:B0-----:R-:W2:Y:S01]  /*66bb0*/  LDL.LU R8, [R1+0x12c] ;  /* 0x00012c0001087983 */ /* 0x001ea20000300800 */
[----:B------:R-:W-:Y:S01]  /*66bc0*/  ISETP.GE.AND P2, PT, R20, UR4, PT ;  /* 0x0000000414007c0c */ /* 0x000fe2000bf46270 */
[----:B------:R-:W-:-:S04]  /*66bd0*/  ULDC UR4, c[0x0][0x248] ;  /* 0x0000920000047ab9 */ /* 0x000fc80000000800 */
        /* <DEDUP_REMOVED lines=55> */
[----:B------:R1:W-:Y:S01]  /*66f50*/  @P6 STG.E.U16 desc[UR8][R16.64], R13 ;  /* 0x0000000d10006986 */ /* 0x0003e2000c101508 */
[----:B0-----:R-:W-:-:S02]  /*66f60*/  PRMT R19, R13, 0x7632, R19 ;  /* 0x000076320d137816 */ /* 0x001fc40000000013 */
[----:B------:R-:W-:Y:S01]  /*66f70*/  ISETP.LT.AND P6, PT, R29, UR10, !P5 ;  /* 0x0000000a1d007c0c */ /* 0x000fe2000efc1270 */
[----:B------:R-:W-:Y:S01]  /*66f80*/  VIADD R18, R0, UR4 ;  /* 0x0000000400127c36 */ /* 0x000fe20008000000 */
[----:B-1----:R-:W3:Y:S01]  /*66f90*/  LDL.LU R13, [R1+0x164] ;  /* 0x00016400010d7983 */ /* 0x002ee20000300800 */
        /* <DEDUP_REMOVED lines=10> */
[----:B------:R-:W-:Y:S01]  /*67040*/  ISETP.GE.AND P2, PT, R20, UR4, PT ;  /* 0x0000000414007c0c */ /* 0x000fe2000bf46270 */
[----:B------:R-:W-:Y:S01]  /*67050*/  ULDC UR4, c[0x0][0x248] ;  /* 0x0000920000047ab9 */ /* 0x000fe20000000800 */
[----:B----4-:R-:W-:Y:S01]  /*67060*/  PRMT R0, R11, 0x7632, R0 ;  /* 0x000076320b007816 */ /* 0x010fe20000000000 */
[----:B------:R0:W-:Y:S04]  /*67070*/  @P6 STG.E.U16 desc[UR8][R6.64], R11 ;  /* 0x0000000b06006986 */ /* 0x0001e8000c101508 */
[----:B------:R1:W-:Y:S01]  /*67080*/  @P5 STG.E.U16 desc[UR8][R16.64], R0 ;  /* 0x0000000010005986 */ /* 0x0003e2000c101508 */
[----:B------:R-:W-:Y:S01]  /*67090*/  ISETP.LT.AND P5, PT, R29, UR12, !P1 ;  /* 0x0000000c1d007c0c */ /* 0x000fe2000cfa1270 */
[----:B------:R-:W-:-:S02]  /*670a0*/  ULDC UR12, c[0x0][0x228] ;  /* 0x00008a00000c7ab9 */ /* 0x000fc40000000800 */
        /* <DEDUP_REMOVED lines=97> */
[----:B------:R-:W-:Y:S01]  /*676c0*/  PRMT R22, R13, 0x7632, R22 ;  /* 0x000076320d167816 */ /* 0x000fe20000000016 */
        /* <DEDUP_REMOVED lines=51> */
[----:B------:R-:W-:Y:S01]  /*67a00*/  ULDC UR12, c[0x0][0x228] ;  /* 0x00008a00000c7ab9 */ /* 0x000fe20000000800 */
[----:B0-----:R-:W-:Y:S01]  /*67a10*/  VIADD R6, R18, UR4 ;  /* 0x0000000412067c36 */ /* 0x001fe20008000000 */
[----:B------:R-:W4:Y:S01]  /*67a20*/  LDL.LU R9, [R1+0x18c] ;  /* 0x00018c0001097983 */ /* 0x000f220000300800 */
[----:B------:R-:W-:Y:S01]  /*67a30*/  ISETP.LT.AND P1, PT, R15, UR14, !P1 ;  /* 0x0000000e0f007c0c */ /* 0x000fe2000cf21270 */
[----:B------:R-:W-:Y:S01]  /*67a40*/  ULDC UR4, c[0x0][0x248] ;  /* 0x0000920000047ab9 */ /* 0x000fe20000000800 */
[----:B------:R-:W-:Y:S01]  /*67a50*/  IMAD.WIDE R4, R6, 0x2, R26 ;  /* 0x0000000206047825 */ /* 0x000fe200078e021a */
[----:B------:R-:W-:Y:S01]  /*67a60*/  ISETP.LT.AND P6, PT, R29, UR16, !P4 ;  /* 0x000000101d007c0c */ /* 0x000fe2000e7c1270 */
[----:B------:R-:W-:Y:S01]  /*67a70*/  ULDC UR14, c[0x0][0x228] ;  /* 0x00008a00000e7ab9 */ /* 0x000fe20000000800 */
[----:B------:R-:W-:-:S02]  /*67a80*/  ISETP.LT.AND P4, PT, R15, UR18, !P4 ;  /* 0x000000120f007c0c */ /* 0x000fc4000e781270 */
[----:B--2---:R-:W-:Y:S02]  /*67a90*/  PRMT R22, R8, 0x7632, R22 ;  /* 0x0000763208167816 */ /* 0x004fe40000000016 */
[----:B------:R0:W-:Y:S01]  /*67aa0*/  @P5 STG.E.U16 desc[UR8][R4.64], R8 ;  /* 0x0000000804005986 */ /* 0x0001e2000c101508 */
[----:B------:R-:W-:Y:S01]  /*67ab0*/  VIADD R20, R6, UR6 ;  /* 0x0000000606147c36 */ /* 0x000fe20008000000 */
[----:B------:R-:W-:Y:S01]  /*67ac0*/  ULDC UR6, c[0x0][0x22c] ;  /* 0x00008b0000067ab9 */ /* 0x000fe20000000800 */
[----:B-1----:R-:W-:Y:S01]  /*67ad0*/  VIADD R0, R3, 0x7b ;  /* 0x0000007b03007836 */ /* 0x002fe20000000000 */
[----:B------:R-:W-:Y:S01]  /*67ae0*/  PRMT R21, R28, 0x7632, R21 ;  /* 0x000076321c157816 */ /* 0x000fe20000000015 */
[----:B------:R-:W-:Y:S01]  /*67af0*/  IMAD.WIDE R6, R6, 0x2, R24 ;  /* 0x0000000206067825 */ /* 0x000fe200078e0218 */
        /* <DEDUP_REMOVED lines=94> */
[----:B------:R-:W-:Y:S01]  /*680e0*/  ISETP.GE.AND P1, PT, R0, UR6, PT ;  /* 0x0000000600007c0c */ /* 0x000fe2000bf26270 */
[C---:B------:R-:W-:Y:S01]  /*680f0*/  VIADD R0, R6.reuse, UR4 ;  /* 0x0000000406007c36 */ /* 0x040fe20008000000 */
[----:B------:R-:W-:Y:S01]  /*68100*/  ULDC UR6, c[0x0][0x228] ;  /* 0x00008a0000067ab9 */ /* 0x000fe20000000800 */
[----:B0-----:R-:W-:Y:S01]  /*68110*/  PRMT R19, R9, 0x7632, R19 ;  /* 0x0000763209137816 */ /* 0x001fe20000000013 */
[C---:B------:R-:W-:Y:S01]  /*68120*/  VIADD R18, R3.reuse, 0x82 ;  /* 0x0000008203127836 */ /* 0x040fe20000000000 */
[----:B------:R0:W-:Y:S01]  /*68130*/  @P4 STG.E.U16 desc[UR8][R4.64], R9 ;  /* 0x0000000904004986 */ /* 0x0001e2000c101508 */
[----:B------:R-:W-:Y:S01]  /*68140*/  IMAD.WIDE R6, R6, 0x2, R24 ;  /* 0x0000000206067825 */ /* 0x000fe200078e0218 */
[----:B------:R-:W-:Y:S01]  /*68150*/  ULDC UR4, c[0x0][0x22c] ;  /* 0x00008b0000047ab9 */ /* 0x000fe20000000800 */
[----:B------:R-:W-:Y:S01]  /*68160*/  ULDC UR12, c[0x0][0x228] ;  /* 0x00008a00000c7ab9 */ /* 0x000fe20000000800 */
[----:B------:R-:W-:Y:S01]  /*68170*/  ULDC UR14, c[0x0][0x228] ;  /* 0x00008a00000e7ab9 */ /* 0x000fe20000000800 */
[----:B------:R-:W-:Y:S01]  /*68180*/  IMAD.WIDE R16, R0, 0x2, R26 ;  /* 0x0000000200107825 */ /* 0x000fe200078e021a */
[----:B0-----:R-:W4:Y:S03]  /*68190*/  LDL.LU R9, [R1+0x1ac] ;  /* 0x0001ac0001097983 */ /* 0x001f260000300800 */
[----:B------:R-:W-:Y:S01]  /*681a0*/  VIADD R4, R3, 0x83 ;  /* 0x0000008303047836 */ /* 0x000fe20000000000 */
[----:B------:R-:W-:Y:S01]  /*681b0*/  ISETP.LT.AND P2, PT, R15, UR6, !P2 ;  /* 0x000000060f007c0c */ /* 0x000fe2000d741270 */
[----:B------:R-:W-:Y:S01]  /*681c0*/  ULDC UR6, c[0x0][0x22c] ;  /* 0x00008b0000067ab9 */ /* 0x000fe20000000800 */
[----:B------:R0:W-:Y:S01]  /*681d0*/  @P0 STG.E.U16 desc[UR8][R6.64], R19 ;  /* 0x0000001306000986 */ /* 0x0001e2000c101508 */
[----:B------:R-:W-:Y:S01]  /*681e0*/  ISETP.GE.AND P4, PT, R18, UR4, PT ;  /* 0x0000000412007c0c */ /* 0x000fe2000bf86270 */
[----:B------:R-:W-:-:S02]  /*681f0*/  ULDC UR4, c[0x0][0x248] ;  /* 0x0000920000047ab9 */ /* 0x000fc40000000800 */
[----:B--2---:R1:W-:Y:S01]  /*68200*/  @P6 STG.E.U16 desc[UR8][R16.64], R8 ;  /* 0x0000000810006986 */ /* 0x0043e2000c101508 */
[----:B------:R-:W-:Y:S01]  /*68210*/  ISETP.LT.AND P6, PT, R29, UR10, !P5 ;  /* 0x0000000a1d007c0c */ /* 0x000fe2000efc1270 */
[----:B------:R-:W-:Y:S01]  /*68220*/  VIADD R20, R3, 0x84 ;  /* 0x0000008403147836 */ /* 0x000fe20000000000 */
[----:B------:R-:W-:Y:S01]  /*68230*/  ISETP.LT.AND P5, PT, R15, UR12, !P5 ;  /* 0x0000000c0f007c0c */ /* 0x000fe2000efa1270 */
[----:B------:R-:W-:Y:S01]  /*68240*/  ULDC UR12, c[0x0][0x228] ;  /* 0x00008a00000c7ab9 */ /* 0x000fe20000000800 */
[----:B------:R-:W-:Y:S01]  /*68250*/  ISETP.GE.AND P0, PT, R4, UR6, PT ;  /* 0x0000000604007c0c */ /* 0x000fe2000bf06270 */
[----:B------:R-:W-:Y:S01]  /*68260*/  VIADD R4, R0, UR4 ;  /* 0x0000000400047c36 */ /* 0x000fe20008000000 */
[----:B------:R-:W-:Y:S01]  /*68270*/  PRMT R5, R8, 0x7632, R5 ;  /* 0x0000763208057816 */ /* 0x000fe20000000005 */
[----:B0-----:R-:W-:Y:S01]  /*68280*/  IMAD.WIDE R6, R0, 0x2, R24 ;  /* 0x0000000200067825 */ /* 0x001fe200078e0218 */
[----:B------:R-:W-:Y:S01]  /*68290*/  ULDC UR4, c[0x0][0x22c] ;  /* 0x00008b0000047ab9 */ /* 0x000fe20000000800 */
[----:B------:R-:W-:Y:S01]  /*682a0*/  ULDC UR6, c[0x0][0x248] ;  /* 0x0000920000067ab9 */ /* 0x000fe20000000800 */
[----:B------:R-:W-:Y:S01]  /*682b0*/  ULDC UR10, c[0x0][0x22c] ;  /* 0x00008b00000a7ab9 */ /* 0x000fe20000000800 */
[----:B-1----:R-:W2:Y:S01]  /*682c0*/  LDL.LU R8, [R1+0x19c] ;  /* 0x00019c0001087983 */ /* 0x002ea20000300800 */
[----:B------:R-:W-:Y:S01]  /*682d0*/  IMAD.WIDE R16, R4, 0x2, R26 ;  /* 0x0000000204107825 */ /* 0x000fe200078e021a */
[----:B------:R-:W-:-:S03]  /*682e0*/  PRMT R0, R23, 0x7632, R0 ;  /* 0x0000763217007816 */ /* 0x000fc60000000000 */
[----:B------:R-:W-:Y:S01]  /*682f0*/  IMAD.WIDE R18, R4, 0x2, R24 ;  /* 0x0000000204127825 */ /* 0x000fe200078e0218 */
[----:B------:R0:W-:Y:S01]  /*68300*/  @P2 STG.E.U16 desc[UR8][R6.64], R5 ;  /* 0x0000000506002986 */ /* 0x0001e2000c101508 */
[----:B------:R-:W-:Y:S01]  /*68310*/  ISETP.GE.AND P2, PT, R20, UR4, PT ;  /* 0x0000000414007c0c */ /* 0x000fe2000bf46270 */
[----:B------:R-:W-:Y:S02]  /*68320*/  ULDC UR4, c[0x0][0x248] ;  /* 0x0000920000047ab9 */ /* 0x000fe40000000800 */
[----:B------:R-:W-:Y:S04]  /*68330*/  @P6 STG.E.U16 desc[UR8][R16.64], R23 ;  /* 0x0000001710006986 */ /* 0x000fe8000c101508 */
[----:B------:R1:W-:Y:S01]  /*68340*/  @P5 STG.E.U16 desc[UR8][R18.64], R0 ;  /* 0x0000000012005986 */ /* 0x0003e2000c101508 */
[----:B------:R-:W-:Y:S01]  /*68350*/  ISETP.LT.AND P5, PT, R29, UR12, !P1 ;  /* 0x0000000c1d007c0c */ /* 0x000fe2000cfa1270 */
[----:B------:R-:W-:Y:S01]  /*68360*/  ULDC UR12, c[0x0][0x228] ;  /* 0x00008a00000c7ab9 */ /* 0x000fe20000000800 */
[----:B0-----:R-:W-:Y:S01]  /*68370*/  VIADD R6, R4, UR4 ;  /* 0x0000000404067c36 */ /* 0x001fe20008000000 */
[----:B------:R-:W2:Y:S01]  /*68380*/  LDL.LU R28, [R1+0x1c0] ;  /* 0x0001c000011c7983 */ /* 0x000ea20000300800 */
[----:B------:R-:W-:Y:S01]  /*68390*/  ISETP.LT.AND P1, PT, R15, UR14, !P1 ;  /* 0x0000000e0f007c0c */ /* 0x000fe2000cf21270 */
[----:B------:R-:W-:Y:S01]  /*683a0*/  ULDC UR4, c[0x0][0x248] ;  /* 0x0000920000047ab9 */ /* 0x000fe20000000800 */
[----:B------:R-:W-:Y:S01]  /*683b0*/  IMAD.WIDE R4, R6, 0x2, R26 ;  /* 0x0000000206047825 */ /* 0x000fe200078e021a */
[----:B------:R-:W-:Y:S01]  /*683c0*/  ISETP.LT.AND P6, PT, R29, UR16, !P4 ;  /* 0x000000101d007c0c */ /* 0x000fe2000e7c1270 */
[----:B------:R-:W-:Y:S01]  /*683d0*/  ULDC UR14, c[0x0][0x228] ;  /* 0x00008a00000e7ab9 */ /* 0x000fe20000000800 */
[----:B------:R-:W-:-:S04]  /*683e0*/  PRMT R22, R2, 0x7632, R22 ;  /* 0x0000763202167816 */ /* 0x000fc80000000016 */
[----:B------:R0:W-:Y:S01]  /*683f0*/  @P5 STG.E.U16 desc[UR8][R4.64], R2 ;  /* 0x0000000204005986 */ /* 0x0001e2000c101508 */
[C---:B------:R-:W-:Y:S01]  /*68400*/  VIADD R20, R6.reuse, UR6 ;  /* 0x0000000606147c36 */ /* 0x040fe20008000000 */
[----:B------:R-:W-:Y:S01]  /*68410*/  ISETP.LT.AND P4, PT, R15, UR18, !P4 ;  /* 0x000000120f007c0c */ /* 0x000fe2000e781270 */
[----:B-1----:R-:W-:Y:S01]  /*68420*/  VIADD R0, R3, 0x85 ;  /* 0x0000008503007836 */ /* 0x002fe20000000000 */
[----:B------:R-:W-:Y:S01]  /*68430*/  ULDC UR6, c[0x0][0x22c] ;  /* 0x00008b0000067ab9 */ /* 0x000fe20000000800 */
[----:B------:R-:W-:Y:S01]  /*68440*/  ULDC UR16, c[0x0][0x228] ;  /* 0x00008a0000107ab9 */ /* 0x000fe20000000800 */
[----:B0-----:R-:W2:Y:S01]  /*68450*/  LDL.LU R2, [R1+0x1b0] ;  /* 0x0001b00001027983 */ /* 0x001ea20000300800 */
[----:B------:R-:W-:-:S04]  /*68460*/  IMAD.WIDE R6, R6, 0x2, R24 ;  /* 0x0000000206067825 */ /* 0x000fc800078e0218 */
[C---:B------:R-:W-:Y:S01]  /*68470*/  IMAD.WIDE R16, R20.reuse, 0x2, R26 ;  /* 0x0000000214107825 */ /* 0x040fe200078e021a */
[----:B------:R0:W-:Y:S03]  /*68480*/  @P1 STG.E.U16 desc[UR8][R6.64], R22 ;  /* 0x0000001606001986 */ /* 0x0001e6000c101508 */
[----:B------:R-:W-:Y:S01]  /*68490*/  IMAD.WIDE R18, R20, 0x2, R24 ;  /* 0x0000000214127825 */ /* 0x000fe200078e0218 */
[----:B------:R-:W-:Y:S01]  /*684a0*/  ISETP.GE.AND P5, PT, R0, UR10, PT ;  /* 0x0000000a00007c0c */ /* 0x000fe2000bfa6270 */
[----:B------:R-:W-:Y:S01]  /*684b0*/  ULDC UR10, c[0x0][0x228] ;  /* 0x00008a00000a7ab9 */ /* 0x000fe20000000800 */
        /* <DEDUP_REMOVED lines=64> */
[----:B------:R-:W-:Y:S01]  /*688c0*/  ISETP.LT.AND P4, PT, R15, UR18, !P4 ;  /* 0x000000120f007c0c */ /* 0x000fe2000e781270 */
[----:B0-----:R-:W-:Y:S01]  /*688d0*/  VIADD R0, R3, 0x8a ;  /* 0x0000008a03007836 */ /* 0x001fe20000000000 */
[----:B------:R-:W-:Y:S01]  /*688e0*/  ULDC UR14, c[0x0][0x228] ;  /* 0x00008a00000e7ab9 */ /* 0x000fe20000000800 */
[----:B------:R-:W-:Y:S01]  /*688f0*/  IMAD.WIDE R6, R6, 0x2, R24 ;  /* 0x0000000206067825 */ /* 0x000fe200078e0218 */
[----:B------:R-:W-:Y:S01]  /*68900*/  ULDC UR6, c[0x0][0x22c] ;  /* 0x00008b0000067ab9 */ /* 0x000fe20000000800 */
[----:B------:R-:W-:Y:S01]  /*68910*/  ULDC UR18, c[0x0][0x228] ;  /* 0x00008a0000127ab9 */ /* 0x000fe20000000800 */
[----:B-1----:R-:W4:Y:S01]  /*68920*/  LDL.LU R9, [R1+0x1cc] ;  /* 0x0001cc0001097983 */ /* 0x002f220000300800 */
[----:B------:R-:W-:Y:S01]  /*68930*/  IMAD.WIDE R16, R20, 0x2, R26 ;  /* 0x0000000214107825 */ /* 0x000fe200078e021a */
[----:B--2---:R-:W-:-:S03]  /*68940*/  PRMT R22, R8, 0x7632, R22 ;  /* 0x0000763208167816 */ /* 0x004fc60000000016 */
[----:B------:R-:W-:Y:S01]  /*68950*/  IMAD.WIDE R18, R20, 0x2, R24 ;  /* 0x0000000214127825 */ /* 0x000fe200078e0218 */
[----:B------:R-:W-:Y:S01]  /*68960*/  ISETP.GE.AND P5, PT, R0, UR10, PT ;  /* 0x0000000a00007c0c */ /* 0x000fe2000bfa6270 */
[----:B------:R-:W-:Y:S01]  /*68970*/  @P1 STG.E.U16 desc[UR8][R6.64], R21 ;  /* 0x0000001506001986 */ /* 0x000fe2000c101508 */
[----:B------:R-:W-:-:S03]  /*68980*/  ULDC UR10, c[0x0][0x228] ;  /* 0x00008a00000a7ab9 */ /* 0x000fc60000000800 */
[----:B------:R0:W-:Y:S04]  /*68990*/  @P6 STG.E.U16 desc[UR8][R16.64], R8 ;  /* 0x0000000810006986 */ /* 0x0001e8000c101508 */
[----:B------:R1:W-:Y:S01]  /*689a0*/  @P4 STG.E.U16 desc[UR8][R18.64], R22 ;  /* 0x0000001612004986 */ /* 0x0003e2000c101508 */
[----:B------:R-:W-:Y:S01]  /*689b0*/  ISETP.LT.AND P4, PT, R29, UR10, !P0 ;  /* 0x0000000a1d007c0c */ /* 0x000fe2000c781270 */
[----:B------:R-:W-:Y:S02]  /*689c0*/  VIADD R0, R3, 0x8b ;  /* 0x0000008b03007836 */ /* 0x000fe40000000000 */
[----:B0-----:R-:W2:Y:S01]  /*689d0*/  LDL.LU R8, [R1+0x1bc] ;  /* 0x0001bc0001087983 */ /* 0x001ea20000300800 */
[----:B------:R-:W-:Y:S01]  /*689e0*/  VIADD R6, R20, UR4 ;  /* 0x0000000414067c36 */ /* 0x000fe20008000000 */
[----:B------:R-:W-:Y:S01]  /*689f0*/  ISETP.LT.AND P0, PT, R15, UR12, !P0 ;  /* 0x0000000c0f007c0c */ /* 0x000fe2000c701270 */
[----:B------:R-:W-:Y:S01]  /*68a00*/  ULDC UR4, c[0x0][0x248] ;  /* 0x0000920000047ab9 */ /* 0x000fe20000000800 */
[----:B------:R-:W-:Y:S01]  /*68a10*/  ISETP.LT.AND P6, PT, R29, UR14, !P2 ;  /* 0x0000000e1d007c0c */ /* 0x000fe2000d7c1270 */
[----:B------:R-:W-:Y:S01]  /*68a20*/  IMAD.WIDE R4, R6, 0x2, R26 ;  /* 0x0000000206047825 */ /* 0x000fe200078e021a */
[----:B-1----:R-:W-:Y:S01]  /*68a30*/  PRMT R19, R28, 0x7632, R19 ;  /* 0x000076321c137816 */ /* 0x002fe20000000013 */
[----:B------:R-:W-:Y:S01]  /*68a40*/  ULDC UR10, c[0x0][0x228] ;  /* 0x00008a00000a7ab9 */ /* 0x000fe20000000800 */
[----:B------:R-:W-:Y:S01]  /*68a50*/  ISETP.GE.AND P1, PT, R0, UR6, PT ;  /* 0x0000000600007c0c */ /* 0x000fe2000bf26270 */
[C---:B------:R-:W-:Y:S01]  /*68a60*/  VIADD R18, R6.reuse, UR4 ;  /* 0x0000000406127c36 */ /* 0x040fe20008000000 */
[----:B------:R0:W-:Y:S01]  /*68a70*/  @P4 STG.E.U16 desc[UR8][R4.64], R28 ;  /* 0x0000001c04004986 */ /* 0x0001e2000c101508 */
[----:B------:R-:W-:Y:S01]  /*68a80*/  IMAD.WIDE R6, R6, 0x2, R24 ;  /* 0x0000000206067825 */ /* 0x000fe200078e0218 */
[----:B------:R-:W-:Y:S01]  /*68a90*/  ULDC UR4, c[0x0][0x22c] ;  /* 0x00008b0000047ab9 */ /* 0x000fe20000000800 */
[----:B------:R-:W-:Y:S01]  /*68aa0*/  ULDC UR6, c[0x0][0x228] ;  /* 0x00008a0000067ab9 */ /* 0x000fe20000000800 */
[----:B------:R-:W-:Y:S01]  /*68ab0*/  ULDC UR12, c[0x0][0x228] ;  /* 0x00008a00000c7ab9 */ /* 0x000fe20000000800 */
[----:B------:R-:W-:Y:S01]  /*68ac0*/  IMAD.WIDE R16, R18, 0x2, R26 ;  /* 0x0000000212107825 */ /* 0x000fe200078e021a */
[----:B------:R1:W-:Y:S01]  /*68ad0*/  @P0 STG.E.U16 desc[UR8][R6.64], R19 ;  /* 0x0000001306000986 */ /* 0x0003e2000c101508 */
[----:B------:R-:W-:-:S02]  /*68ae0*/  ULDC UR14, c[0x0][0x228] ;  /* 0x00008a00000e7ab9 */ /* 0x000fc40000000800 */
[C---:B------:R-:W-:Y:S01]  /*68af0*/  VIADD R0, R3.reuse, 0x8c ;  /* 0x0000008c03007836 */ /* 0x040fe20000000000 */
[----:B0-----:R-:W2:Y:S04]  /*68b00*/  LDL.LU R28, [R1+0x1e0] ;  /* 0x0001e000011c7983 */ /* 0x001ea80000300800 */
[----:B------:R0:W-:Y:S01]  /*68b10*/  @P6 STG.E.U16 desc[UR8][R16.64], R2 ;  /* 0x0000000210006986 */ /* 0x0001e2000c101508 */
[----:B-1----:R-:W-:Y:S02]  /*68b20*/  PRMT R19, R2, 0x7632, R19 ;  /* 0x0000763202137816 */ /* 0x002fe40000000013 */
[----:B------:R-:W-:Y:S01]  /*68b30*/  ISETP.GE.AND P4, PT, R0, UR4, PT ;  /* 0x0000000400007c0c */ /* 0x000fe2000bf86270 */
        /* <DEDUP_REMOVED lines=48> */
[----:B------:R-:W-:-:S03]  /*68e40*/  ULDC UR4, c[0x0][0x248] ;  /* 0x0000920000047ab9 */ /* 0x000fc60000000800 */
[----:B------:R-:W-:Y:S01]  /*68e50*/  IMAD.WIDE R4, R6, 0x2, R26 ;  /* 0x0000000206047825 */ /* 0x000fe200078e021a */
[----:B----4-:R-:W-:Y:S01]  /*68e60*/  PRMT R21, R11, 0x7632, R21 ;  /* 0x000076320b157816 */ /* 0x010fe20000000015 */
[----:B------:R0:W-:Y:S04]  /*68e70*/  @P6 STG.E.U16 desc[UR8][R16.64], R11 ;  /* 0x0000000b10006986 */ /* 0x0001e8000c101508 */
[----:B------:R1:W-:Y:S01]  /*68e80*/  @P4 STG.E.U16 desc[UR8][R18.64], R21 ;  /* 0x0000001512004986 */ /* 0x0003e2000c101508 */
[----:B------:R-:W-:Y:S01]  /*68e90*/  ISETP.LT.AND P4, PT, R29, UR10, !P0 ;  /* 0x0000000a1d007c0c */ /* 0x000fe2000c781270 */
[----:B------:R-:W-:Y:S02]  /*68ea0*/  VIADD R0, R3, 0x90 ;  /* 0x0000009003007836 */ /* 0x000fe40000000000 */
[----:B0-----:R-:W4:Y:S01]  /*68eb0*/  LDL.LU R11, [R1+0x1e8] ;  /* 0x0001e800010b7983 */ /* 0x001f220000300800 */
[----:B------:R-:W-:Y:S01]  /*68ec0*/  ISETP.LT.AND P6, PT, R29, UR14, !P2 ;  /* 0x0000000e1d007c0c */ /* 0x000fe2000d7c1270 */
[----:B------:R-:W-:Y:S01]  /*68ed0*/  ULDC UR10, c[0x0][0x228] ;  /* 0x00008a00000a7ab9 */ /* 0x000fe20000000800 */
[----:B-1----:R-:W-:-:S07]  /*68ee0*/  PRMT R19, R10, 0x7632, R19 ;  /* 0x000076320a137816 */ /* 0x002fce0000000013 */
        /* <DEDUP_REMOVED lines=25> */
[----:B------:R-:W-:Y:S01]  /*69080*/  IMAD.WIDE R6, R18, 0x2, R26 ;  /* 0x0000000212067825 */ /* 0x000fe200078e021a */
[----:B-1----:R-:W4:Y:S01]  /*69090*/  LDL.LU R9, [R1+0x1ec] ;  /* 0x0001ec0001097983 */ /* 0x002f220000300800 */
[----:B------:R-:W-:Y:S02]  /*690a0*/  ISETP.LT.AND P5, PT, R15, UR12, !P5 ;  /* 0x0000000c0f007c0c */ /* 0x000fe4000efa1270 */
[--C-:B------:R-:W-:Y:S01]  /*690b0*/  IMAD.WIDE R4, R0, 0x2, R24.reuse ;  /* 0x0000000200047825 */ /* 0x100fe200078e0218 */
[----:B------:R-:W-:Y:S01]  /*690c0*/  ULDC UR12, c[0x0][0x228] ;  /* 0x00008a00000c7ab9 */ /* 0x000fe20000000800 */
[----:B------:R-:W-:Y:S01]  /*690d0*/  ULDC UR6, c[0x0][0x248] ;  /* 0x0000920000067ab9 */ /* 0x000fe20000000800 */
[----:B------:R-:W-:Y:S01]  /*690e0*/  ULDC UR10, c[0x0][0x22c] ;  /* 0x00008b00000a7ab9 */ /* 0x000fe20000000800 */
[----:B------:R-:W-:Y:S01]  /*690f0*/  IMAD.WIDE R16, R18, 0x2, R24 ;  /* 0x0000000212107825 */ /* 0x000fe200078e0218 */
[----:B------:R-:W-:Y:S01]  /*69100*/  @P2 STG.E.U16 desc[UR8][R4.64], R19 ;  /* 0x0000001304002986 */ /* 0x000fe2000c101508 */
[----:B--2---:R-:W-:-:S03]  /*69110*/  PRMT R0, R8, 0x7632, R0 ;  /* 0x0000763208007816 */ /* 0x004fc60000000000 */
[----:B------:R0:W-:Y:S01]  /*69120*/  @P6 STG.E.U16 desc[UR8][R6.64], R8 ;  /* 0x0000000806006986 */ /* 0x0001e2000c101508 */
[----:B------:R-:W-:Y:S01]  /*69130*/  ISETP.GE.AND P2, PT, R20, UR4, PT ;  /* 0x0000000414007c0c */ /* 0x000fe2000bf46270 */
[----:B------:R-:W-:Y:S02]  /*69140*/  ULDC UR4, c[0x0][0x248] ;  /* 0x0000920000047ab9 */ /* 0x000fe40000000800 */
[----:B------:R1:W-:Y:S01]  /*69150*/  @P5 STG.E.U16 desc[UR8][R16.64], R0 ;  /* 0x0000000010005986 */ /* 0x0003e2000c101508 */
[----:B------:R-:W-:Y:S01]  /*69160*/  ISETP.LT.AND P5, PT, R29, UR12, !P1 ;  /* 0x0000000c1d007c0c */ /* 0x000fe2000cfa1270 */
[----:B------:R-:W-:Y:S01]  /*69170*/  ULDC UR12, c[0x0][0x228] ;  /* 0x00008a00000c7ab9 */ /* 0x000fe20000000800 */
[----:B------:R-:W-:Y:S01]  /*69180*/  ISETP.LT.AND P1, PT, R15, UR14, !P1 ;  /* 0x0000000e0f007c0c */ /* 0x000fe2000cf21270 */
[----:B------:R-:W-:Y:S01]  /*69190*/  ULDC UR14, c[0x0][0x228] ;  /* 0x00008a00000e7ab9 */ /* 0x000fe20000000800 */
[----:B0-----:R-:W2:Y:S01]  /*691a0*/  LDL.LU R8, [R1+0x1dc] ;  /* 0x0001dc0001087983 */ /* 0x001ea20000300800 */
[----:B------:R-:W-:Y:S01]  /*691b0*/  VIADD R6, R18, UR4 ;  /* 0x0000000412067c36 */ /* 0x000fe20008000000 */
[----:B------:R-:W-:Y:S01]  /*691c0*/  ISETP.LT.AND P6, PT, R29, UR16, !P4 ;  /* 0x000000101d007c0c */ /* 0x000fe2000e7c1270 */
[----:B------:R-:W-:Y:S01]  /*691d0*/  ULDC UR4, c[0x0][0x248] ;  /* 0x0000920000047ab9 */ /* 0x000fe20000000800 */
[----:B------:R-:W2:Y:S01]  /*691e0*/  LDL.LU R23, [R1+0x1f0] ;  /* 0x0001f00001177983 */ /* 0x000ea20000300800 */
[C---:B------:R-:W-:Y:S01]  /*691f0*/  VIADD R20, R6.reuse, UR6 ;  /* 0x0000000606147c36 */ /* 0x040fe20008000000 */
[----:B------:R-:W-:Y:S01]  /*69200*/  ISETP.LT.AND P4, PT, R15, UR18, !P4 ;  /* 0x000000120f007c0c */ /* 0x000fe2000e781270 */
[----:B------:R-:W-:Y:S01]  /*69210*/  IMAD.WIDE R4, R6, 0x2, R26 ;  /* 0x0000000206047825 */ /* 0x000fe200078e021a */
[----:B------:R-:W-:Y:S01]  /*69220*/  ULDC UR6, c[0x0][0x22c] ;  /* 0x00008b0000067ab9 */ /* 0x000fe20000000800 */
[----:B------:R-:W-:Y:S01]  /*69230*/  PRMT R21, R28, 0x7632, R21 ;  /* 0x000076321c157816 */ /* 0x000fe20000000015 */
[----:B------:R-:W-:Y:S01]  /*69240*/  ULDC UR16, c[0x0][0x228] ;  /* 0x00008a0000107ab9 */ /* 0x000fe20000000800 */
[----:B------:R-:W-:Y:S01]  /*69250*/  IMAD.WIDE R6, R6, 0x2, R24 ;  /* 0x0000000206067825 */ /* 0x000fe200078e0218 */
[----:B------:R-:W-:Y:S01]  /*69260*/  @P5 STG.E.U16 desc[UR8][R4.64], R28 ;  /* 0x0000001c04005986 */ /* 0x000fe2000c101508 */
[----:B------:R-:W-:-:S02]  /*69270*/  ULDC UR18, c[0x0][0x228] ;  /* 0x00008a0000127ab9 */ /* 0x000fc40000000800 */
[C---:B-1----:R-:W-:Y:S01]  /*69280*/  IMAD.WIDE R16, R20.reuse, 0x2, R26 ;  /* 0x0000000214107825 */ /* 0x042fe200078e021a */
[----:B------:R-:W-:Y:S03]  /*69290*/  @P1 STG.E.U16 desc[UR8][R6.64], R21 ;  /* 0x0000001506001986 */ /* 0x000fe6000c101508 */
[----:B------:R-:W-:Y:S02]  /*692a0*/  VIADD R0, R3, 0x94 ;  /* 0x0000009403007836 */ /* 0x000fe40000000000 */
[----:B------:R-:W-:Y:S01]  /*692b0*/  IMAD.WIDE R18, R20, 0x2, R24 ;  /* 0x0000000214127825 */ /* 0x000fe200078e0218 */
[----:B------:R-:W-:Y:S01]  /*692c0*/  PRMT R22, R2, 0x7632, R22 ;  /* 0x0000763202167816 */ /* 0x000fe20000000016 */
[----:B------:R0:W-:Y:S01]  /*692d0*/  @P6 STG.E.U16 desc[UR8][R16.64], R2 ;  /* 0x0000000210006986 */ /* 0x0001e2000c101508 */
[----:B------:R-:W-:Y:S01]  /*692e0*/  ISETP.GE.AND P5, PT, R0, UR10, PT ;  /* 0x0000000a00007c0c */ /* 0x000fe2000bfa6270 */
[----:B------:R-:W-:-:S02]  /*692f0*/  ULDC UR10, c[0x0][0x228] ;  /* 0x00008a00000a7ab9 */ /* 0x000fc40000000800 */
[----:B------:R1:W-:Y:S01]  /*69300*/  @P4 STG.E.U16 desc[UR8][R18.64], R22 ;  /* 0x0000001612004986 */ /* 0x0003e2000c101508 */
[----:B------:R-:W-:-:S03]  /*69310*/  ISETP.LT.AND P4, PT, R29, UR10, !P0 ;  /* 0x0000000a1d007c0c */ /* 0x000fc6000c781270 */
[----:B0-----:R-:W2:Y:S01]  /*69320*/  LDL.LU R2, [R1+0x200] ;  /* 0x0002000001027983 */ /* 0x001ea20000300800 */
        /* <DEDUP_REMOVED lines=15> */
[----:B------:R-:W-:Y:S01]  /*69420*/  ISETP.LT.AND P2, PT, R15, UR6, !P2 ;  /* 0x000000060f007c0c */ /* 0x000fe2000d741270 */
[----:B------:R-:W-:-:S02]  /*69430*/  ULDC UR6, c[0x0][0x22c] ;  /* 0x00008b0000067ab9 */ /* 0x000fc40000000800 */
[C---:B-1----:R-:W-:Y:S02]  /*69440*/  VIADD R18, R3.reuse, 0x96 ;  /* 0x0000009603127836 */ /* 0x042fe40000000000 */
        /* <DEDUP_REMOVED lines=39> */
[----:B------:R-:W-:-:S04]  /*696c0*/  IMAD.WIDE R6, R6, 0x2, R24 ;  /* 0x0000000206067825 */ /* 0x000fc800078e0218 */
[----:B-1----:R-:W-:Y:S01]  /*696d0*/  VIADD R0, R3, 0x99 ;  /* 0x0000009903007836 */ /* 0x002fe20000000000 */
[----:B------:R-:W-:Y:S01]  /*696e0*/  ISETP.LT.AND P4, PT, R15, UR18, !P4 ;  /* 0x000000120f007c0c */ /* 0x000fe2000e781270 */
[----:B------:R-:W-:Y:S01]  /*696f0*/  IMAD.WIDE R16, R20, 0x2, R26 ;  /* 0x0000000214107825 */ /* 0x000fe200078e021a */
[----:B------:R-:W-:Y:S01]  /*69700*/  ULDC UR14, c[0x0][0x228] ;  /* 0x00008a00000e7ab9 */ /* 0x000fe20000000800 */
[----:B------:R-:W-:Y:S01]  /*69710*/  ULDC UR6, c[0x0][0x22c] ;  /* 0x00008b0000067ab9 */ /* 0x000fe20000000800 */
[----:B------:R-:W-:Y:S01]  /*69720*/  ULDC UR16, c[0x0][0x228] ;  /* 0x00008a0000107ab9 */ /* 0x000fe20000000800 */
[----:B0-----:R-:W4:Y:S04]  /*69730*/  LDL.LU R10, [R1+0x208] ;  /* 0x00020800010a7983 */ /* 0x001f280000300800 */
[----:B------:R0:W-:Y:S01]  /*69740*/  @P1 STG.E.U16 desc[UR8][R6.64], R22 ;  /* 0x0000001606001986 */ /* 0x0001e2000c101508 */
[----:B------:R-:W-:Y:S01]  /*69750*/  ISETP.GE.AND P5, PT, R0, UR10, PT ;  /* 0x0000000a00007c0c */ /* 0x000fe2000bfa6270 */
[----:B------:R-:W-:Y:S01]  /*69760*/  ULDC UR10, c[0x0][0x228] ;  /* 0x00008a00000a7ab9 */ /* 0x000fe20000000800 */
[C---:B------:R-:W-:Y:S01]  /*69770*/  IMAD.WIDE R18, R20.reuse, 0x2, R24 ;  /* 0x0000000214127825 */ /* 0x040fe200078e0218 */
[----:B------:R-:W-:Y:S01]  /*69780*/  ISETP.LT.AND P1, PT, R29, UR10, !P0 ;  /* 0x0000000a1d007c0c */ /* 0x000fe2000c721270 */
[----:B------:R-:W-:Y:S01]  /*69790*/  ULDC UR10, c[0x0][0x228] ;  /* 0x00008a00000a7ab9 */ /* 0x000fe20000000800 */
[----:B------:R-:W-:Y:S01]  /*697a0*/  ULDC UR18, c[0x0][0x228] ;  /* 0x00008a0000127ab9 */ /* 0x000fe20000000800 */
[----:B------:R-:W-:Y:S01]  /*697b0*/  PRMT R21, R9, 0x7632, R21 ;  /* 0x0000763209157816 */ /* 0x000fe20000000015 */
[----:B------:R1:W-:Y:S01]  /*697c0*/  @P6 STG.E.U16 desc[UR8][R16.64], R9 ;  /* 0x0000000910006986 */ /* 0x0003e2000c101508 */
[----:B0-----:R-:W-:-:S03]  /*697d0*/  VIADD R6, R20, UR4 ;  /* 0x0000000414067c36 */ /* 0x001fc60008000000 */
[----:B-1----:R-:W4:Y:S01]  /*697e0*/  LDL.LU R9, [R1+0x1fc] ;  /* 0x0001fc0001097983 */ /* 0x002f220000300800 */
[----:B------:R-:W-:Y:S01]  /*697f0*/  VIADD R0, R3, 0x9a ;  /* 0x0000009a03007836 */ /* 0x000fe20000000000 */
[----:B------:R-:W-:Y:S01]  /*69800*/  ISETP.LT.AND P0, PT, R15, UR12, !P0 ;  /* 0x0000000c0f007c0c */ /* 0x000fe2000c701270 */
[----:B------:R-:W-:Y:S01]  /*69810*/  IMAD.WIDE R4, R6, 0x2, R26 ;  /* 0x0000000206047825 */ /* 0x000fe200078e021a */
[----:B------:R-:W-:Y:S01]  /*69820*/  ISETP.LT.AND P6, PT, R29, UR14, !P2 ;  /* 0x0000000e1d007c0c */ /* 0x000fe2000d7c1270 */
[----:B------:R0:W-:Y:S01]  /*69830*/  @P4 STG.E.U16 desc[UR8][R18.64], R21 ;  /* 0x0000001512004986 */ /* 0x0001e2000c101508 */
[----:B------:R-:W-:Y:S01]  /*69840*/  ULDC UR4, c[0x0][0x248] ;  /* 0x0000920000047ab9 */ /* 0x000fe20000000800 */
[----:B------:R-:W-:Y:S01]  /*69850*/  ISETP.GE.AND P4, PT, R0, UR6, PT ;  /* 0x0000000600007c0c */ /* 0x000fe2000bf86270 */
[C---:B------:R-:W-:Y:S01]  /*69860*/  VIADD R0, R6.reuse, UR4 ;  /* 0x0000000406007c36 */ /* 0x040fe20008000000 */
[----:B------:R-:W-:Y:S01]  /*69870*/  ULDC UR6, c[0x0][0x228] ;  /* 0x00008a0000067ab9 */ /* 0x000fe20000000800 */
[----:B------:R-:W-:Y:S01]  /*69880*/  ULDC UR12, c[0x0][0x228] ;  /* 0x00008a00000c7ab9 */ /* 0x000fe20000000800 */
[----:B--2---:R1:W-:Y:S01]  /*69890*/  @P1 STG.E.U16 desc[UR8][R4.64], R8 ;  /* 0x0000000804001986 */ /* 0x0043e2000c101508 */
[----:B------:R-:W-:Y:S01]  /*698a0*/  IMAD.WIDE R6, R6, 0x2, R24 ;  /* 0x0000000206067825 */ /* 0x000fe200078e0218 */
[----:B------:R-:W-:Y:S01]  /*698b0*/  ULDC UR4, c[0x0][0x22c] ;  /* 0x00008b0000047ab9 */ /* 0x000fe20000000800 */
[----:B------:R-:W-:Y:S01]  /*698c0*/  ULDC UR14, c[0x0][0x228] ;  /* 0x00008a00000e7ab9 */ /* 0x000fe20000000800 */
[----:B0-----:R-:W-:Y:S01]  /*698d0*/  PRMT R19, R8, 0x7632, R19 ;  /* 0x0000763208137816 */ /* 0x001fe20000000013 */
[----:B------:R-:W-:Y:S01]  /*698e0*/  IMAD.WIDE R16, R0, 0x2, R26 ;  /* 0x0000000200107825 */ /* 0x000fe200078e021a */
[----:B-1----:R-:W2:Y:S03]  /*698f0*/  LDL.LU R8, [R1+0x20c] ;  /* 0x00020c0001087983 */ /* 0x002ea60000300800 */
[----:B------:R-:W-:Y:S01]  /*69900*/  VIADD R18, R3, 0x9b ;  /* 0x0000009b03127836 */ /* 0x000fe20000000000 */
[----:B------:R-:W-:Y:S01]  /*69910*/  ISETP.LT.AND P2, PT, R15, UR6, !P2 ;  /* 0x000000060f007c0c */ /* 0x000fe2000d741270 */
[----:B------:R-:W-:Y:S01]  /*69920*/  VIADD R4, R3, 0x9c ;  /* 0x0000009c03047836 */ /* 0x000fe20000000000 */
[----:B------:R0:W-:Y:S01]  /*69930*/  @P0 STG.E.U16 desc[UR8][R6.64], R19 ;  /* 0x0000001306000986 */ /* 0x0001e2000c101508 */
[----:B------:R-:W-:Y:S01]  /*69940*/  ULDC UR6, c[0x0][0x22c] ;  /* 0x00008b0000067ab9 */ /* 0x000fe20000000800 */
[----:B------:R-:W-:Y:S01]  /*69950*/  ISETP.GE.AND P1, PT, R18, UR4, PT ;  /* 0x0000000412007c0c */ /* 0x000fe2000bf26270 */
[----:B------:R-:W-:Y:S01]  /*69960*/  ULDC UR4, c[0x0][0x248] ;  /* 0x0000920000047ab9 */ /* 0x000fe20000000800 */
[----:B------:R1:W-:Y:S01]  /*69970*/  @P6 STG.E.U16 desc[UR8][R16.64], R23 ;  /* 0x0000001710006986 */ /* 0x0003e2000c101508 */
[----:B------:R-:W-:-:S03]  /*69980*/  ISETP.LT.AND P6, PT, R29, UR10, !P5 ;  /* 0x0000000a1d007c0c */ /* 0x000fc6000efc1270 */
[----:B------:R-:W2:Y:S01]  /*69990*/  LDL.LU R28, [R1+0x220] ;  /* 0x00022000011c7983 */ /* 0x000ea20000300800 */
[----:B------:R-:W-:Y:S01]  /*699a0*/  ISETP.LT.AND P5, PT, R15, UR12, !P5 ;  /* 0x0000000c0f007c0c */ /* 0x000fe2000efa1270 */
[----:B------:R-:W-:Y:S01]  /*699b0*/  VIADD R18, R0, UR4 ;  /* 0x0000000400127c36 */ /* 0x000fe20008000000 */
[----:B------:R-:W-:Y:S01]  /*699c0*/  ISETP.GE.AND P0, PT, R4, UR6, PT ;  /* 0x0000000604007c0c */ /* 0x000fe2000bf06270 */
[----:B------:R-:W-:Y:S01]  /*699d0*/  IMAD.WIDE R4, R0, 0x2, R24 ;  /* 0x0000000200047825 */ /* 0x000fe200078e0218 */
[----:B0-----:R-:W-:Y:S01]  /*699e0*/  PRMT R19, R23, 0x7632, R19 ;  /* 0x0000763217137816 */ /* 0x001fe20000000013 */
[----:B------:R-:W-:Y:S01]  /*699f0*/  ULDC UR12, c[0x0][0x228] ;  /* 0x00008a00000c7ab9 */ /* 0x000fe20000000800 */
[----:B------:R-:W-:Y:S01]  /*69a00*/  ULDC UR4, c[0x0][0x22c] ;  /* 0x00008b0000047ab9 */ /* 0x000fe20000000800 */
[----:B------:R-:W-:Y:S01]  /*69a10*/  IMAD.WIDE R6, R18, 0x2, R26 ;  /* 0x0000000212067825 */ /* 0x000fe200078e021a */
[----:B------:R-:W-:Y:S01]  /*69a20*/  ULDC UR6, c[0x0][0x248] ;  /* 0x0000920000067ab9 */ /* 0x000fe20000000800 */
[----:B------:R-:W-:-:S02]  /*69a30*/  ULDC UR10, c[0x0][0x22c] ;  /* 0x00008b00000a7ab9 */ /* 0x000fc40000000800 */
[----:B-1----:R-:W-:Y:S01]  /*69a40*/  IMAD.WIDE R16, R18, 0x2, R24 ;  /* 0x0000000212107825 */ /* 0x002fe200078e0218 */
[----:B------:R-:W-:Y:S01]  /*69a50*/  PRMT R0, R2, 0x7632, R0 ;  /* 0x0000763202007816 */ /* 0x000fe20000000000 */
[----:B------:R-:W-:Y:S02]  /*69a60*/  @P2 STG.E.U16 desc[UR8][R4.64], R19 ;  /* 0x0000001304002986 */ /* 0x000fe4000c101508 */
[----:B------:R-:W-:Y:S02]  /*69a70*/  VIADD R20, R3, 0x9d ;  /* 0x0000009d03147836 */ /* 0x000fe40000000000 */
[----:B------:R0:W-:Y:S03]  /*69a80*/  @P6 STG.E.U16 desc[UR8][R6.64], R2 ;  /* 0x0000000206006986 */ /* 0x0001e6000c101508 */
[----:B------:R-:W-:Y:S01]  /*69a90*/  ISETP.GE.AND P2, PT, R20, UR4, PT ;  /* 0x0000000414007c0c */ /* 0x000fe2000bf46270 */
[----:B------:R-:W-:Y:S01]  /*69aa0*/  ULDC UR4, c[0x0][0x248] ;  /* 0x0000920000047ab9 */ /* 0x000fe20000000800 */
        /* <DEDUP_REMOVED lines=9> */
[----:B------:R-:W-:-:S02]  /*69b40*/  ULDC UR14, c[0x0][0x228] ;  /* 0x00008a00000e7ab9 */ /* 0x000fc40000000800 */
[C---:B------:R-:W-:Y:S02]  /*69b50*/  VIADD R20, R6.reuse, UR6 ;  /* 0x0000000606147c36 */ /* 0x040fe40008000000 */
[----:B-1----:R-:W-:Y:S01]  /*69b60*/  VIADD R0, R3, 0x9e ;  /* 0x0000009e03007836 */ /* 0x002fe20000000000 */
[----:B------:R-:W-:Y:S01]  /*69b70*/  ISETP.LT.AND P1, PT, R15, UR18, !P1 ;  /* 0x000000120f007c0c */ /* 0x000fe2000cf21270 */
[----:B------:R-:W-:Y:S01]  /*69b80*/  IMAD.WIDE R6, R6, 0x2, R24 ;  /* 0x0000000206067825 */ /* 0x000fe200078e0218 */
[----:B------:R-:W-:Y:S01]  /*69b90*/  ULDC UR6, c[0x0][0x22c] ;  /* 0x00008b0000067ab9 */ /* 0x000fe20000000800 */
[----:B------:R-:W-:Y:S01]  /*69ba0*/  ULDC UR16, c[0x0][0x228] ;  /* 0x00008a0000107ab9 */ /* 0x000fe20000000800 */
[----:B------:R-:W-:Y:S01]  /*69bb0*/  ULDC UR18, c[0x0][0x228] ;  /* 0x00008a0000127ab9 */ /* 0x000fe20000000800 */
[----:B------:R-:W-:-:S04]  /*69bc0*/  IMAD.WIDE R16, R20, 0x2, R26 ;  /* 0x0000000214107825 */ /* 0x000fc800078e021a */
        /* <DEDUP_REMOVED lines=8> */
[----:B------:R1:W-:Y:S01]  /*69c50*/  @P6 STG.E.U16 desc[UR8][R16.64], R13 ;  /* 0x0000000d10006986 */ /* 0x0003e2000c101508 */
[----:B------:R-:W-:Y:S01]  /*69c60*/  ISETP.LT.AND P4, PT, R29, UR10, !P0 ;  /* 0x0000000a1d007c0c */ /* 0x000fe2000c781270 */
[----:B0-----:R-:W-:-:S02]  /*69c70*/  VIADD R6, R20, UR4 ;  /* 0x0000000414067c36 */ /* 0x001fc40008000000 */
[----:B-1----:R-:W3:Y:S02]  /*69c80*/  LDL.LU R13, [R1+0x214] ;  /* 0x00021400010d7983 */ /* 0x002ee40000300800 */
[----:B------:R-:W-:Y:S01]  /*69c90*/  IMAD.WIDE R4, R6, 0x2, R26 ;  /* 0x0000000206047825 */ /* 0x000fe200078e021a */
[----:B------:R-:W-:Y:S01]  /*69ca0*/  ISETP.LT.AND P6, PT, R29, UR14, !P2 ;  /* 0x0000000e1d007c0c */ /* 0x000fe2000d7c1270 */
[----:B------:R-:W-:Y:S01]  /*69cb0*/  ULDC UR4, c[0x0][0x248] ;  /* 0x0000920000047ab9 */ /* 0x000fe20000000800 */
[----:B------:R4:W-:Y:S01]  /*69cc0*/  @P1 STG.E.U16 desc[UR8][R18.64], R22 ;  /* 0x0000001612001986 */ /* 0x0009e2000c101508 */
[----:B------:R-:W-:Y:S01]  /*69cd0*/  VIADD R0, R3, 0x9f ;  /* 0x0000009f03007836 */ /* 0x000fe20000000000 */
[----:B------:R-:W-:Y:S01]  /*69ce0*/  ISETP.LT.AND P1, PT, R15, UR12, !P0 ;  /* 0x0000000c0f007c0c */ /* 0x000fe2000c721270 */
[----:B------:R-:W-:Y:S01]  /*69cf0*/  ULDC UR10, c[0x0][0x228] ;  /* 0x00008a00000a7ab9 */ /* 0x000fe20000000800 */
[----:B------:R-:W-:Y:S01]  /*69d00*/  ULDC UR12, c[0x0][0x228] ;  /* 0x00008a00000c7ab9 */ /* 0x000fe20000000800 */
[----:B------:R-:W-:Y:S01]  /*69d10*/  VIADD R20, R3, 0xa2 ;  /* 0x000000a203147836 */ /* 0x000fe20000000000 */
[----:B------:R-:W-:Y:S01]  /*69d20*/  ISETP.GE.AND P0, PT, R0, UR6, PT ;  /* 0x0000000600007c0c */ /* 0x000fe2000bf06270 */
[C---:B------:R-:W-:Y:S01]  /*69d30*/  VIADD R0, R6.reuse, UR4 ;  /* 0x0000000406007c36 */ /* 0x040fe20008000000 */
[----:B------:R-:W-:Y:S01]  /*69d40*/  ULDC UR6, c[0x0][0x228] ;  /* 0x00008a0000067ab9 */ /* 0x000fe20000000800 */
[----:B------:R-:W-:Y:S01]  /*69d50*/  IMAD.WIDE R6, R6, 0x2, R24 ;  /* 0x0000000206067825 */ /* 0x000fe200078e0218 */
[----:B------:R-:W-:Y:S01]  /*69d60*/  ULDC UR4, c[0x0][0x22c] ;  /* 0x00008b0000047ab9 */ /* 0x000fe20000000800 */
[----:B------:R-:W-:-:S02]  /*69d70*/  ULDC UR14, c[0x0][0x228] ;  /* 0x00008a00000e7ab9 */ /* 0x000fc40000000800 */
[----:B------:R-:W-:Y:S01]  /*69d80*/  IMAD.WIDE R16, R0, 0x2, R26 ;  /* 0x0000000200107825 */ /* 0x000fe200078e021a */
[----:B----4-:R-:W-:Y:S01]  /*69d90*/  PRMT R19, R11, 0x7632, R19 ;  /* 0x000076320b137816 */ /* 0x010fe20000000013 */
[----:B------:R0:W-:Y:S04]  /*69da0*/  @P4 STG.E.U16 desc[UR8][R4.64], R11 ;  /* 0x0000000b04004986 */ /* 0x0001e8000c101508 */
[----:B0-----:R-:W4:Y:S04]  /*69db0*/  LDL.LU R11, [R1+0x228] ;  /* 0x00022800010b7983 */ /* 0x001f280000300800 */
[----:B------:R0:W-:Y:S04]  /*69dc0*/  @P1 STG.E.U16 desc[UR8][R6.64], R19 ;  /* 0x0000001306001986 */ /* 0x0001e8000c101508 */
[----:B------:R1:W-:Y:S01]  /*69dd0*/  @P6 STG.E.U16 desc[UR8][R16.64], R10 ;  /* 0x0000000a10006986 */ /* 0x0003e2000c101508 */
[----:B0-----:R-:W-:-:S03]  /*69de0*/  PRMT R19, R10, 0x7632, R19 ;  /* 0x000076320a137816 */ /* 0x001fc60000000013 */
[----:B-1----:R-:W4:Y:S01]  /*69df0*/  LDL.LU R10, [R1+0x218] ;  /* 0x00021800010a7983 */ /* 0x002f220000300800 */
[----:B------:R-:W-:Y:S01]  /*69e00*/  VIADD R18, R3, 0xa0 ;  /* 0x000000a003127836 */ /* 0x000fe20000000000 */
        /* <DEDUP_REMOVED lines=34> */
[C---:B------:R-:W-:Y:S01]  /*6a030*/  VIADD R20, R6.reuse, UR6 ;  /* 0x0000000606147c36 */ /* 0x040fe20008000000 */
[----:B------:R-:W-:Y:S01]  /*6a040*/  ULDC UR6, c[0x0][0x22c] ;  /* 0x00008b0000067ab9 */ /* 0x000fe20000000800 */
[----:B-1----:R-:W-:Y:S01]  /*6a050*/  VIADD R0, R3, 0xa3 ;  /* 0x000000a303007836 */ /* 0x002fe20000000000 */
[----:B------:R-:W-:Y:S01]  /*6a060*/  ULDC UR16, c[0x0][0x228] ;  /* 0x00008a0000107ab9 */ /* 0x000fe20000000800 */
[----:B------:R-:W-:Y:S01]  /*6a070*/  IMAD.WIDE R6, R6, 0x2, R24 ;  /* 0x0000000206067825 */ /* 0x000fe200078e0218 */
[----:B------:R-:W-:Y:S01]  /*6a080*/  ULDC UR18, c[0x0][0x228] ;  /* 0x00008a0000127ab9 */ /* 0x000fe20000000800 */
[----:B0-----:R-:W2:Y:S02]  /*6a090*/  LDL.LU R8, [R1+0x21c] ;  /* 0x00021c0001087983 */ /* 0x001ea40000300800 */
[----:B------:R-:W-:Y:S01]  /*6a0a0*/  IMAD.WIDE R16, R20, 0x2, R26 ;  /* 0x0000000214107825 */ /* 0x000fe200078e021a */
[----:B------:R-:W-:Y:S01]  /*6a0b0*/  PRMT R22, R28, 0x7632, R22 ;  /* 0x000076321c167816 */ /* 0x000fe20000000016 */
[----:B------:R-:W2:Y:S02]  /*6a0c0*/  LDL.LU R23, [R1+0x250] ;  /* 0x0002500001177983 */ /* 0x000ea40000300800 */
[----:B------:R-:W-:Y:S01]  /*6a0d0*/  IMAD.WIDE R18, R20, 0x2, R24 ;  /* 0x0000000214127825 */ /* 0x000fe200078e0218 */
[----:B------:R-:W-:Y:S01]  /*6a0e0*/  ISETP.GE.AND P5, PT, R0, UR10, PT ;  /* 0x0000000a00007c0c */ /* 0x000fe2000bfa6270 */
[----:B------:R-:W-:Y:S01]  /*6a0f0*/  ULDC UR10, c[0x0][0x228] ;  /* 0x00008a00000a7ab9 */ /* 0x000fe20000000800 */
        /* <DEDUP_REMOVED lines=10> */
[----:B------:R-:W-:Y:S01]  /*6a1a0*/  ISETP.GE.AND P0, PT, R0, UR6, PT ;  /* 0x0000000600007c0c */ /* 0x000fe2000bf06270 */
[----:B------:R-:W-:Y:S01]  /*6a1b0*/  ULDC UR6, c[0x0][0x228] ;  /* 0x00008a0000067ab9 */ /* 0x000fe20000000800 */
[----:B------:R-:W-:Y:S01]  /*6a1c0*/  ULDC UR10, c[0x0][0x228] ;  /* 0x00008a00000a7ab9 */ /* 0x000fe20000000800 */
[----:B------:R-:W-:Y:S01]  /*6a1d0*/  VIADD R0, R6, UR4 ;  /* 0x0000000406007c36 */ /* 0x000fe20008000000 */
[----:B------:R-:W-:Y:S01]  /*6a1e0*/  ULDC UR4, c[0x0][0x22c] ;  /* 0x00008b0000047ab9 */ /* 0x000fe20000000800 */
[----:B-1----:R-:W-:Y:S01]  /*6a1f0*/  PRMT R19, R2, 0x7632, R19 ;  /* 0x0000763202137816 */ /* 0x002fe20000000013 */
[----:B------:R0:W-:Y:S01]  /*6a200*/  @P4 STG.E.U16 desc[UR8][R4.64], R2 ;  /* 0x0000000204004986 */ /* 0x0001e2000c101508 */
[----:B------:R-:W-:Y:S01]  /*6a210*/  IMAD.WIDE R6, R6, 0x2, R24 ;  /* 0x0000000206067825 */ /* 0x000fe200078e0218 */
[----:B------:R-:W-:Y:S01]  /*6a220*/  ULDC UR12, c[0x0][0x228] ;  /* 0x00008a00000c7ab9 */ /* 0x000fe20000000800 */
[----:B------:R-:W-:-:S02]  /*6a230*/  ULDC UR14, c[0x0][0x228] ;  /* 0x00008a00000e7ab9 */ /* 0x000fc40000000800 */
[----:B------:R-:W-:Y:S01]  /*6a240*/  IMAD.WIDE R16, R0, 0x2, R26 ;  /* 0x0000000200107825 */ /* 0x000fe200078e021a */
[----:B0-----:R-:W2:Y:S03]  /*6a250*/  LDL.LU R2, [R1+0x230] ;  /* 0x0002300001027983 */ /* 0x001ea60000300800 */
[----:B------:R-:W-:Y:S01]  /*6a260*/  VIADD R18, R3, 0xa5 ;  /* 0x000000a503127836 */ /* 0x000fe20000000000 */
[----:B------:R0:W-:Y:S01]  /*6a270*/  @P1 STG.E.U16 desc[UR8][R6.64], R19 ;  /* 0x0000001306001986 */ /* 0x0001e2000c101508 */
[----:B------:R-:W-:Y:S01]  /*6a280*/  ISETP.LT.AND P2, PT, R15, UR6, !P2 ;  /* 0x000000060f007c0c */ /* 0x000fe2000d741270 */
[----:B------:R-:W-:Y:S02]  /*6a290*/  VIADD R4, R3, 0xa6 ;  /* 0x000000a603047836 */ /* 0x000fe40000000000 */
        /* <DEDUP_REMOVED lines=8> */
[----:B0-----:R-:W-:-:S04]  /*6a320*/  IMAD.WIDE R6, R18, 0x2, R26 ;  /* 0x0000000212067825 */ /* 0x001fc800078e021a */
[----:B------:R-:W-:Y:S01]  /*6a330*/  VIADD R20, R3, 0xa7 ;  /* 0x000000a703147836 */ /* 0x000fe20000000000 */
        /* <DEDUP_REMOVED lines=40> */
[----:B------:R-:W-:Y:S02]  /*6a5c0*/  ULDC UR10, c[0x0][0x228] ;  /* 0x00008a00000a7ab9 */ /* 0x000fe40000000800 */
[----:B------:R-:W-:Y:S01]  /*6a5d0*/  VIADD R0, R3, 0xa9 ;  /* 0x000000a903007836 */ /* 0x000fe20000000000 */
[----:B------:R0:W-:Y:S01]  /*6a5e0*/  @P4 STG.E.U16 desc[UR8][R18.64], R22 ;  /* 0x0000001612004986 */ /* 0x0001e2000c101508 */
[----:B------:R-:W-:Y:S01]  /*6a5f0*/  ISETP.LT.AND P4, PT, R29, UR10, !P1 ;  /* 0x0000000a1d007c0c */ /* 0x000fe2000cf81270 */
[----:B------:R-:W-:Y:S01]  /*6a600*/  VIADD R6, R20, UR4 ;  /* 0x0000000414067c36 */ /* 0x000fe20008000000 */
[----:B------:R-:W-:Y:S01]  /*6a610*/  ISETP.LT.AND P1, PT, R15, UR12, !P1 ;  /* 0x0000000c0f007c0c */ /* 0x000fe2000cf21270 */
[----:B------:R-:W-:Y:S01]  /*6a620*/  ULDC UR4, c[0x0][0x248] ;  /* 0x0000920000047ab9 */ /* 0x000fe20000000800 */
[----:B------:R-:W-:-:S02]  /*6a630*/  ISETP.LT.AND P6, PT, R29, UR14, !P2 ;  /* 0x0000000e1d007c0c */ /* 0x000fc4000d7c1270 */
[----:B------:R-:W-:Y:S01]  /*6a640*/  ISETP.GE.AND P0, PT, R0, UR6, PT ;  /* 0x0000000600007c0c */ /* 0x000fe2000bf06270 */
[C---:B------:R-:W-:Y:S01]  /*6a650*/  VIADD R0, R6.reuse, UR4 ;  /* 0x0000000406007c36 */ /* 0x040fe20008000000 */
[----:B------:R-:W-:Y:S01]  /*6a660*/  ULDC UR6, c[0x0][0x228] ;  /* 0x00008a0000067ab9 */ /* 0x000fe20000000800 */
[C---:B------:R-:W-:Y:S01]  /*6a670*/  IMAD.WIDE R4, R6.reuse, 0x2, R26 ;  /* 0x0000000206047825 */ /* 0x040fe200078e021a */
[----:B------:R-:W-:Y:S01]  /*6a680*/  ULDC UR10, c[0x0][0x228] ;  /* 0x00008a00000a7ab9 */ /* 0x000fe20000000800 */
[----:B0-----:R-:W-:Y:S01]  /*6a690*/  PRMT R19, R9, 0x7632, R19 ;  /* 0x0000763209137816 */ /* 0x001fe20000000013 */
[----:B------:R-:W-:Y:S01]  /*6a6a0*/  ULDC UR4, c[0x0][0x22c] ;  /* 0x00008b0000047ab9 */ /* 0x000fe20000000800 */
[----:B------:R-:W-:Y:S01]  /*6a6b0*/  IMAD.WIDE R6, R6, 0x2, R24 ;  /* 0x0000000206067825 */ /* 0x000fe200078e0218 */
[----:B------:R0:W-:Y:S01]  /*6a6c0*/  @P4 STG.E.U16 desc[UR8][R4.64], R9 ;  /* 0x0000000904004986 */ /* 0x0001e2000c101508 */
[----:B------:R-:W-:Y:S01]  /*6a6d0*/  ULDC UR12, c[0x0][0x228] ;  /* 0x00008a00000c7ab9 */ /* 0x000fe20000000800 */
[----:B------:R-:W-:Y:S01]  /*6a6e0*/  ULDC UR14, c[0x0][0x228] ;  /* 0x00008a00000e7ab9 */ /* 0x000fe20000000800 */
[----:B------:R-:W-:Y:S01]  /*6a6f0*/  IMAD.WIDE R16, R0, 0x2, R26 ;  /* 0x0000000200107825 */ /* 0x000fe200078e021a */
[----:B------:R1:W-:Y:S03]  /*6a700*/  @P1 STG.E.U16 desc[UR8][R6.64], R19 ;  /* 0x0000001306001986 */ /* 0x0003e6000c101508 */
[----:B------:R-:W-:Y:S01]  /*6a710*/  VIADD R18, R3, 0xaa ;  /* 0x000000aa03127836 */ /* 0x000fe20000000000 */
[----:B------:R-:W-:Y:S01]  /*6a720*/  ISETP.LT.AND P2, PT, R15, UR6, !P2 ;  /* 0x000000060f007c0c */ /* 0x000fe2000d741270 */
[----:B------:R-:W-:Y:S01]  /*6a730*/  ULDC UR6, c[0x0][0x22c] ;  /* 0x00008b0000067ab9 */ /* 0x000fe20000000800 */
[----:B0-----:R-:W-:Y:S01]  /*6a740*/  VIADD R4, R3, 0xab ;  /* 0x000000ab03047836 */ /* 0x001fe20000000000 */
[----:B------:R-:W4:Y:S01]  /*6a750*/  LDL.LU R9, [R1+0x25c] ;  /* 0x00025c0001097983 */ /* 0x000f220000300800 */
[----:B------:R-:W-:Y:S01]  /*6a760*/  ISETP.GE.AND P4, PT, R18, UR4, PT ;  /* 0x0000000412007c0c */ /* 0x000fe2000bf86270 */
[----:B------:R-:W-:-:S02]  /*6a770*/  ULDC UR4, c[0x0][0x248] ;  /* 0x0000920000047ab9 */ /* 0x000fc40000000800 */
[----:B--2---:R0:W-:Y:S01]  /*6a780*/  @P6 STG.E.U16 desc[UR8][R16.64], R8 ;  /* 0x0000000810006986 */ /* 0x0041e2000c101508 */
[----:B------:R-:W-:Y:S01]  /*6a790*/  ISETP.LT.AND P6, PT, R29, UR10, !P5 ;  /* 0x0000000a1d007c0c */ /* 0x000fe2000efc1270 */
[----:B-1----:R-:W-:Y:S01]  /*6a7a0*/  IMAD.WIDE R6, R0, 0x2, R24 ;  /* 0x0000000200067825 */ /* 0x002fe200078e0218 */
[----:B------:R-:W-:Y:S01]  /*6a7b0*/  ISETP.LT.AND P5, PT, R15, UR12, !P5 ;  /* 0x0000000c0f007c0c */ /* 0x000fe2000efa1270 */
[----:B------:R-:W-:Y:S01]  /*6a7c0*/  ULDC UR12, c[0x0][0x228] ;  /* 0x00008a00000c7ab9 */ /* 0x000fe20000000800 */
[----:B------:R-:W-:Y:S01]  /*6a7d0*/  ISETP.GE.AND P1, PT, R4, UR6, PT ;  /* 0x0000000604007c0c */ /* 0x000fe2000bf26270 */
[----:B------:R-:W-:Y:S01]  /*6a7e0*/  VIADD R4, R0, UR4 ;  /* 0x0000000400047c36 */ /* 0x000fe20008000000 */
[----:B------:R-:W-:Y:S01]  /*6a7f0*/  PRMT R5, R8, 0x7632, R5 ;  /* 0x0000763208057816 */ /* 0x000fe20000000005 */
[----:B------:R-:W-:Y:S01]  /*6a800*/  VIADD R20, R3, 0xac ;  /* 0x000000ac03147836 */ /* 0x000fe20000000000 */
[----:B------:R-:W-:Y:S01]  /*6a810*/  PRMT R0, R23, 0x7632, R0 ;  /* 0x0000763217007816 */ /* 0x000fe20000000000 */
[C---:B------:R-:W-:Y:S01]  /*6a820*/  IMAD.WIDE R18, R4.reuse, 0x2, R24 ;  /* 0x0000000204127825 */ /* 0x040fe200078e0218 */
[----:B------:R-:W-:Y:S01]  /*6a830*/  ULDC UR4, c[0x0][0x22c] ;  /* 0x00008b0000047ab9 */ /* 0x000fe20000000800 */
[----:B0-----:R-:W2:Y:S01]  /*6a840*/  LDL.LU R8, [R1+0x23c] ;  /* 0x00023c0001087983 */ /* 0x001ea20000300800 */
[----:B------:R-:W-:Y:S01]  /*6a850*/  ULDC UR6, c[0x0][0x248] ;  /* 0x0000920000067ab9 */ /* 0x000fe20000000800 */
[----:B------:R-:W-:Y:S01]  /*6a860*/  IMAD.WIDE R16, R4, 0x2, R26 ;  /* 0x0000000204107825 */ /* 0x000fe200078e021a */
[----:B------:R-:W-:Y:S01]  /*6a870*/  ULDC UR10, c[0x0][0x22c] ;  /* 0x00008b00000a7ab9 */ /* 0x000fe20000000800 */
[----:B------:R0:W-:Y:S01]  /*6a880*/  @P2 STG.E.U16 desc[UR8][R6.64], R5 ;  /* 0x0000000506002986 */ /* 0x0001e2000c101508 */
[----:B------:R-:W-:Y:S01]  /*6a890*/  ISETP.GE.AND P2, PT, R20, UR4, PT ;  /* 0x0000000414007c0c */ /* 0x000fe2000bf46270 */
[----:B------:R-:W-:-:S02]  /*6a8a0*/  ULDC UR4, c[0x0][0x248] ;  /* 0x0000920000047ab9 */ /* 0x000fc40000000800 */
[----:B------:R1:W-:Y:S04]  /*6a8b0*/  @P6 STG.E.U16 desc[UR8][R16.64], R23 ;  /* 0x0000001710006986 */ /* 0x0003e8000c101508 */
[----:B------:R1:W-:Y:S01]  /*6a8c0*/  @P5 STG.E.U16 desc[UR8][R18.64], R0 ;  /* 0x0000000012005986 */ /* 0x0003e2000c101508 */
[----:B------:R-:W-:Y:S01]  /*6a8d0*/  ISETP.LT.AND P5, PT, R29, UR12, !P0 ;  /* 0x0000000c1d007c0c */ /* 0x000fe2000c7a1270 */
[----:B------:R-:W-:Y:S01]  /*6a8e0*/  ULDC UR12, c[0x0][0x228] ;  /* 0x00008a00000c7ab9 */ /* 0x000fe20000000800 */
[----:B0-----:R-:W-:Y:S01]  /*6a8f0*/  VIADD R6, R4, UR4 ;  /* 0x0000000404067c36 */ /* 0x001fe20008000000 */
[----:B------:R-:W2:Y:S01]  /*6a900*/  LDL.LU R28, [R1+0x280] ;  /* 0x00028000011c7983 */ /* 0x000ea20000300800 */
[----:B------:R-:W-:Y:S01]  /*6a910*/  ISETP.LT.AND P0, PT, R15, UR14, !P0 ;  /* 0x0000000e0f007c0c */ /* 0x000fe2000c701270 */
[----:B------:R-:W-:Y:S01]  /*6a920*/  ULDC UR4, c[0x0][0x248] ;  /* 0x0000920000047ab9 */ /* 0x000fe20000000800 */
[C---:B------:R-:W-:Y:S01]  /*6a930*/  IMAD.WIDE R4, R6.reuse, 0x2, R26 ;  /* 0x0000000206047825 */ /* 0x040fe200078e021a */
[----:B------:R-:W-:Y:S01]  /*6a940*/  ISETP.LT.AND P6, PT, R29, UR16, !P4 ;  /* 0x000000101d007c0c */ /* 0x000fe2000e7c1270 */
[----:B------:R-:W-:Y:S01]  /*6a950*/  ULDC UR14, c[0x0][0x228] ;  /* 0x00008a00000e7ab9 */ /* 0x000fe20000000800 */
[----:B------:R-:W-:Y:S01]  /*6a960*/  ISETP.LT.AND P4, PT, R15, UR18, !P4 ;  /* 0x000000120f007c0c */ /* 0x000fe2000e781270 */
[C---:B------:R-:W-:Y:S01]  /*6a970*/  VIADD R20, R6.reuse, UR6 ;  /* 0x0000000606147c36 */ /* 0x040fe20008000000 */
[----:B------:R-:W-:Y:S01]  /*6a980*/  ULDC UR6, c[0x0][0x22c] ;  /* 0x00008b0000067ab9 */ /* 0x000fe20000000800 */
[----:B------:R-:W-:Y:S01]  /*6a990*/  IMAD.WIDE R6, R6, 0x2, R24 ;  /* 0x0000000206067825 */ /* 0x000fe200078e0218 */
[----:B------:R-:W-:Y:S01]  /*6a9a0*/  ULDC UR16, c[0x0][0x228] ;  /* 0x00008a0000107ab9 */ /* 0x000fe20000000800 */
[----:B------:R-:W-:Y:S01]  /*6a9b0*/  ULDC UR18, c[0x0][0x228] ;  /* 0x00008a0000127ab9 */ /* 0x000fe20000000800 */
[----:B------:R-:W-:Y:S01]  /*6a9c0*/  PRMT R22, R2, 0x7632, R22 ;  /* 0x0000763202167816 */ /* 0x000fe20000000016 */
[----:B------:R0:W-:Y:S01]  /*6a9d0*/  @P5 STG.E.U16 desc[UR8][R4.64], R2 ;  /* 0x0000000204005986 */ /* 0x0001e2000c101508 */
[----:B-1----:R-:W-:-:S03]  /*6a9e0*/  IMAD.WIDE R16, R20, 0x2, R26 ;  /* 0x0000000214107825 */ /* 0x002fc600078e021a */
[----:B------:R1:W-:Y:S01]  /*6a9f0*/  @P0 STG.E.U16 desc[UR8][R6.64], R22 ;  /* 0x0000001606000986 */ /* 0x0003e2000c101508 */
[----:B------:R-:W-:-:S03]  /*6aa00*/  VIADD R0, R3, 0xad ;  /* 0x000000ad03007836 */ /* 0x000fc60000000000 */
[----:B0-----:R-:W2:Y:S01]  /*6aa10*/  LDL.LU R2, [R1+0x270] ;  /* 0x0002700001027983 */ /* 0x001ea20000300800 */
[----:B------:R-:W-:Y:S01]  /*6aa20*/  IMAD.WIDE R18, R20, 0x2, R24 ;  /* 0x0000000214127825 */ /* 0x000fe200078e0218 */
[----:B------:R-:W-:Y:S01]  /*6aa30*/  ISETP.GE.AND P5, PT, R0, UR10, PT ;  /* 0x0000000a00007c0c */ /* 0x000fe2000bfa6270 */
[----:B------:R-:W-:Y:S02]  /*6aa40*/  ULDC UR10, c[0x0][0x228] ;  /* 0x00008a00000a7ab9 */ /* 0x000fe40000000800 */
[----:B-1----:R-:W-:Y:S01]  /*6aa50*/  VIADD R6, R20, UR4 ;  /* 0x0000000414067c36 */ /* 0x002fe20008000000 */
        /* <DEDUP_REMOVED lines=55> */
[C---:B------:R-:W-:Y:S01]  /*6add0*/  IMAD.WIDE R4, R6.reuse, 0x2, R26 ;  /* 0x0000000206047825 */ /* 0x040fe200078e021a */
[C---:B------:R-:W-:Y:S01]  /*6ade0*/  ISETP.LT.AND P0, PT, R15.reuse, UR14, !P0 ;  /* 0x0000000e0f007c0c */ /* 0x040fe2000c701270 */
[----:B------:R-:W-:Y:S01]  /*6adf0*/  ULDC UR12, c[0x0][0x228] ;  /* 0x00008a00000c7ab9 */ /* 0x000fe20000000800 */
[----:B------:R-:W-:Y:S01]  /*6ae00*/  ISETP.LT.AND P4, PT, R15, UR18, !P4 ;  /* 0x000000120f007c0c */ /* 0x000fe2000e781270 */
[C---:B------:R-:W-:Y:S01]  /*6ae10*/  VIADD R20, R6.reuse, UR6 ;  /* 0x0000000606147c36 */ /* 0x040fe20008000000 */
[----:B------:R-:W-:Y:S01]  /*6ae20*/  PRMT R21, R9, 0x7632, R21 ;  /* 0x0000763209157816 */ /* 0x000fe20000000015 */
[----:B------:R-:W-:Y:S01]  /*6ae30*/  IMAD.WIDE R6, R6, 0x2, R24 ;  /* 0x0000000206067825 */ /* 0x000fe200078e0218 */
[----:B------:R-:W-:Y:S01]  /*6ae40*/  ULDC UR14, c[0x0][0x228] ;  /* 0x00008a00000e7ab9 */ /* 0x000fe20000000800 */
[----:B------:R-:W-:Y:S01]  /*6ae50*/  ULDC UR6, c[0x0][0x22c] ;  /* 0x00008b0000067ab9 */ /* 0x000fe20000000800 */
[----:B------:R-:W-:-:S03]  /*6ae60*/  ULDC UR16, c[0x0][0x228] ;  /* 0x00008a0000107ab9 */ /* 0x000fc60000000800 */
[----:B------:R1:W-:Y:S01]  /*6ae70*/  @P5 STG.E.U16 desc[UR8][R4.64], R9 ;  /* 0x0000000904005986 */ /* 0x0003e2000c101508 */
[----:B0-----:R-:W-:Y:S01]  /*6ae80*/  IMAD.WIDE R16, R20, 0x2, R26 ;  /* 0x0000000214107825 */ /* 0x001fe200078e021a */
[----:B------:R-:W-:-:S03]  /*6ae90*/  ULDC UR18, c[0x0][0x228] ;  /* 0x00008a0000127ab9 */ /* 0x000fc60000000800 */
[----:B------:R-:W-:Y:S01]  /*6aea0*/  VIADD R0, R3, 0xb2 ;  /* 0x000000b203007836 */ /* 0x000fe20000000000 */
[----:B-1----:R-:W4:Y:S01]  /*6aeb0*/  LDL.LU R9, [R1+0x28c] ;  /* 0x00028c0001097983 */ /* 0x002f220000300800 */
[----:B--2---:R-:W-:Y:S01]  /*6aec0*/  PRMT R22, R8, 0x7632, R22 ;  /* 0x0000763208167816 */ /* 0x004fe20000000016 */
[----:B------:R-:W-:Y:S02]  /*6aed0*/  IMAD.WIDE R18, R20, 0x2, R24 ;  /* 0x0000000214127825 */ /* 0x000fe400078e0218 */
[----:B------:R-:W-:Y:S01]  /*6aee0*/  @P0 STG.E.U16 desc[UR8][R6.64], R21 ;  /* 0x0000001506000986 */ /* 0x000fe2000c101508 */
[----:B------:R-:W-:Y:S01]  /*6aef0*/  ISETP.GE.AND P5, PT, R0, UR10, PT ;  /* 0x0000000a00007c0c */ /* 0x000fe2000bfa6270 */
[----:B------:R-:W-:Y:S02]  /*6af00*/  ULDC UR10, c[0x0][0x228] ;  /* 0x00008a00000a7ab9 */ /* 0x000fe40000000800 */
[----:B------:R0:W-:Y:S04]  /*6af10*/  @P6 STG.E.U16 desc[UR8][R16.64], R8 ;  /* 0x0000000810006986 */ /* 0x0001e8000c101508 */
[----:B------:R1:W-:Y:S01]  /*6af20*/  @P4 STG.E.U16 desc[UR8][R18.64], R22 ;  /* 0x0000001612004986 */ /* 0x0003e2000c101508 */
[----:B------:R-:W-:Y:S01]  /*6af30*/  ISETP.LT.AND P4, PT, R29, UR10, !P1 ;  /* 0x0000000a1d007c0c */ /* 0x000fe2000cf81270 */
[----:B------:R-:W-:-:S02]  /*6af40*/  VIADD R0, R3, 0xb3 ;  /* 0x000000b303007836 */ /* 0x000fc40000000000 */
[----:B0-----:R-:W2:Y:S01]  /*6af50*/  LDL.LU R8, [R1+0x27c] ;  /* 0x00027c0001087983 */ /* 0x001ea20000300800 */
[----:B------:R-:W-:Y:S01]  /*6af60*/  ISETP.LT.AND P1, PT, R15, UR12, !P1 ;  /* 0x0000000c0f007c0c */ /* 0x000fe2000cf21270 */
[----:B------:R-:W-:Y:S01]  /*6af70*/  VIADD R6, R20, UR4 ;  /* 0x0000000414067c36 */ /* 0x000fe20008000000 */
[----:B------:R-:W-:Y:S01]  /*6af80*/  ISETP.LT.AND P6, PT, R29, UR14, !P2 ;  /* 0x0000000e1d007c0c */ /* 0x000fe2000d7c1270 */
[----:B------:R-:W-:Y:S01]  /*6af90*/  ULDC UR4, c[0x0][0x248] ;  /* 0x0000920000047ab9 */ /* 0x000fe20000000800 */
[----:B------:R-:W-:Y:S01]  /*6afa0*/  ISETP.GE.AND P0, PT, R0, UR6, PT ;  /* 0x0000000600007c0c */ /* 0x000fe2000bf06270 */
[----:B-1----:R-:W-:Y:S01]  /*6afb0*/  VIADD R18, R6, UR4 ;  /* 0x0000000406127c36 */ /* 0x002fe20008000000 */
[----:B------:R-:W-:Y:S01]  /*6afc0*/  PRMT R19, R28, 0x7632, R19 ;  /* 0x000076321c137816 */ /* 0x000fe20000000013 */
[C---:B------:R-:W-:Y:S01]  /*6afd0*/  IMAD.WIDE R4, R6.reuse, 0x2, R26 ;  /* 0x0000000206047825 */ /* 0x040fe200078e021a */
[----:B------:R-:W-:Y:S01]  /*6afe0*/  ULDC UR4, c[0x0][0x22c] ;  /* 0x00008b0000047ab9 */ /* 0x000fe20000000800 */
[----:B------:R-:W-:Y:S01]  /*6aff0*/  ULDC UR6, c[0x0][0x228] ;  /* 0x00008a0000067ab9 */ /* 0x000fe20000000800 */
[----:B------:R-:W-:Y:S01]  /*6b000*/  ULDC UR10, c[0x0][0x228] ;  /* 0x00008a00000a7ab9 */ /* 0x000fe20000000800 */
[----:B------:R-:W-:Y:S01]  /*6b010*/  VIADD R0, R3, 0xb4 ;  /* 0x000000b403007836 */ /* 0x000fe20000000000 */
[----:B------:R-:W-:Y:S01]  /*6b020*/  ULDC UR12, c[0x0][0x228] ;  /* 0x00008a00000c7ab9 */ /* 0x000fe20000000800 */
[----:B------:R-:W-:Y:S01]  /*6b030*/  IMAD.WIDE R6, R6, 0x2, R24 ;  /* 0x0000000206067825 */ /* 0x000fe200078e0218 */
[----:B------:R0:W-:Y:S01]  /*6b040*/  @P4 STG.E.U16 desc[UR8][R4.64], R28 ;  /* 0x0000001c04004986 */ /* 0x0001e2000c101508 */
[----:B------:R-:W-:-:S02]  /*6b050*/  ULDC UR14, c[0x0][0x228] ;  /* 0x00008a00000e7ab9 */ /* 0x000fc40000000800 */
[----:B------:R-:W-:Y:S01]  /*6b060*/  IMAD.WIDE R16, R18, 0x2, R26 ;  /* 0x0000000212107825 */ /* 0x000fe200078e021a */
[----:B------:R-:W-:Y:S01]  /*6b070*/  ISETP.GE.AND P4, PT, R0, UR4, PT ;  /* 0x0000000400007c0c */ /* 0x000fe2000bf86270 */
[----:B------:R1:W-:Y:S01]  /*6b080*/  @P1 STG.E.U16 desc[UR8][R6.64], R19 ;  /* 0x0000001306001986 */ /* 0x0003e2000c101508 */
[----:B------:R-:W-:Y:S01]  /*6b090*/  ISETP.LT.AND P2, PT, R15, UR6, !P2 ;  /* 0x000000060f007c0c */ /* 0x000fe2000d741270 */
[----:B------:R-:W-:Y:S01]  /*6b0a0*/  VIADD R0, R3, 0xb5 ;  /* 0x000000b503007836 */ /* 0x000fe20000000000 */
[----:B------:R-:W-:Y:S01]  /*6b0b0*/  ULDC UR6, c[0x0][0x22c] ;  /* 0x00008b0000067ab9 */ /* 0x000fe20000000800 */
[----:B------:R1:W-:Y:S01]  /*6b0c0*/  @P6 STG.E.U16 desc[UR8][R16.64], R2 ;  /* 0x0000000210006986 */ /* 0x0003e2000c101508 */
[----:B------:R-:W-:Y:S01]  /*6b0d0*/  ISETP.LT.AND P6, PT, R29, UR10, !P5 ;  /* 0x0000000a1d007c0c */ /* 0x000fe2000efc1270 */
[----:B------:R-:W-:Y:S02]  /*6b0e0*/  ULDC UR4, c[0x0][0x248] ;  /* 0x0000920000047ab9 */ /* 0x000fe40000000800 */
[----:B0-----:R-:W2:Y:S01]  /*6b0f0*/  LDL.LU R28, [R1+0x2b0] ;  /* 0x0002b000011c7983 */ /* 0x001ea20000300800 */
[----:B------:R-:W-:Y:S01]  /*6b100*/  ISETP.LT.AND P5, PT, R15, UR12, !P5 ;  /* 0x0000000c0f007c0c */ /* 0x000fe2000efa1270 */
[----:B------:R-:W-:Y:S01]  /*6b110*/  IMAD.WIDE R4, R18, 0x2, R24 ;  /* 0x0000000212047825 */ /* 0x000fe200078e0218 */
[----:B------:R-:W-:Y:S01]  /*6b120*/  ISETP.GE.AND P1, PT, R0, UR6, PT ;  /* 0x0000000600007c0c */ /* 0x000fe2000bf26270 */
[----:B------:R-:W-:Y:S01]  /*6b130*/  ULDC UR12, c[0x0][0x228] ;  /* 0x00008a00000c7ab9 */ /* 0x000fe20000000800 */
[----:B-1----:R-:W-:Y:S01]  /*6b140*/  PRMT R19, R2, 0x7632, R19 ;  /* 0x0000763202137816 */ /* 0x002fe20000000013 */
[----:B------:R-:W-:Y:S01]  /*6b150*/  VIADD R0, R18, UR4 ;  /* 0x0000000412007c36 */ /* 0x000fe20008000000 */
[----:B------:R-:W-:Y:S01]  /*6b160*/  ULDC UR4, c[0x0][0x22c] ;  /* 0x00008b0000047ab9 */ /* 0x000fe20000000800 */
[----:B------:R-:W2:Y:S01]  /*6b170*/  LDL.LU R2, [R1+0x2a0] ;  /* 0x0002a00001027983 */ /* 0x000ea20000300800 */
[----:B------:R-:W-:Y:S01]  /*6b180*/  VIADD R20, R3, 0xb6 ;  /* 0x000000b603147836 */ /* 0x000fe20000000000 */
[----:B------:R-:W-:Y:S01]  /*6b190*/  ULDC UR6, c[0x0][0x248] ;  /* 0x0000920000067ab9 */ /* 0x000fe20000000800 */
[----:B------:R-:W-:Y:S01]  /*6b1a0*/  IMAD.WIDE R6, R0, 0x2, R26 ;  /* 0x0000000200067825 */ /* 0x000fe200078e021a */
[----:B------:R-:W-:Y:S01]  /*6b1b0*/  @P2 STG.E.U16 desc[UR8][R4.64], R19 ;  /* 0x0000001304002986 */ /* 0x000fe2000c101508 */
[----:B------:R-:W-:-:S02]  /*6b1c0*/  ULDC UR10, c[0x0][0x22c] ;  /* 0x00008b00000a7ab9 */ /* 0x000fc40000000800 */
[----:B------:R-:W-:Y:S01]  /*6b1d0*/  IMAD.WIDE R16, R0, 0x2, R24 ;  /* 0x0000000200107825 */ /* 0x000fe200078e0218 */
[----:B------:R-:W-:Y:S01]  /*6b1e0*/  ISETP.GE.AND P2, PT, R20, UR4, PT ;  /* 0x0000000414007c0c */ /* 0x000fe2000bf46270 */
[----:B------:R-:W-:Y:S01]  /*6b1f0*/  ULDC UR4, c[0x0][0x248] ;  /* 0x0000920000047ab9 */ /* 0x000fe20000000800 */
[----:B---3--:R-:W-:Y:S01]  /*6b200*/  PRMT R18, R14, 0x7632, R18 ;  /* 0x000076320e127816 */ /* 0x008fe20000000012 */
[----:B------:R0:W-:Y:S04]  /*6b210*/  @P6 STG.E.U16 desc[UR8][R6.64], R14 ;  /* 0x0000000e06006986 */ /* 0x0001e8000c101508 */
[----:B------:R-:W-:Y:S01]  /*6b220*/  @P5 STG.E.U16 desc[UR8][R16.64], R18 ;  /* 0x0000001210005986 */ /* 0x000fe2000c101508 */
[----:B------:R-:W-:Y:S01]  /*6b230*/  ISETP.LT.AND P5, PT, R29, UR12, !P0 ;  /* 0x0000000c1d007c0c */ /* 0x000fe2000c7a1270 */
[----:B------:R-:W-:Y:S01]  /*6b240*/  ULDC UR12, c[0x0][0x228] ;  /* 0x00008a00000c7ab9 */ /* 0x000fe20000000800 */
[----:B0-----:R-:W-:Y:S01]  /*6b250*/  VIADD R6, R0, UR4 ;  /* 0x0000000400067c36 */ /* 0x001fe20008000000 */
[----:B------:R-:W3:Y:S01]  /*6b260*/  LDL.LU R14, [R1+0x2b4] ;  /* 0x0002b400010e7983 */ /* 0x000ee20000300800 */
[----:B------:R-:W-:-:S02]  /*6b270*/  ISETP.LT.AND P0, PT, R15, UR14, !P0 ;  /* 0x0000000e0f007c0c */ /* 0x000fc4000c701270 */
[----:B------:R-:W-:Y:S01]  /*6b280*/  ISETP.LT.AND P6, PT, R29, UR16, !P4 ;  /* 0x000000101d007c0c */ /* 0x000fe2000e7c1270 */
[C---:B------:R-:W-:Y:S01]  /*6b290*/  IMAD.WIDE R4, R6.reuse, 0x2, R26 ;  /* 0x0000000206047825 */ /* 0x040fe200078e021a */
[----:B------:R-:W-:Y:S01]  /*6b2a0*/  ULDC UR4, c[0x0][0x248] ;  /* 0x0000920000047ab9 */ /* 0x000fe20000000800 */
[----:B------:R-:W-:Y:S01]  /*6b2b0*/  ULDC UR14, c[0x0][0x228] ;  /* 0x00008a00000e7ab9 */ /* 0x000fe20000000800 */
[----:B------:R-:W-:Y:S01]  /*6b2c0*/  ULDC UR16, c[0x0][0x228] ;  /* 0x00008a0000107ab9 */ /* 0x000fe20000000800 */
[----:B------:R-:W-:Y:S02]  /*6b2d0*/  PRMT R22, R13, 0x7632, R22 ;  /* 0x000076320d167816 */ /* 0x000fe40000000016 */
        /* <DEDUP_REMOVED lines=48> */
[----:B------:R-:W-:Y:S01]  /*6b5e0*/  ULDC UR6, c[0x0][0x248] ;  /* 0x0000920000067ab9 */ /* 0x000fe20000000800 */
[----:B------:R1:W-:Y:S01]  /*6b5f0*/  @P6 STG.E.U16 desc[UR8][R16.64], R9 ;  /* 0x0000000910006986 */ /* 0x0003e2000c101508 */
[----:B------:R-:W-:-:S02]  /*6b600*/  ISETP.LT.AND P6, PT, R29, UR10, !P5 ;  /* 0x0000000a1d007c0c */ /* 0x000fc4000efc1270 */
[----:B0-----:R-:W-:Y:S01]  /*6b610*/  PRMT R19, R9, 0x7632, R19 ;  /* 0x0000763209137816 */ /* 0x001fe20000000013 */
[C---:B------:R-:W-:Y:S01]  /*6b620*/  IMAD.WIDE R6, R18.reuse, 0x2, R26 ;  /* 0x0000000212067825 */ /* 0x040fe200078e021a */
[----:B------:R-:W-:Y:S01]  /*6b630*/  ISETP.LT.AND P5, PT, R15, UR12, !P5 ;  /* 0x0000000c0f007c0c */ /* 0x000fe2000efa1270 */
[----:B------:R-:W-:Y:S01]  /*6b640*/  ULDC UR12, c[0x0][0x228] ;  /* 0x00008a00000c7ab9 */ /* 0x000fe20000000800 */
[----:B------:R-:W-:Y:S01]  /*6b650*/  ULDC UR10, c[0x0][0x22c] ;  /* 0x00008b00000a7ab9 */ /* 0x000fe20000000800 */
[----:B-1----:R-:W4:Y:S01]  /*6b660*/  LDL.LU R9, [R1+0x2bc] ;  /* 0x0002bc0001097983 */ /* 0x002f220000300800 */
[----:B------:R-:W-:-:S03]  /*6b670*/  IMAD.WIDE R16, R18, 0x2, R24 ;  /* 0x0000000212107825 */ /* 0x000fc600078e0218 */
        /* <DEDUP_REMOVED lines=17> */
[----:B------:R-:W-:Y:S01]  /*6b790*/  ULDC UR18, c[0x0][0x228] ;  /* 0x00008a0000127ab9 */ /* 0x000fe20000000800 */
[C---:B------:R-:W-:Y:S01]  /*6b7a0*/  VIADD R20, R6.reuse, UR6 ;  /* 0x0000000606147c36 */ /* 0x040fe20008000000 */
[----:B------:R-:W-:Y:S01]  /*6b7b0*/  ULDC UR6, c[0x0][0x22c] ;  /* 0x00008b0000067ab9 */ /* 0x000fe20000000800 */
[----:B------:R-:W-:Y:S01]  /*6b7c0*/  IMAD.WIDE R6, R6, 0x2, R24 ;  /* 0x0000000206067825 */ /* 0x000fe200078e0218 */
[----:B------:R-:W-:Y:S01]  /*6b7d0*/  PRMT R21, R28, 0x7632, R21 ;  /* 0x000076321c157816 */ /* 0x000fe20000000015 */
[----:B------:R0:W-:Y:S02]  /*6b7e0*/  @P5 STG.E.U16 desc[UR8][R4.64], R28 ;  /* 0x0000001c04005986 */ /* 0x0001e4000c101508 */
[----:B-1----:R-:W-:-:S02]  /*6b7f0*/  IMAD.WIDE R16, R20, 0x2, R26 ;  /* 0x0000000214107825 */ /* 0x002fc400078e021a */
[----:B------:R1:W-:Y:S02]  /*6b800*/  @P0 STG.E.U16 desc[UR8][R6.64], R21 ;  /* 0x0000001506000986 */ /* 0x0003e4000c101508 */
[C---:B------:R-:W-:Y:S02]  /*6b810*/  VIADD R0, R3.reuse, 0xbc ;  /* 0x000000bc03007836 */ /* 0x040fe40000000000 */
[----:B0-----:R-:W2:Y:S01]  /*6b820*/  LDL.LU R28, [R1+0x2c0] ;  /* 0x0002c000011c7983 */ /* 0x001ea20000300800 */
[----:B------:R-:W-:Y:S01]  /*6b830*/  PRMT R22, R2, 0x7632, R22 ;  /* 0x0000763202167816 */ /* 0x000fe20000000016 */
[----:B------:R-:W-:Y:S02]  /*6b840*/  IMAD.WIDE R18, R20, 0x2, R24 ;  /* 0x0000000214127825 */ /* 0x000fe400078e0218 */
[----:B------:R0:W-:Y:S01]  /*6b850*/  @P6 STG.E.U16 desc[UR8][R16.64], R2 ;  /* 0x0000000210006986 */ /* 0x0001e2000c101508 */
[----:B------:R-:W-:Y:S01]  /*6b860*/  ISETP.GE.AND P5, PT, R0, UR10, PT ;  /* 0x0000000a00007c0c */ /* 0x000fe2000bfa6270 */
[----:B------:R-:W-:Y:S01]  /*6b870*/  ULDC UR10, c[0x0][0x228] ;  /* 0x00008a00000a7ab9 */ /* 0x000fe20000000800 */
[----:B------:R-:W-:Y:S01]  /*6b880*/  VIADD R0, R3, 0xbd ;  /* 0x000000bd03007836 */ /* 0x000fe20000000000 */
[----:B------:R0:W-:Y:S01]  /*6b890*/  @P4 STG.E.U16 desc[UR8][R18.64], R22 ;  /* 0x0000001612004986 */ /* 0x0001e2000c101508 */
[----:B------:R-:W-:Y:S01]  /*6b8a0*/  ISETP.LT.AND P4, PT, R29, UR10, !P1 ;  /* 0x0000000a1d007c0c */ /* 0x000fe2000cf81270 */
[----:B-1----:R-:W-:-:S02]  /*6b8b0*/  VIADD R6, R20, UR4 ;  /* 0x0000000414067c36 */ /* 0x002fc40008000000 */
[----:B0-----:R-:W2:Y:S01]  /*6b8c0*/  LDL.LU R2, [R1+0x2d0] ;  /* 0x0002d00001027983 */ /* 0x001ea20000300800 */
[----:B------:R-:W-:Y:S01]  /*6b8d0*/  ISETP.LT.AND P1, PT, R15, UR12, !P1 ;  /* 0x0000000c0f007c0c */ /* 0x000fe2000cf21270 */
[----:B------:R-:W-:Y:S01]  /*6b8e0*/  ULDC UR4, c[0x0][0x248] ;  /* 0x0000920000047ab9 */ /* 0x000fe20000000800 */
[----:B------:R-:W-:Y:S02]  /*6b8f0*/  ISETP.LT.AND P6, PT, R29, UR14, !P2 ;  /* 0x0000000e1d007c0c */ /* 0x000fe4000d7c1270 */
[----:B------:R-:W-:Y:S01]  /*6b900*/  ISETP.GE.AND P0, PT, R0, UR6, PT ;  /* 0x0000000600007c0c */ /* 0x000fe2000bf06270 */
[C---:B------:R-:W-:Y:S01]  /*6b910*/  VIADD R0, R6.reuse, UR4 ;  /* 0x0000000406007c36 */ /* 0x040fe20008000000 */
[----:B------:R-:W-:Y:S01]  /*6b920*/  ULDC UR6, c[0x0][0x228] ;  /* 0x00008a0000067ab9 */ /* 0x000fe20000000800 */
[C---:B------:R-:W-:Y:S01]  /*6b930*/  IMAD.WIDE R4, R6.reuse, 0x2, R26 ;  /* 0x0000000206047825 */ /* 0x040fe200078e021a */
[----:B------:R-:W-:Y:S01]  /*6b940*/  ULDC UR10, c[0x0][0x228] ;  /* 0x00008a00000a7ab9 */ /* 0x000fe20000000800 */
[----:B------:R-:W-:Y:S01]  /*6b950*/  ULDC UR4, c[0x0][0x22c] ;  /* 0x00008b0000047ab9 */ /* 0x000fe20000000800 */
[----:B------:R-:W-:Y:S01]  /*6b960*/  ULDC UR12, c[0x0][0x228] ;  /* 0x00008a00000c7ab9 */ /* 0x000fe20000000800 */
[----:B------:R-:W-:Y:S01]  /*6b970*/  IMAD.WIDE R6, R6, 0x2, R24 ;  /* 0x0000000206067825 */ /* 0x000fe200078e0218 */
[----:B------:R-:W-:-:S03]  /*6b980*/  ULDC UR14, c[0x0][0x228] ;  /* 0x00008a00000e7ab9 */ /* 0x000fc60000000800 */
[----:B------:R-:W-:Y:S01]  /*6b990*/  IMAD.WIDE R16, R0, 0x2, R26 ;  /* 0x0000000200107825 */ /* 0x000fe200078e021a */
[----:B------:R-:W-:Y:S01]  /*6b9a0*/  ISETP.LT.AND P2, PT, R15, UR6, !P2 ;  /* 0x000000060f007c0c */ /* 0x000fe2000d741270 */
[----:B------:R-:W-:Y:S02]  /*6b9b0*/  ULDC UR6, c[0x0][0x22c] ;  /* 0x00008b0000067ab9 */ /* 0x000fe40000000800 */
[C---:B------:R-:W-:Y:S02]  /*6b9c0*/  VIADD R18, R3.reuse, 0xbe ;  /* 0x000000be03127836 */ /* 0x040fe40000000000 */
[C---:B------:R-:W-:Y:S01]  /*6b9d0*/  VIADD R20, R3.reuse, 0xc0 ;  /* 0x000000c003147836 */ /* 0x040fe20000000000 */
[----:B---3--:R-:W-:Y:S01]  /*6b9e0*/  PRMT R19, R14, 0x7632, R19 ;  /* 0x000076320e137816 */ /* 0x008fe20000000013 */
[----:B------:R0:W-:Y:S04]  /*6b9f0*/  @P4 STG.E.U16 desc[UR8][R4.64], R14 ;  /* 0x0000000e04004986 */ /* 0x0001e8000c101508 */
[----:B------:R1:W-:Y:S04]  /*6ba00*/  @P1 STG.E.U16 desc[UR8][R6.64], R19 ;  /* 0x0000001306001986 */ /* 0x0003e8000c101508 */
[----:B0-----:R-:W3:Y:S01]  /*6ba10*/  LDL.LU R14, [R1+0x2c4] ;  /* 0x0002c400010e7983 */ /* 0x001ee20000300800 */
[----:B------:R-:W-:Y:S01]  /*6ba20*/  ISETP.GE.AND P4, PT, R18, UR4, PT ;  /* 0x0000000412007c0c */ /* 0x000fe2000bf86270 */
[----:B------:R-:W-:Y:S01]  /*6ba30*/  VIADD R4, R3, 0xbf ;  /* 0x000000bf03047836 */ /* 0x000fe20000000000 */
[----:B------:R-:W-:Y:S01]  /*6ba40*/  ULDC UR4, c[0x0][0x248] ;  /* 0x0000920000047ab9 */ /* 0x000fe20000000800 */
[----:B------:R0:W-:Y:S01]  /*6ba50*/  @P6 STG.E.U16 desc[UR8][R16.64], R13 ;  /* 0x0000000d10006986 */ /* 0x0001e2000c101508 */
[----:B-1----:R-:W-:-:S02]  /*6ba60*/  PRMT R19, R13, 0x7632, R19 ;  /* 0x000076320d137816 */ /* 0x002fc40000000013 */
[----:B------:R-:W-:Y:S01]  /*6ba70*/  ISETP.LT.AND P6, PT, R29, UR10, !P5 ;  /* 0x0000000a1d007c0c */ /* 0x000fe2000efc1270 */
[----:B------:R-:W-:Y:S01]  /*6ba80*/  VIADD R18, R0, UR4 ;  /* 0x0000000400127c36 */ /* 0x000fe20008000000 */
[----:B0-----:R-:W3:Y:S01]  /*6ba90*/  LDL.LU R13, [R1+0x2d4] ;  /* 0x0002d400010d7983 */ /* 0x001ee20000300800 */
        /* <DEDUP_REMOVED lines=27> */
[----:B-1----:R-:W-:Y:S01]  /*6bc50*/  VIADD R0, R3, 0xc1 ;  /* 0x000000c103007836 */ /* 0x002fe20000000000 */
[----:B------:R-:W-:Y:S01]  /*6bc60*/  ULDC UR14, c[0x0][0x228] ;  /* 0x00008a00000e7ab9 */ /* 0x000fe20000000800 */
[----:B------:R-:W-:Y:S01]  /*6bc70*/  IMAD.WIDE R6, R6, 0x2, R24 ;  /* 0x0000000206067825 */ /* 0x000fe200078e0218 */
[----:B------:R-:W-:Y:S01]  /*6bc80*/  ULDC UR6, c[0x0][0x22c] ;  /* 0x00008b0000067ab9 */ /* 0x000fe20000000800 */
[----:B------:R-:W-:Y:S01]  /*6bc90*/  ULDC UR16, c[0x0][0x228] ;  /* 0x00008a0000107ab9 */ /* 0x000fe20000000800 */
[----:B0-----:R-:W4:Y:S01]  /*6bca0*/  LDL.LU R10, [R1+0x2d8] ;  /* 0x0002d800010a7983 */ /* 0x001f220000300800 */
[----:B------:R-:W-:Y:S01]  /*6bcb0*/  IMAD.WIDE R16, R20, 0x2, R26 ;  /* 0x0000000214107825 */ /* 0x000fe200078e021a */
[----:B------:R-:W-:Y:S01]  /*6bcc0*/  ISETP.GE.AND P5, PT, R0, UR10, PT ;  /* 0x0000000a00007c0c */ /* 0x000fe2000bfa6270 */
[----:B------:R-:W-:-:S02]  /*6bcd0*/  ULDC UR10, c[0x0][0x228] ;  /* 0x00008a00000a7ab9 */ /* 0x000fc40000000800 */
[C---:B------:R-:W-:Y:S01]  /*6bce0*/  IMAD.WIDE R18, R20.reuse, 0x2, R24 ;  /* 0x0000000214127825 */ /* 0x040fe200078e0218 */
[----:B------:R0:W-:Y:S01]  /*6bcf0*/  @P0 STG.E.U16 desc[UR8][R6.64], R22 ;  /* 0x0000001606000986 */ /* 0x0001e2000c101508 */
[----:B------:R-:W-:Y:S02]  /*6bd00*/  ULDC UR18, c[0x0][0x228] ;  /* 0x00008a0000127ab9 */ /* 0x000fe40000000800 */
[----:B------:R-:W-:Y:S01]  /*6bd10*/  VIADD R0, R3, 0xc2 ;  /* 0x000000c203007836 */ /* 0x000fe20000000000 */
[----:B------:R-:W-:Y:S01]  /*6bd20*/  PRMT R21, R9, 0x7632, R21 ;  /* 0x0000763209157816 */ /* 0x000fe20000000015 */
[----:B------:R1:W-:Y:S04]  /*6bd30*/  @P6 STG.E.U16 desc[UR8][R16.64], R9 ;  /* 0x0000000910006986 */ /* 0x0003e8000c101508 */
[----:B------:R2:W-:Y:S01]  /*6bd40*/  @P4 STG.E.U16 desc[UR8][R18.64], R21 ;  /* 0x0000001512004986 */ /* 0x0005e2000c101508 */
[----:B------:R-:W-:Y:S01]  /*6bd50*/  ISETP.LT.AND P4, PT, R29, UR10, !P1 ;  /* 0x0000000a1d007c0c */ /* 0x000fe2000cf81270 */
[----:B0-----:R-:W-:Y:S01]  /*6bd60*/  VIADD R6, R20, UR4 ;  /* 0x0000000414067c36 */ /* 0x001fe20008000000 */
[----:B------:R-:W-:Y:S01]  /*6bd70*/  ISETP.LT.AND P1, PT, R15, UR12, !P1 ;  /* 0x0000000c0f007c0c */ /* 0x000fe2000cf21270 */
[----:B------:R-:W-:Y:S01]  /*6bd80*/  ULDC UR4, c[0x0][0x248] ;  /* 0x0000920000047ab9 */ /* 0x000fe20000000800 */
[----:B-1----:R-:W4:Y:S01]  /*6bd90*/  LDL.LU R9, [R1+0x2cc] ;  /* 0x0002cc0001097983 */ /* 0x002f220000300800 */
[----:B------:R-:W-:Y:S01]  /*6bda0*/  ISETP.LT.AND P6, PT, R29, UR14, !P2 ;  /* 0x0000000e1d007c0c */ /* 0x000fe2000d7c1270 */
[----:B------:R-:W-:Y:S01]  /*6bdb0*/  IMAD.WIDE R4, R6, 0x2, R26 ;  /* 0x0000000206047825 */ /* 0x000fe200078e021a */
[----:B------:R-:W-:Y:S01]  /*6bdc0*/  ISETP.GE.AND P0, PT, R0, UR6, PT ;  /* 0x0000000600007c0c */ /* 0x000fe2000bf06270 */
[----:B------:R-:W-:Y:S01]  /*6bdd0*/  ULDC UR6, c[0x0][0x228] ;  /* 0x00008a0000067ab9 */ /* 0x000fe20000000800 */
[----:B------:R-:W-:Y:S01]  /*6bde0*/  ULDC UR10, c[0x0][0x228] ;  /* 0x00008a00000a7ab9 */ /* 0x000fe20000000800 */
[C---:B------:R-:W-:Y:S01]  /*6bdf0*/  VIADD R0, R6.reuse, UR4 ;  /* 0x0000000406007c36 */ /* 0x040fe20008000000 */
[----:B------:R-:W-:Y:S01]  /*6be00*/  ULDC UR4, c[0x0][0x22c] ;  /* 0x00008b0000047ab9 */ /* 0x000fe20000000800 */
[----:B------:R-:W-:Y:S01]  /*6be10*/  IMAD.WIDE R6, R6, 0x2, R24 ;  /* 0x0000000206067825 */ /* 0x000fe200078e0218 */
[----:B--2---:R-:W-:Y:S01]  /*6be20*/  PRMT R19, R8, 0x7632, R19 ;  /* 0x0000763208137816 */ /* 0x004fe20000000013 */
[----:B------:R0:W-:Y:S01]  /*6be30*/  @P4 STG.E.U16 desc[UR8][R4.64], R8 ;  /* 0x0000000804004986 */ /* 0x0001e2000c101508 */
[----:B------:R-:W-:Y:S01]  /*6be40*/  ULDC UR12, c[0x0][0x228] ;  /* 0x00008a00000c7ab9 */ /* 0x000fe20000000800 */
[----:B------:R-:W-:Y:S01]  /*6be50*/  IMAD.WIDE R16, R0, 0x2, R26 ;  /* 0x0000000200107825 */ /* 0x000fe200078e021a */
[----:B------:R-:W-:Y:S01]  /*6be60*/  ISETP.LT.AND P2, PT, R15, UR6, !P2 ;  /* 0x000000060f007c0c */ /* 0x000fe2000d741270 */
[----:B------:R1:W-:Y:S01]  /*6be70*/  @P1 STG.E.U16 desc[UR8][R6.64], R19 ;  /* 0x0000001306001986 */ /* 0x0003e2000c101508 */
[----:B------:R-:W-:Y:S01]  /*6be80*/  ULDC UR6, c[0x0][0x22c] ;  /* 0x00008b0000067ab9 */ /* 0x000fe20000000800 */
[C---:B------:R-:W-:Y:S01]  /*6be90*/  VIADD R18, R3.reuse, 0xc3 ;  /* 0x000000c303127836 */ /* 0x040fe20000000000 */
[----:B------:R-:W-:Y:S01]  /*6bea0*/  ULDC UR14, c[0x0][0x228] ;  /* 0x00008a00000e7ab9 */ /* 0x000fe20000000800 */
[----:B0-----:R-:W2:Y:S03]  /*6beb0*/  LDL.LU R8, [R1+0x2dc] ;  /* 0x0002dc0001087983 */ /* 0x001ea60000300800 */
[----:B------:R-:W-:Y:S01]  /*6bec0*/  ISETP.GE.AND P4, PT, R18, UR4, PT ;  /* 0x0000000412007c0c */ /* 0x000fe2000bf86270 */
[----:B------:R-:W-:Y:S01]  /*6bed0*/  VIADD R4, R3, 0xc4 ;  /* 0x000000c403047836 */ /* 0x000fe20000000000 */
[----:B------:R-:W-:Y:S01]  /*6bee0*/  ULDC UR4, c[0x0][0x248] ;  /* 0x0000920000047ab9 */ /* 0x000fe20000000800 */
[----:B------:R-:W2:Y:S01]  /*6bef0*/  LDL.LU R23, [R1+0x2f0] ;  /* 0x0002f00001177983 */ /* 0x000ea20000300800 */
[----:B------:R-:W-:Y:S01]  /*6bf00*/  VIADD R18, R0, UR4 ;  /* 0x0000000400127c36 */ /* 0x000fe20008000000 */
[----:B------:R-:W-:Y:S01]  /*6bf10*/  ULDC UR4, c[0x0][0x22c] ;  /* 0x00008b0000047ab9 */ /* 0x000fe20000000800 */
[----:B------:R-:W-:Y:S01]  /*6bf20*/  ISETP.GE.AND P1, PT, R4, UR6, PT ;  /* 0x0000000604007c0c */ /* 0x000fe2000bf26270 */
[----:B------:R0:W-:Y:S01]  /*6bf30*/  @P6 STG.E.U16 desc[UR8][R16.64], R28 ;  /* 0x0000001c10006986 */ /* 0x0001e2000c101508 */
[----:B------:R-:W-:Y:S01]  /*6bf40*/  ISETP.LT.AND P6, PT, R29, UR10, !P5 ;  /* 0x0000000a1d007c0c */ /* 0x000fe2000efc1270 */
[----:B------:R-:W-:Y:S01]  /*6bf50*/  IMAD.WIDE R4, R0, 0x2, R24 ;  /* 0x0000000200047825 */ /* 0x000fe200078e0218 */
[----:B------:R-:W-:Y:S01]  /*6bf60*/  ISETP.LT.AND P5, PT, R15, UR12, !P5 ;  /* 0x0000000c0f007c0c */ /* 0x000fe2000efa1270 */
[----:B------:R-:W-:Y:S01]  /*6bf70*/  ULDC UR12, c[0x0][0x228] ;  /* 0x00008a00000c7ab9 */ /* 0x000fe20000000800 */
[----:B-1----:R-:W-:Y:S01]  /*6bf80*/  PRMT R19, R28, 0x7632, R19 ;  /* 0x000076321c137816 */ /* 0x002fe20000000013 */
[----:B------:R-:W-:Y:S01]  /*6bf90*/  IMAD.WIDE R6, R18, 0x2, R26 ;  /* 0x0000000212067825 */ /* 0x000fe200078e021a */
[----:B------:R-:W-:Y:S01]  /*6bfa0*/  ULDC UR6, c[0x0][0x248] ;  /* 0x0000920000067ab9 */ /* 0x000fe20000000800 */
[----:B------:R-:W-:-:S02]  /*6bfb0*/  ULDC UR10, c[0x0][0x22c] ;  /* 0x00008b00000a7ab9 */ /* 0x000fc40000000800 */
[----:B------:R-:W-:Y:S02]  /*6bfc0*/  VIADD R20, R3, 0xc5 ;  /* 0x000000c503147836 */ /* 0x000fe40000000000 */
[----:B0-----:R-:W-:Y:S01]  /*6bfd0*/  IMAD.WIDE R16, R18, 0x2, R24 ;  /* 0x0000000212107825 */ /* 0x001fe200078e0218 */
[----:B------:R-:W-:Y:S01]  /*6bfe0*/  @P2 STG.E.U16 desc[UR8][R4.64], R19 ;  /* 0x0000001304002986 */ /* 0x000fe2000c101508 */
[----:B------:R-:W-:-:S03]  /*6bff0*/  PRMT R0, R2, 0x7632, R0 ;  /* 0x0000763202007816 */ /* 0x000fc60000000000 */
[----:B------:R0:W-:Y:S01]  /*6c000*/  @P6 STG.E.U16 desc[UR8][R6.64], R2 ;  /* 0x0000000206006986 */ /* 0x0001e2000c101508 */
[----:B------:R-:W-:Y:S01]  /*6c010*/  ISETP.GE.AND P2, PT, R20, UR4, PT ;  /* 0x0000000414007c0c */ /* 0x000fe2000bf46270 */
[----:B------:R-:W-:Y:S02]  /*6c020*/  ULDC UR4, c[0x0][0x248] ;  /* 0x0000920000047ab9 */ /* 0x000fe40000000800 */
[----:B------:R-:W2:Y:S04]  /*6c030*/  LDL.LU R28, [R1+0x2e0] ;  /* 0x0002e000011c7983 */ /* 0x000ea80000300800 */
[----:B------:R1:W-:Y:S01]  /*6c040*/  @P5 STG.E.U16 desc[UR8][R16.64], R0 ;  /* 0x0000000010005986 */ /* 0x0003e2000c101508 */
[----:B------:R-:W-:Y:S01]  /*6c050*/  ISETP.LT.AND P5, PT, R29, UR12, !P0 ;  /* 0x0000000c1d007c0c */ /* 0x000fe2000c7a1270 */
[----:B------:R-:W-:Y:S01]  /*6c060*/  ULDC UR12, c[0x0][0x228] ;  /* 0x00008a00000c7ab9 */ /* 0x000fe20000000800 */
[----:B------:R-:W-:Y:S01]  /*6c070*/  ISETP.LT.AND P0, PT, R15, UR14, !P0 ;  /* 0x0000000e0f007c0c */ /* 0x000fe2000c701270 */
[----:B0-----:R-:W-:Y:S01]  /*6c080*/  VIADD R6, R18, UR4 ;  /* 0x0000000412067c36 */ /* 0x001fe20008000000 */
[----:B------:R-:W2:Y:S01]  /*6c090*/  LDL.LU R2, [R1+0x2f4] ;  /* 0x0002f40001027983 */ /* 0x000ea20000300800 */
[----:B------:R-:W-:Y:S01]  /*6c0a0*/  ISETP.LT.AND P6, PT, R29, UR16, !P4 ;  /* 0x000000101d007c0c */ /* 0x000fe2000e7c1270 */
[----:B------:R-:W-:Y:S01]  /*6c0b0*/  ULDC UR4, c[0x0][0x248] ;  /* 0x0000920000047ab9 */ /* 0x000fe20000000800 */
[----:B------:R-:W-:Y:S01]  /*6c0c0*/  ISETP.LT.AND P4, PT, R15, UR18, !P4 ;  /* 0x000000120f007c0c */ /* 0x000fe2000e781270 */
[C---:B------:R-:W-:Y:S01]  /*6c0d0*/  IMAD.WIDE R4, R6.reuse, 0x2, R26 ;  /* 0x0000000206047825 */ /* 0x040fe200078e021a */
[----:B------:R-:W-:Y:S01]  /*6c0e0*/  ULDC UR14, c[0x0][0x228] ;  /* 0x00008a00000e7ab9 */ /* 0x000fe20000000800 */
[----:B------:R-:W-:Y:S01]  /*6c0f0*/  ULDC UR16, c[0x0][0x228] ;  /* 0x00008a0000107ab9 */ /* 0x000fe20000000800 */
[----:B------:R-:W-:Y:S01]  /*6c100*/  ULDC UR18, c[0x0][0x228] ;  /* 0x00008a0000127ab9 */ /* 0x000fe20000000800 */
[----:B------:R-:W-:Y:S01]  /*6c110*/  VIADD R20, R6, UR6 ;  /* 0x0000000606147c36 */ /* 0x000fe20008000000 */
[----:B------:R-:W-:Y:S01]  /*6c120*/  ULDC UR6, c[0x0][0x22c] ;  /* 0x00008b0000067ab9 */ /* 0x000fe20000000800 */
[----:B-1----:R-:W-:-:S02]  /*6c130*/  VIADD R0, R3, 0xc6 ;  /* 0x000000c603007836 */ /* 0x002fc40000000000 */
[----:B------:R-:W-:-:S04]  /*6c140*/  IMAD.WIDE R6, R6, 0x2, R24 ;  /* 0x0000000206067825 */ /* 0x000fc800078e0218 */
[----:B------:R-:W-:-:S04]  /*6c150*/  IMAD.WIDE R16, R20, 0x2, R26 ;  /* 0x0000000214107825 */ /* 0x000fc800078e021a */
[----:B------:R-:W-:Y:S01]  /*6c160*/  IMAD.WIDE R18, R20, 0x2, R24 ;  /* 0x0000000214127825 */ /* 0x000fe200078e0218 */
[----:B---3--:R-:W-:Y:S01]  /*6c170*/  PRMT R21, R14, 0x7632, R21 ;  /* 0x000076320e157816 */ /* 0x008fe20000000015 */
[----:B------:R0:W-:Y:S01]  /*6c180*/  @P5 STG.E.U16 desc[UR8][R4.64], R14 ;  /* 0x0000000e04005986 */ /* 0x0001e2000c101508 */
[----:B------:R-:W-:Y:S01]  /*6c190*/  ISETP.GE.AND P5, PT, R0, UR10, PT ;  /* 0x0000000a00007c0c */ /* 0x000fe2000bfa6270 */
[----:B------:R-:W-:Y:S02]  /*6c1a0*/  ULDC UR10, c[0x0][0x228] ;  /* 0x00008a00000a7ab9 */ /* 0x000fe40000000800 */
[----:B------:R1:W-:Y:S04]  /*6c1b0*/  @P0 STG.E.U16 desc[UR8][R6.64], R21 ;  /* 0x0000001506000986 */ /* 0x0003e8000c101508 */
[----:B0-----:R-:W3:Y:S01]  /*6c1c0*/  LDL.LU R14, [R1+0x2e4] ;  /* 0x0002e400010e7983 */ /* 0x001ee20000300800 */
[----:B------:R-:W-:-:S03]  /*6c1d0*/  PRMT R22, R13, 0x7632, R22 ;  /* 0x000076320d167816 */ /* 0x000fc60000000016 */
[----:B------:R0:W-:Y:S04]  /*6c1e0*/  @P6 STG.E.U16 desc[UR8][R16.64], R13 ;  /* 0x0000000d10006986 */ /* 0x0001e8000c101508 */
[----:B------:R4:W-:Y:S01]  /*6c1f0*/  @P4 STG.E.U16 desc[UR8][R18.64], R22 ;  /* 0x0000001612004986 */ /* 0x0009e2000c101508 */
[----:B------:R-:W-:Y:S01]  /*6c200*/  ISETP.LT.AND P4, PT, R29, UR10, !P1 ;  /* 0x0000000a1d007c0c */ /* 0x000fe2000cf81270 */
[----:B-1----:R-:W-:Y:S02]  /*6c210*/  VIADD R6, R20, UR4 ;  /* 0x0000000414067c36 */ /* 0x002fe40008000000 */
[----:B0-----:R-:W3:Y:S02]  /*6c220*/  LDL.LU R13, [R1+0x2f8] ;  /* 0x0002f800010d7983 */ /* 0x001ee40000300800 */
[----:B------:R-:W-:Y:S01]  /*6c230*/  IMAD.WIDE R4, R6, 0x2, R26 ;  /* 0x0000000206047825 */ /* 0x000fe200078e021a */
[----:B------:R-:W-:Y:S01]  /*6c240*/  ISETP.LT.AND P1, PT, R15, UR12, !P1 ;  /* 0x0000000c0f007c0c */ /* 0x000fe2000cf21270 */
[----:B------:R-:W-:-:S02]  /*6c250*/  ULDC UR4, c[0x0][0x248] ;  /* 0x0000920000047ab9 */ /* 0x000fc40000000800 */
        /* <DEDUP_REMOVED lines=46> */
[----:B------:R-:W-:Y:S01]  /*6c540*/  ISETP.LT.AND P6, PT, R29, UR16, !P4 ;  /* 0x000000101d007c0c */ /* 0x000fe2000e7c1270 */
[----:B------:R-:W-:Y:S01]  /*6c550*/  ULDC UR16, c[0x0][0x228] ;  /* 0x00008a0000107ab9 */ /* 0x000fe20000000800 */
[----:B------:R-:W-:Y:S01]  /*6c560*/  ISETP.LT.AND P4, PT, R15, UR18, !P4 ;  /* 0x000000120f007c0c */ /* 0x000fe2000e781270 */
[----:B0-----:R-:W-:Y:S01]  /*6c570*/  VIADD R6, R18, UR4 ;  /* 0x0000000412067c36 */ /* 0x001fe20008000000 */
[----:B------:R-:W4:Y:S01]  /*6c580*/  LDL.LU R9, [R1+0x2ec] ;  /* 0x0002ec0001097983 */ /* 0x000f220000300800 */
[----:B------:R-:W-:Y:S01]  /*6c590*/  ULDC UR4, c[0x0][0x248] ;  /* 0x0000920000047ab9 */ /* 0x000fe20000000800 */
[----:B------:R-:W-:Y:S01]  /*6c5a0*/  ULDC UR18, c[0x0][0x228] ;  /* 0x00008a0000127ab9 */ /* 0x000fe20000000800 */
[C---:B------:R-:W-:Y:S01]  /*6c5b0*/  VIADD R20, R6.reuse, UR6 ;  /* 0x0000000606147c36 */ /* 0x040fe20008000000 */
[----:B------:R-:W-:Y:S01]  /*6c5c0*/  ULDC UR6, c[0x0][0x22c] ;  /* 0x00008b0000067ab9 */ /* 0x000fe20000000800 */
[----:B------:R-:W-:Y:S01]  /*6c5d0*/  IMAD.WIDE R4, R6, 0x2, R26 ;  /* 0x0000000206047825 */ /* 0x000fe200078e021a */
[----:B--2---:R-:W-:-:S03]  /*6c5e0*/  PRMT R22, R8, 0x7632, R22 ;  /* 0x0000763208167816 */ /* 0x004fc60000000016 */
[----:B-1----:R-:W-:Y:S02]  /*6c5f0*/  VIADD R0, R3, 0xcb ;  /* 0x000000cb03007836 */ /* 0x002fe40000000000 */
[----:B------:R-:W-:Y:S01]  /*6c600*/  IMAD.WIDE R6, R6, 0x2, R24 ;  /* 0x0000000206067825 */ /* 0x000fe200078e0218 */
[----:B------:R-:W-:-:S03]  /*6c610*/  PRMT R21, R23, 0x7632, R21 ;  /* 0x0000763217157816 */ /* 0x000fc60000000015 */
[C---:B------:R-:W-:Y:S01]  /*6c620*/  IMAD.WIDE R16, R20.reuse, 0x2, R26 ;  /* 0x0000000214107825 */ /* 0x040fe200078e021a */
[----:B------:R0:W-:Y:S03]  /*6c630*/  @P5 STG.E.U16 desc[UR8][R4.64], R8 ;  /* 0x0000000804005986 */ /* 0x0001e6000c101508 */
[----:B------:R-:W-:Y:S01]  /*6c640*/  IMAD.WIDE R18, R20, 0x2, R24 ;  /* 0x0000000214127825 */ /* 0x000fe200078e0218 */
[----:B------:R-:W-:Y:S01]  /*6c650*/  ISETP.GE.AND P5, PT, R0, UR10, PT ;  /* 0x0000000a00007c0c */ /* 0x000fe2000bfa6270 */
[----:B------:R1:W-:Y:S01]  /*6c660*/  @P0 STG.E.U16 desc[UR8][R6.64], R22 ;  /* 0x0000001606000986 */ /* 0x0003e2000c101508 */
[----:B------:R-:W-:Y:S01]  /*6c670*/  ULDC UR10, c[0x0][0x228] ;  /* 0x00008a00000a7ab9 */ /* 0x000fe20000000800 */
[----:B------:R-:W-:Y:S02]  /*6c680*/  VIADD R0, R3, 0xcc ;  /* 0x000000cc03007836 */ /* 0x000fe40000000000 */
[----:B------:R2:W-:Y:S04]  /*6c690*/  @P6 STG.E.U16 desc[UR8][R16.64], R23 ;  /* 0x0000001710006986 */ /* 0x0005e8000c101508 */
[----:B0-----:R-:W4:Y:S01]  /*6c6a0*/  LDL.LU R8, [R1+0x310] ;  /* 0x0003100001087983 */ /* 0x001f220000300800 */
[----:B------:R-:W-:Y:S01]  /*6c6b0*/  ISETP.LT.AND P6, PT, R29, UR14, !P2 ;  /* 0x0000000e1d007c0c */ /* 0x000fe2000d7c1270 */
[----:B------:R-:W-:-:S02]  /*6c6c0*/  ULDC UR14, c[0x0][0x228] ;  /* 0x00008a00000e7ab9 */ /* 0x000fc40000000800 */
[----:B------:R0:W-:Y:S01]  /*6c6d0*/  @P4 STG.E.U16 desc[UR8][R18.64], R21 ;  /* 0x0000001512004986 */ /* 0x0001e2000c101508 */
[----:B------:R-:W-:Y:S01]  /*6c6e0*/  ISETP.LT.AND P4, PT, R29, UR10, !P1 ;  /* 0x0000000a1d007c0c */ /* 0x000fe2000cf81270 */
[----:B-1----:R-:W-:Y:S01]  /*6c6f0*/  VIADD R6, R20, UR4 ;  /* 0x0000000414067c36 */ /* 0x002fe20008000000 */
[----:B------:R-:W-:Y:S01]  /*6c700*/  ISETP.LT.AND P1, PT, R15, UR12, !P1 ;  /* 0x0000000c0f007c0c */ /* 0x000fe2000cf21270 */
[----:B------:R-:W-:Y:S01]  /*6c710*/  ULDC UR4, c[0x0][0x248] ;  /* 0x0000920000047ab9 */ /* 0x000fe20000000800 */
[----:B------:R-:W-:Y:S01]  /*6c720*/  ISETP.GE.AND P0, PT, R0, UR6, PT ;  /* 0x0000000600007c0c */ /* 0x000fe2000bf06270 */
[C---:B------:R-:W-:Y:S01]  /*6c730*/  VIADD R0, R6.reuse, UR4 ;  /* 0x0000000406007c36 */ /* 0x040fe20008000000 */
[----:B--2---:R-:W2:Y:S01]  /*6c740*/  LDL.LU R23, [R1+0x300] ;  /* 0x0003000001177983 */ /* 0x004ea20000300800 */
[----:B------:R-:W-:Y:S01]  /*6c750*/  IMAD.WIDE R4, R6, 0x2, R26 ;  /* 0x0000000206047825 */ /* 0x000fe200078e021a */
[----:B------:R-:W-:Y:S01]  /*6c760*/  ULDC UR6, c[0x0][0x228] ;  /* 0x00008a0000067ab9 */ /* 0x000fe20000000800 */
[----:B------:R-:W-:Y:S01]  /*6c770*/  ULDC UR10, c[0x0][0x228] ;  /* 0x00008a00000a7ab9 */ /* 0x000fe20000000800 */
[----:B------:R-:W-:Y:S01]  /*6c780*/  ULDC UR4, c[0x0][0x22c] ;  /* 0x00008b0000047ab9 */ /* 0x000fe20000000800 */
[----:B0-----:R-:W-:Y:S01]  /*6c790*/  PRMT R19, R28, 0x7632, R19 ;  /* 0x000076321c137816 */ /* 0x001fe20000000013 */
[----:B------:R-:W-:Y:S01]  /*6c7a0*/  IMAD.WIDE R6, R6, 0x2, R24 ;  /* 0x0000000206067825 */ /* 0x000fe200078e0218 */
[----:B------:R0:W-:Y:S01]  /*6c7b0*/  @P4 STG.E.U16 desc[UR8][R4.64], R28 ;  /* 0x0000001c04004986 */ /* 0x0001e2000c101508 */
[----:B------:R-:W-:-:S02]  /*6c7c0*/  ULDC UR12, c[0x0][0x228] ;  /* 0x00008a00000c7ab9 */ /* 0x000fc40000000800 */
[----:B------:R-:W-:Y:S01]  /*6c7d0*/  IMAD.WIDE R16, R0, 0x2, R26 ;  /* 0x0000000200107825 */ /* 0x000fe200078e021a */
[----:B------:R1:W-:Y:S03]  /*6c7e0*/  @P1 STG.E.U16 desc[UR8][R6.64], R19 ;  /* 0x0000001306001986 */ /* 0x0003e6000c101508 */
[----:B------:R-:W-:Y:S01]  /*6c7f0*/  VIADD R18, R3, 0xcd ;  /* 0x000000cd03127836 */ /* 0x000fe20000000000 */
[----:B------:R1:W-:Y:S01]  /*6c800*/  @P6 STG.E.U16 desc[UR8][R16.64], R2 ;  /* 0x0000000210006986 */ /* 0x0003e2000c101508 */
[----:B------:R-:W-:Y:S01]  /*6c810*/  ISETP.LT.AND P2, PT, R15, UR6, !P2 ;  /* 0x000000060f007c0c */ /* 0x000fe2000d741270 */
[----:B------:R-:W-:Y:S02]  /*6c820*/  ULDC UR6, c[0x0][0x22c] ;  /* 0x00008b0000067ab9 */ /* 0x000fe40000000800 */
[----:B0-----:R-:W2:Y:S01]  /*6c830*/  LDL.LU R28, [R1+0x314] ;  /* 0x00031400011c7983 */ /* 0x001ea20000300800 */
[----:B------:R-:W-:Y:S01]  /*6c840*/  ISETP.LT.AND P6, PT, R29, UR10, !P5 ;  /* 0x0000000a1d007c0c */ /* 0x000fe2000efc1270 */
[----:B------:R-:W-:Y:S01]  /*6c850*/  VIADD R4, R3, 0xce ;  /* 0x000000ce03047836 */ /* 0x000fe20000000000 */
[----:B------:R-:W-:Y:S01]  /*6c860*/  ISETP.GE.AND P4, PT, R18, UR4, PT ;  /* 0x0000000412007c0c */ /* 0x000fe2000bf86270 */
[----:B------:R-:W-:Y:S01]  /*6c870*/  ULDC UR4, c[0x0][0x248] ;  /* 0x0000920000047ab9 */ /* 0x000fe20000000800 */
[----:B------:R-:W-:Y:S01]  /*6c880*/  ISETP.LT.AND P5, PT, R15, UR12, !P5 ;  /* 0x0000000c0f007c0c */ /* 0x000fe2000efa1270 */
[----:B------:R-:W-:Y:S01]  /*6c890*/  VIADD R18, R0, UR4 ;  /* 0x0000000400127c36 */ /* 0x000fe20008000000 */
[----:B------:R-:W-:Y:S01]  /*6c8a0*/  ISETP.GE.AND P1, PT, R4, UR6, PT ;  /* 0x0000000604007c0c */ /* 0x000fe2000bf26270 */
[----:B------:R-:W-:Y:S01]  /*6c8b0*/  IMAD.WIDE R4, R0, 0x2, R24 ;  /* 0x0000000200047825 */ /* 0x000fe200078e0218 */
[----:B-1----:R-:W-:Y:S01]  /*6c8c0*/  PRMT R19, R2, 0x7632, R19 ;  /* 0x0000763202137816 */ /* 0x002fe20000000013 */
[----:B------:R-:W-:Y:S01]  /*6c8d0*/  ULDC UR12, c[0x0][0x228] ;  /* 0x00008a00000c7ab9 */ /* 0x000fe20000000800 */
[----:B------:R-:W2:Y:S01]  /*6c8e0*/  LDL.LU R2, [R1+0x304] ;  /* 0x0003040001027983 */ /* 0x000ea20000300800 */
[C---:B------:R-:W-:Y:S01]  /*6c8f0*/  IMAD.WIDE R6, R18.reuse, 0x2, R26 ;  /* 0x0000000212067825 */ /* 0x040fe200078e021a */
[----:B------:R-:W-:Y:S01]  /*6c900*/  ULDC UR4, c[0x0][0x22c] ;  /* 0x00008b0000047ab9 */ /* 0x000fe20000000800 */
[----:B------:R-:W-:Y:S01]  /*6c910*/  ULDC UR6, c[0x0][0x248] ;  /* 0x0000920000067ab9 */ /* 0x000fe20000000800 */
[----:B------:R-:W-:Y:S01]  /*6c920*/  ULDC UR10, c[0x0][0x22c] ;  /* 0x00008b00000a7ab9 */ /* 0x000fe20000000800 */
[----:B------:R-:W-:Y:S01]  /*6c930*/  IMAD.WIDE R16, R18, 0x2, R24 ;  /* 0x0000000212107825 */ /* 0x000fe200078e0218 */
[----:B------:R-:W-:Y:S03]  /*6c940*/  @P2 STG.E.U16 desc[UR8][R4.64], R19 ;  /* 0x0000001304002986 */ /* 0x000fe6000c101508 */
[----:B------:R-:W-:-:S05]  /*6c950*/  VIADD R20, R3, 0xcf ;  /* 0x000000cf03147836 */ /* 0x000fca0000000000 */
[----:B------:R-:W-:Y:S01]  /*6c960*/  ISETP.GE.AND P2, PT, R20, UR4, PT ;  /* 0x0000000414007c0c */ /* 0x000fe2000bf46270 */
[----:B------:R-:W-:Y:S01]  /*6c970*/  ULDC UR4, c[0x0][0x248] ;  /* 0x0000920000047ab9 */ /* 0x000fe20000000800 */
[----:B---3--:R-:W-:Y:S01]  /*6c980*/  PRMT R0, R14, 0x7632, R0 ;  /* 0x000076320e007816 */ /* 0x008fe20000000000 */
[----:B------:R0:W-:Y:S04]  /*6c990*/  @P6 STG.E.U16 desc[UR8][R6.64], R14 ;  /* 0x0000000e06006986 */ /* 0x0001e8000c101508 */
[----:B------:R1:W-:Y:S01]  /*6c9a0*/  @P5 STG.E.U16 desc[UR8][R16.64], R0 ;  /* 0x0000000010005986 */ /* 0x0003e2000c101508 */
[----:B------:R-:W-:Y:S01]  /*6c9b0*/  ISETP.LT.AND P5, PT, R29, UR12, !P0 ;  /* 0x0000000c1d007c0c */ /* 0x000fe2000c7a1270 */
[----:B------:R-:W-:Y:S01]  /*6c9c0*/  ULDC UR12, c[0x0][0x228] ;  /* 0x00008a00000c7ab9 */ /* 0x000fe20000000800 */
[----:B------:R-:W-:Y:S01]  /*6c9d0*/  ISETP.LT.AND P0, PT, R15, UR14, !P0 ;  /* 0x0000000e0f007c0c */ /* 0x000fe2000c701270 */
[----:B------:R-:W-:Y:S01]  /*6c9e0*/  ULDC UR14, c[0x0][0x228] ;  /* 0x00008a00000e7ab9 */ /* 0x000fe20000000800 */
[----:B------:R-:W-:Y:S01]  /*6c9f0*/  ISETP.LT.AND P6, PT, R29, UR16, !P4 ;  /* 0x000000101d007c0c */ /* 0x000fe2000e7c1270 */
[----:B------:R-:W-:Y:S01]  /*6ca00*/  ULDC UR16, c[0x0][0x228] ;  /* 0x00008a0000107ab9 */ /* 0x000fe20000000800 */
[----:B0-----:R-:W-:Y:S01]  /*6ca10*/  VIADD R6, R18, UR4 ;  /* 0x0000000412067c36 */ /* 0x001fe20008000000 */
[----:B------:R-:W3:Y:S01]  /*6ca20*/  LDL.LU R14, [R1+0x318] ;  /* 0x00031800010e7983 */ /* 0x000ee20000300800 */
[----:B------:R-:W-:Y:S01]  /*6ca30*/  ISETP.LT.AND P4, PT, R15, UR18, !P4 ;  /* 0x000000120f007c0c */ /* 0x000fe2000e781270 */
[----:B------:R-:W-:Y:S01]  /*6ca40*/  ULDC UR4, c[0x0][0x248] ;  /* 0x0000920000047ab9 */ /* 0x000fe20000000800 */
[----:B------:R-:W-:Y:S01]  /*6ca50*/  IMAD.WIDE R4, R6, 0x2, R26 ;  /* 0x0000000206047825 */ /* 0x000fe200078e021a */
[----:B------:R-:W-:-:S03]  /*6ca60*/  ULDC UR18, c[0x0][0x228] ;  /* 0x00008a0000127ab9 */ /* 0x000fc60000000800 */
[C---:B------:R-:W-:Y:S01]  /*6ca70*/  VIADD R20, R6.reuse, UR6 ;  /* 0x0000000606147c36 */ /* 0x040fe20008000000 */
[----:B------:R-:W-:Y:S01]  /*6ca80*/  ULDC UR6, c[0x0][0x22c] ;  /* 0x00008b0000067ab9 */ /* 0x000fe20000000800 */
[----:B-1----:R-:W-:Y:S01]  /*6ca90*/  VIADD R0, R3, 0xd0 ;  /* 0x000000d003007836 */ /* 0x002fe20000000000 */
[----:B------:R-:W-:Y:S01]  /*6caa0*/  PRMT R21, R13, 0x7632, R21 ;  /* 0x000076320d157816 */ /* 0x000fe20000000015 */
[----:B------:R-:W-:Y:S01]  /*6cab0*/  IMAD.WIDE R6, R6, 0x2, R24 ;  /* 0x0000000206067825 */ /* 0x000fe200078e0218 */
[----:B------:R0:W-:Y:S03]  /*6cac0*/  @P5 STG.E.U16 desc[UR8][R4.64], R13 ;  /* 0x0000000d04005986 */ /* 0x0001e6000c101508 */
[----:B------:R-:W-:Y:S01]  /*6cad0*/  IMAD.WIDE R16, R20, 0x2, R26 ;  /* 0x0000000214107825 */ /* 0x000fe200078e021a */
[----:B------:R-:W-:-:S03]  /*6cae0*/  ISETP.GE.AND P5, PT, R0, UR10, PT ;  /* 0x0000000a00007c0c */ /* 0x000fc6000bfa6270 */
[----:B------:R-:W-:Y:S01]  /*6caf0*/  IMAD.WIDE R18, R20, 0x2, R24 ;  /* 0x0000000214127825 */ /* 0x000fe200078e0218 */
[----:B------:R1:W-:Y:S01]  /*6cb00*/  @P0 STG.E.U16 desc[UR8][R6.64], R21 ;  /* 0x0000001506000986 */ /* 0x0003e2000c101508 */
[----:B------:R-:W-:-:S03]  /*6cb10*/  ULDC UR10, c[0x0][0x228] ;  /* 0x00008a00000a7ab9 */ /* 0x000fc60000000800 */
[----:B0-----:R-:W3:Y:S01]  /*6cb20*/  LDL.LU R13, [R1+0x308] ;  /* 0x00030800010d7983 */ /* 0x001ee20000300800 */
[----:B-1----:R-:W-:Y:S01]  /*6cb30*/  VIADD R6, R20, UR4 ;  /* 0x0000000414067c36 */ /* 0x002fe20008000000 */
        /* <DEDUP_REMOVED lines=27> */
[----:B------:R-:W-:Y:S01]  /*6ccf0*/  VIADD R4, R3, 0xd3 ;  /* 0x000000d303047836 */ /* 0x000fe20000000000 */
[----:B------:R-:W-:Y:S01]  /*6cd00*/  ISETP.GE.AND P4, PT, R18, UR4, PT ;  /* 0x0000000412007c0c */ /* 0x000fe2000bf86270 */
[----:B------:R-:W-:-:S03]  /*6cd10*/  ULDC UR4, c[0x0][0x248] ;  /* 0x0000920000047ab9 */ /* 0x000fc60000000800 */
[----:B------:R-:W-:Y:S01]  /*6cd20*/  ISETP.GE.AND P1, PT, R4, UR6, PT ;  /* 0x0000000604007c0c */ /* 0x000fe2000bf26270 */
[C---:B------:R-:W-:Y:S01]  /*6cd30*/  VIADD R4, R0.reuse, UR4 ;  /* 0x0000000400047c36 */ /* 0x040fe20008000000 */
[----:B------:R-:W-:Y:S01]  /*6cd40*/  ULDC UR4, c[0x0][0x22c] ;  /* 0x00008b0000047ab9 */ /* 0x000fe20000000800 */
[----:B------:R-:W-:Y:S01]  /*6cd50*/  ULDC UR6, c[0x0][0x248] ;  /* 0x0000920000067ab9 */ /* 0x000fe20000000800 */
[----:B------:R1:W-:Y:S01]  /*6cd60*/  @P6 STG.E.U16 desc[UR8][R16.64], R9 ;  /* 0x0000000910006986 */ /* 0x0003e2000c101508 */
[----:B------:R-:W-:Y:S01]  /*6cd70*/  ISETP.LT.AND P6, PT, R29, UR10, !P5 ;  /* 0x0000000a1d007c0c */ /* 0x000fe2000efc1270 */
[----:B0-----:R-:W-:Y:S01]  /*6cd80*/  IMAD.WIDE R6, R0, 0x2, R24 ;  /* 0x0000000200067825 */ /* 0x001fe200078e0218 */
[----:B------:R-:W-:Y:S01]  /*6cd90*/  ISETP.LT.AND P5, PT, R15, UR12, !P5 ;  /* 0x0000000c0f007c0c */ /* 0x000fe2000efa1270 */
[----:B------:R-:W-:Y:S01]  /*6cda0*/  ULDC UR12, c[0x0][0x228] ;  /* 0x00008a00000c7ab9 */ /* 0x000fe20000000800 */
[----:B------:R-:W-:Y:S01]  /*6cdb0*/  PRMT R5, R9, 0x7632, R5 ;  /* 0x0000763209057816 */ /* 0x000fe20000000005 */
[----:B------:R-:W-:Y:S01]  /*6cdc0*/  IMAD.WIDE R18, R4, 0x2, R24 ;  /* 0x0000000204127825 */ /* 0x000fe200078e0218 */
[----:B------:R-:W-:-:S03]  /*6cdd0*/  ULDC UR10, c[0x0][0x22c] ;  /* 0x00008b00000a7ab9 */ /* 0x000fc60000000800 */
[----:B-1----:R-:W-:Y:S01]  /*6cde0*/  IMAD.WIDE R16, R4, 0x2, R26 ;  /* 0x0000000204107825 */ /* 0x002fe200078e021a */
[----:B------:R0:W-:Y:S01]  /*6cdf0*/  @P2 STG.E.U16 desc[UR8][R6.64], R5 ;  /* 0x0000000506002986 */ /* 0x0001e2000c101508 */
[----:B------:R-:W-:Y:S01]  /*6ce00*/  ISETP.GE.AND P2, PT, R20, UR4, PT ;  /* 0x0000000414007c0c */ /* 0x000fe2000bf46270 */
[----:B------:R-:W-:Y:S02]  /*6ce10*/  ULDC UR4, c[0x0][0x248] ;  /* 0x0000920000047ab9 */ /* 0x000fe40000000800 */
[----:B------:R-:W4:Y:S01]  /*6ce20*/  LDL.LU R9, [R1+0x330] ;  /* 0x0003300001097983 */ /* 0x000f220000300800 */
[----:B------:R-:W-:-:S03]  /*6ce30*/  PRMT R0, R8, 0x7632, R0 ;  /* 0x0000763208007816 */ /* 0x000fc60000000000 */
[----:B------:R-:W-:Y:S01]  /*6ce40*/  @P6 STG.E.U16 desc[UR8][R16.64], R8 ;  /* 0x0000000810006986 */ /* 0x000fe2000c101508 */
[----:B0-----:R-:W-:Y:S01]  /*6ce50*/  VIADD R6, R4, UR4 ;  /* 0x0000000404067c36 */ /* 0x001fe20008000000 */
[C---:B------:R-:W-:Y:S01]  /*6ce60*/  ISETP.LT.AND P6, PT, R29.reuse, UR16, !P4 ;  /* 0x000000101d007c0c */ /* 0x040fe2000e7c1270 */
[----:B------:R-:W-:Y:S01]  /*6ce70*/  ULDC UR4, c[0x0][0x248] ;  /* 0x0000920000047ab9 */ /* 0x000fe20000000800 */
[----:B------:R0:W-:Y:S01]  /*6ce80*/  @P5 STG.E.U16 desc[UR8][R18.64], R0 ;  /* 0x0000000012005986 */ /* 0x0001e2000c101508 */
[----:B------:R-:W-:Y:S01]  /*6ce90*/  ISETP.LT.AND P5, PT, R29, UR12, !P0 ;  /* 0x0000000c1d007c0c */ /* 0x000fe2000c7a1270 */
[C---:B------:R-:W-:Y:S01]  /*6cea0*/  VIADD R20, R6.reuse, UR6 ;  /* 0x0000000606147c36 */ /* 0x040fe20008000000 */
[C---:B------:R-:W-:Y:S01]  /*6ceb0*/  ISETP.LT.AND P0, PT, R15.reuse, UR14, !P0 ;  /* 0x0000000e0f007c0c */ /* 0x040fe2000c701270 */
[C---:B------:R-:W-:Y:S01]  /*6cec0*/  IMAD.WIDE R4, R6.reuse, 0x2, R26 ;  /* 0x0000000206047825 */ /* 0x040fe200078e021a */
[----:B------:R-:W-:Y:S01]  /*6ced0*/  ISETP.LT.AND P4, PT, R15, UR18, !P4 ;  /* 0x000000120f007c0c */ /* 0x000fe2000e781270 */
[----:B------:R-:W-:Y:S01]  /*6cee0*/  ULDC UR12, c[0x0][0x228] ;  /* 0x00008a00000c7ab9 */ /* 0x000fe20000000800 */
[----:B--2---:R-:W-:Y:S01]  /*6cef0*/  PRMT R22, R23, 0x7632, R22 ;  /* 0x0000763217167816 */ /* 0x004fe20000000016 */
[----:B------:R-:W-:Y:S01]  /*6cf00*/  IMAD.WIDE R6, R6, 0x2, R24 ;  /* 0x0000000206067825 */ /* 0x000fe200078e0218 */
[----:B------:R-:W-:Y:S01]  /*6cf10*/  ULDC UR14, c[0x0][0x228] ;  /* 0x00008a00000e7ab9 */ /* 0x000fe20000000800 */
[----:B------:R-:W-:Y:S01]  /*6cf20*/  ULDC UR6, c[0x0][0x22c] ;  /* 0x00008b0000067ab9 */ /* 0x000fe20000000800 */
[----:B------:R-:W-:Y:S01]  /*6cf30*/  ULDC UR16, c[0x0][0x228] ;  /* 0x00008a0000107ab9 */ /* 0x000fe20000000800 */
[----:B0-----:R-:W-:Y:S01]  /*6cf40*/  VIADD R0, R3, 0xd5 ;  /* 0x000000d503007836 */ /* 0x001fe20000000000 */
[----:B------:R-:W2:Y:S01]  /*6cf50*/  LDL.LU R8, [R1+0x1a84] ;  /* 0x001a840001087983 */ /* 0x000ea20000300800 */
[----:B------:R-:W-:Y:S01]  /*6cf60*/  IMAD.WIDE R16, R20, 0x2, R26 ;  /* 0x0000000214107825 */ /* 0x000fe200078e021a */
[----:B------:R-:W-:-:S03]  /*6cf70*/  ULDC UR18, c[0x0][0x228] ;  /* 0x00008a0000127ab9 */ /* 0x000fc60000000800 */
[----:B------:R-:W-:Y:S01]  /*6cf80*/  IMAD.WIDE R18, R20, 0x2, R24 ;  /* 0x0000000214127825 */ /* 0x000fe200078e0218 */
[----:B------:R-:W-:Y:S01]  /*6cf90*/  @P5 STG.E.U16 desc[UR8][R4.64], R23 ;  /* 0x0000001704005986 */ /* 0x000fe2000c101508 */
[----:B------:R-:W-:Y:S01]  /*6cfa0*/  ISETP.GE.AND P5, PT, R0, UR10, PT ;  /* 0x0000000a00007c0c */ /* 0x000fe2000bfa6270 */
[----:B------:R-:W-:Y:S01]  /*6cfb0*/  ULDC UR10, c[0x0][0x228] ;  /* 0x00008a00000a7ab9 */ /* 0x000fe20000000800 */
[----:B------:R-:W-:Y:S01]  /*6cfc0*/  PRMT R21, R28, 0x7632, R21 ;  /* 0x000076321c157816 */ /* 0x000fe20000000015 */
[----:B------:R0:W-:Y:S01]  /*6cfd0*/  @P0 STG.E.U16 desc[UR8][R6.64], R22 ;  /* 0x0000001606000986 */ /* 0x0001e2000c101508 */
[----:B------:R-:W-:-:S03]  /*6cfe0*/  VIADD R0, R3, 0xd6 ;  /* 0x000000d603007836 */ /* 0x000fc60000000000 */
[----:B------:R-:W-:Y:S01]  /*6cff0*/  @P6 STG.E.U16 desc[UR8][R16.64], R28 ;  /* 0x0000001c10006986 */ /* 0x000fe2000c101508 */
[C---:B------:R-:W-:Y:S01]  /*6d000*/  ISETP.LT.AND P6, PT, R29.reuse, UR14, !P2 ;  /* 0x0000000e1d007c0c */ /* 0x040fe2000d7c1270 */
[----:B------:R-:W-:Y:S02]  /*6d010*/  ULDC UR14, c[0x0][0x228] ;  /* 0x00008a00000e7ab9 */ /* 0x000fe40000000800 */
[----:B------:R1:W-:Y:S01]  /*6d020*/  @P4 STG.E.U16 desc[UR8][R18.64], R21 ;  /* 0x0000001512004986 */ /* 0x0003e2000c101508 */
[----:B------:R-:W-:Y:S01]  /*6d030*/  ISETP.LT.AND P4, PT, R29, UR10, !P1 ;  /* 0x0000000a1d007c0c */ /* 0x000fe2000cf81270 */
[----:B------:R-:W-:Y:S01]  /*6d040*/  ULDC UR10, c[0x0][0x228] ;  /* 0x00008a00000a7ab9 */ /* 0x000fe20000000800 */
[----:B------:R-:W-:Y:S01]  /*6d050*/  ISETP.LT.AND P1, PT, R15, UR12, !P1 ;  /* 0x0000000c0f007c0c */ /* 0x000fe2000cf21270 */
[----:B0-----:R-:W-:Y:S01]  /*6d060*/  VIADD R6, R20, UR4 ;  /* 0x0000000414067c36 */ /* 0x001fe20008000000 */
[----:B------:R-:W-:Y:S01]  /*6d070*/  ULDC UR4, c[0x0][0x248] ;  /* 0x0000920000047ab9 */ /* 0x000fe20000000800 */
[----:B------:R-:W-:Y:S01]  /*6d080*/  ISETP.GE.AND P0, PT, R0, UR6, PT ;  /* 0x0000000600007c0c */ /* 0x000fe2000bf06270 */
[----:B------:R-:W-:Y:S01]  /*6d090*/  ULDC UR6, c[0x0][0x228] ;  /* 0x00008a0000067ab9 */ /* 0x000fe20000000800 */
[C---:B------:R-:W-:Y:S01]  /*6d0a0*/  VIADD R0, R6.reuse, UR4 ;  /* 0x0000000406007c36 */ /* 0x040fe20008000000 */
[----:B------:R-:W-:Y:S01]  /*6d0b0*/  ULDC UR4, c[0x0][0x22c] ;  /* 0x00008b0000047ab9 */ /* 0x000fe20000000800 */
[----:B------:R-:W-:Y:S01]  /*6d0c0*/  IMAD.WIDE R4, R6, 0x2, R26 ;  /* 0x0000000206047825 */ /* 0x000fe200078e021a */
[----:B------:R-:W-:Y:S01]  /*6d0d0*/  ULDC UR12, c[0x0][0x228] ;  /* 0x00008a00000c7ab9 */ /* 0x000fe20000000800 */
[----:B-1----:R-:W-:-:S02]  /*6d0e0*/  PRMT R19, R2, 0x7632, R19 ;  /* 0x0000763202137816 */ /* 0x002fc40000000013 */
[----:B------:R-:W-:Y:S01]  /*6d0f0*/  IMAD.WIDE R6, R6, 0x2, R24 ;  /* 0x0000000206067825 */ /* 0x000fe200078e0218 */
[----:B------:R0:W-:Y:S03]  /*6d100*/  @P4 STG.E.U16 desc[UR8][R4.64], R2 ;  /* 0x0000000204004986 */ /* 0x0001e6000c101508 */
[----:B------:R-:W-:Y:S01]  /*6d110*/  IMAD.WIDE R16, R0, 0x2, R26 ;  /* 0x0000000200107825 */ /* 0x000fe200078e021a */
[----:B------:R1:W-:Y:S03]  /*6d120*/  @P1 STG.E.U16 desc[UR8][R6.64], R19 ;  /* 0x0000001306001986 */ /* 0x0003e6000c101508 */
[----:B------:R-:W-:Y:S01]  /*6d130*/  VIADD R18, R3, 0xd7 ;  /* 0x000000d703127836 */ /* 0x000fe20000000000 */
[----:B------:R-:W-:Y:S01]  /*6d140*/  ISETP.LT.AND P2, PT, R15, UR6, !P2 ;  /* 0x000000060f007c0c */ /* 0x000fe2000d741270 */
[----:B------:R-:W-:-:S03]  /*6d150*/  ULDC UR6, c[0x0][0x22c] ;  /* 0x00008b0000067ab9 */ /* 0x000fc60000000800 */
[----:B------:R-:W-:Y:S01]  /*6d160*/  ISETP.GE.AND P4, PT, R18, UR4, PT ;  /* 0x0000000412007c0c */ /* 0x000fe2000bf86270 */
[----:B0-----:R-:W-:Y:S01]  /*6d170*/  VIADD R4, R3, 0xd8 ;  /* 0x000000d803047836 */ /* 0x001fe20000000000 */
[----:B------:R-:W-:Y:S02]  /*6d180*/  ULDC UR4, c[0x0][0x248] ;  /* 0x0000920000047ab9 */ /* 0x000fe40000000800 */
[----:B------:R-:W-:Y:S01]  /*6d190*/  VIADD R18, R0, UR4 ;  /* 0x0000000400127c36 */ /* 0x000fe20008000000 */
[----:B------:R-:W-:Y:S01]  /*6d1a0*/  ULDC UR4, c[0x0][0x22c] ;  /* 0x00008b0000047ab9 */ /* 0x000fe20000000800 */
[----:B------:R-:W-:Y:S01]  /*6d1b0*/  ISETP.GE.AND P1, PT, R4, UR6, PT ;  /* 0x0000000604007c0c */ /* 0x000fe2000bf26270 */
[----:B------:R-:W-:Y:S01]  /*6d1c0*/  IMAD.WIDE R4, R0, 0x2, R24 ;  /* 0x0000000200047825 */ /* 0x000fe200078e0218 */
[----:B------:R-:W-:-:S03]  /*6d1d0*/  ULDC UR6, c[0x0][0x248] ;  /* 0x0000920000067ab9 */ /* 0x000fc60000000800 */
[----:B-1----:R-:W-:-:S04]  /*6d1e0*/  IMAD.WIDE R6, R18, 0x2, R26 ;  /* 0x0000000212067825 */ /* 0x002fc800078e021a */
[----:B------:R-:W-:Y:S01]  /*6d1f0*/  VIADD R20, R3, 0xd9 ;  /* 0x000000d903147836 */ /* 0x000fe20000000000 */
[----:B---3--:R0:W-:Y:S01]  /*6d200*/  @P6 STG.E.U16 desc[UR8][R16.64], R14 ;  /* 0x0000000e10006986 */ /* 0x0081e2000c101508 */
[----:B------:R-:W-:Y:S01]  /*6d210*/  ISETP.LT.AND P6, PT, R29, UR10, !P5 ;  /* 0x0000000a1d007c0c */ /* 0x000fe2000efc1270 */
[----:B------:R-:W-:Y:S01]  /*6d220*/  ULDC UR10, c[0x0][0x22c] ;  /* 0x00008b00000a7ab9 */ /* 0x000fe20000000800 */
[----:B------:R-:W-:Y:S01]  /*6d230*/  ISETP.LT.AND P5, PT, R15, UR12, !P5 ;  /* 0x0000000c0f007c0c */ /* 0x000fe2000efa1270 */
[----:B------:R-:W-:Y:S01]  /*6d240*/  ULDC UR12, c[0x0][0x228] ;  /* 0x00008a00000c7ab9 */ /* 0x000fe20000000800 */
[----:B------:R-:W-:Y:S01]  /*6d250*/  PRMT R19, R14, 0x7632, R19 ;  /* 0x000076320e137816 */ /* 0x000fe20000000013 */
[----:B0-----:R-:W-:-:S04]  /*6d260*/  IMAD.WIDE R16, R18, 0x2, R24 ;  /* 0x0000000212107825 */ /* 0x001fc800078e0218 */
[----:B------:R-:W-:Y:S01]  /*6d270*/  @P2 STG.E.U16 desc[UR8][R4.64], R19 ;  /* 0x0000001304002986 */ /* 0x000fe2000c101508 */
[----:B------:R-:W-:Y:S01]  /*6d280*/  ISETP.GE.AND P2, PT, R20, UR4, PT ;  /* 0x0000000414007c0c */ /* 0x000fe2000bf46270 */
[----:B------:R-:W-:Y:S01]  /*6d290*/  ULDC UR4, c[0x0][0x248] ;  /* 0x0000920000047ab9 */ /* 0x000fe20000000800 */
[----:B------:R-:W-:Y:S01]  /*6d2a0*/  PRMT R0, R13, 0x7632, R0 ;  /* 0x000076320d007816 */ /* 0x000fe20000000000 */
[----:B------:R0:W-:Y:S01]  /*6d2b0*/  @P6 STG.E.U16 desc[UR8][R6.64], R13 ;  /* 0x0000000d06006986 */ /* 0x0001e2000c101508 */
[C---:B------:R-:W-:Y:S01]  /*6d2c0*/  ISETP.LT.AND P6, PT, R29.reuse, UR16, !P4 ;  /* 0x000000101d007c0c */ /* 0x040fe2000e7c1270 */
[----:B------:R-:W-:Y:S02]  /*6d2d0*/  ULDC UR16, c[0x0][0x228] ;  /* 0x00008a0000107ab9 */ /* 0x000fe40000000800 */
[----:B------:R1:W-:Y:S01]  /*6d2e0*/  @P5 STG.E.U16 desc[UR8][R16.64], R0 ;  /* 0x0000000010005986 */ /* 0x0003e2000c101508 */
[----:B------:R-:W-:Y:S01]  /*6d2f0*/  ISETP.LT.AND P5, PT, R29, UR12, !P0 ;  /* 0x0000000c1d007c0c */ /* 0x000fe2000c7a1270 */
[----:B------:R-:W-:Y:S01]  /*6d300*/  ULDC UR12, c[0x0][0x228] ;  /* 0x00008a00000c7ab9 */ /* 0x000fe20000000800 */
[----:B------:R-:W-:Y:S01]  /*6d310*/  ISETP.LT.AND P0, PT, R15, UR14, !P0 ;  /* 0x0000000e0f007c0c */ /* 0x000fe2000c701270 */
[----:B------:R-:W-:Y:S01]  /*6d320*/  ULDC UR14, c[0x0][0x228] ;  /* 0x00008a00000e7ab9 */ /* 0x000fe20000000800 */
[----:B0-----:R-:W-:Y:S01]  /*6d330*/  VIADD R6, R18, UR4 ;  /* 0x0000000412067c36 */ /* 0x001fe20008000000 */
[----:B------:R-:W-:-:S03]  /*6d340*/  ULDC UR4, c[0x0][0x248] ;  /* 0x0000920000047ab9 */ /* 0x000fc60000000800 */
[C---:B------:R-:W-:Y:S01]  /*6d350*/  VIADD R20, R6.reuse, UR6 ;  /* 0x0000000606147c36 */ /* 0x040fe20008000000 */
[----:B----4-:R-:W-:Y:S01]  /*6d360*/  PRMT R21, R11, 0x7632, R21 ;  /* 0x000076320b157816 */ /* 0x010fe20000000015 */
[----:B------:R-:W-:Y:S01]  /*6d370*/  IMAD.WIDE R4, R6, 0x2, R26 ;  /* 0x0000000206047825 */ /* 0x000fe200078e021a */
[----:B------:R-:W-:-:S03]  /*6d380*/  PRMT R22, R10, 0x7632, R22 ;  /* 0x000076320a167816 */ /* 0x000fc60000000016 */
[----:B------:R-:W-:Y:S01]  /*6d390*/  IMAD.WIDE R6, R6, 0x2, R24 ;  /* 0x0000000206067825 */ /* 0x000fe200078e0218 */
[----:B------:R-:W-:Y:S01]  /*6d3a0*/  @P5 STG.E.U16 desc[UR8][R4.64], R11 ;  /* 0x0000000b04005986 */ /* 0x000fe2000c101508 */
[----:B------:R-:W-:Y:S01]  /*6d3b0*/  ISETP.LT.AND P4, PT, R15, UR18, !P4 ;  /* 0x000000120f007c0c */ /* 0x000fe2000e781270 */
[----:B------:R-:W-:Y:S01]  /*6d3c0*/  ULDC UR6, c[0x0][0x22c] ;  /* 0x00008b0000067ab9 */ /* 0x000fe20000000800 */
[----:B-1----:R-:W-:Y:S01]  /*6d3d0*/  IMAD.WIDE R16, R20, 0x2, R26 ;  /* 0x0000000214107825 */ /* 0x002fe200078e021a */
[----:B------:R-:W-:Y:S01]  /*6d3e0*/  @P0 STG.E.U16 desc[UR8][R6.64], R21 ;  /* 0x0000001506000986 */ /* 0x000fe2000c101508 */
[----:B------:R-:W-:-:S03]  /*6d3f0*/  ULDC UR18, c[0x0][0x228] ;  /* 0x00008a0000127ab9 */ /* 0x000fc60000000800 */
[----:B------:R0:W-:Y:S01]  /*6d400*/  @P6 STG.E.U16 desc[UR8][R16.64], R10 ;  /* 0x0000000a10006986 */ /* 0x0001e2000c101508 */
[----:B------:R-:W-:-:S03]  /*6d410*/  IMAD.WIDE R18, R20, 0x2, R24 ;  /* 0x0000000214127825 */ /* 0x000fc600078e0218 */
[----:B0-----:R-:W3:Y:S04]  /*6d420*/  LDL.LU R10, [R1+0x334] ;  /* 0x00033400010a7983 */ /* 0x001ee80000300800 */
[----:B------:R-:W4:Y:S04]  /*6d430*/  LDL.LU R11, [R1+0x324] ;  /* 0x00032400010b7983 */ /* 0x000f280000300800 */
[----:B------:R-:W2:Y:S01]  /*6d440*/  LDL.LU R23, [R1+0x338] ;  /* 0x0003380001177983 */ /* 0x000ea20000300800 */
[----:B------:R-:W-:Y:S02]  /*6d450*/  VIADD R6, R20, UR4 ;  /* 0x0000000414067c36 */ /* 0x000fe40008000000 */
[----:B------:R-:W-:Y:S01]  /*6d460*/  VIADD R0, R3, 0xda ;  /* 0x000000da03007836 */ /* 0x000fe20000000000 */
[----:B------:R-:W2:Y:S01]  /*6d470*/  LDL.LU R2, [R1+0x328] ;  /* 0x0003280001027983 */ /* 0x000ea20000300800 */
[----:B------:R-:W-:Y:S01]  /*6d480*/  ISETP.LT.AND P6, PT, R29, UR14, !P2 ;  /* 0x0000000e1d007c0c */ /* 0x000fe2000d7c1270 */
[----:B------:R-:W-:-:S02]  /*6d490*/  ULDC UR4, c[0x0][0x248] ;  /* 0x0000920000047ab9 */ /* 0x000fc40000000800 */
[----:B------:R0:W-:Y:S01]  /*6d4a0*/  @P4 STG.E.U16 desc[UR8][R18.64], R22 ;  /* 0x0000001612004986 */ /* 0x0001e2000c101508 */
[----:B------:R-:W-:Y:S01]  /*6d4b0*/  ISETP.GE.AND P5, PT, R0, UR10, PT ;  /* 0x0000000a00007c0c */ /* 0x000fe2000bfa6270 */
[----:B------:R-:W-:Y:S01]  /*6d4c0*/  ULDC UR10, c[0x0][0x228] ;  /* 0x00008a00000a7ab9 */ /* 0x000fe20000000800 */
[----:B------:R-:W-:Y:S01]  /*6d4d0*/  IMAD.WIDE R4, R6, 0x2, R26 ;  /* 0x0000000206047825 */ /* 0x000fe200078e021a */
[----:B------:R-:W2:Y:S01]  /*6d4e0*/  LDL.LU R14, [R1+0x33c] ;  /* 0x00033c00010e7983 */ /* 0x000ea20000300800 */
[----:B------:R-:W-:-:S03]  /*6d4f0*/  ULDC UR14, c[0x0][0x228] ;  /* 0x00008a00000e7ab9 */ /* 0x000fc60000000800 */
[----:B------:R-:W2:Y:S04]  /*6d500*/  LDL.LU R13, [R1+0x32c] ;  /* 0x00032c00010d7983 */ /* 0x000ea80000300800 */
[----:B------:R-:W2:Y:S04]  /*6d510*/  LDL.LU R28, [R1+0x360] ;  /* 0x00036000011c7983 */ /* 0x000ea80000300800 */
[----:B------:R-:W2:Y:S01]  /*6d520*/  LDL.LU R20, [R1+0x320] ;  /* 0x0003200001147983 */ /* 0x000ea20000300800 */
[----:B------:R-:W-:Y:S01]  /*6d530*/  ISETP.LT.AND P4, PT, R29, UR10, !P1 ;  /* 0x0000000a1d007c0c */ /* 0x000fe2000cf81270 */
[----:B------:R-:W-:Y:S01]  /*6d540*/  VIADD R0, R3, 0xdb ;  /* 0x000000db03007836 */ /* 0x000fe20000000000 */
[----:B------:R-:W-:Y:S01]  /*6d550*/  ISETP.LT.AND P1, PT, R15, UR12, !P1 ;  /* 0x0000000c0f007c0c */ /* 0x000fe2000cf21270 */
[----:B0-----:R-:W-:Y:S01]  /*6d560*/  VIADD R18, R6, UR4 ;  /* 0x0000000406127c36 */ /* 0x001fe20008000000 */
[----:B------:R-:W-:Y:S01]  /*6d570*/  PRMT R19, R9, 0x7632, R19 ;  /* 0x0000763209137816 */ /* 0x000fe20000000013 */
[----:B------:R-:W-:Y:S01]  /*6d580*/  ULDC UR10, c[0x0][0x228] ;  /* 0x00008a00000a7ab9 */ /* 0x000fe20000000800 */
[----:B------:R-:W-:Y:S01]  /*6d590*/  ISETP.GE.AND P0, PT, R0, UR6, PT ;  /* 0x0000000600007c0c */ /* 0x000fe2000bf06270 */
[----:B------:R-:W-:Y:S01]  /*6d5a0*/  VIADD R0, R3, 0xdc ;  /* 0x000000dc03007836 */ /* 0x000fe20000000000 */
[----:B------:R-:W-:Y:S01]  /*6d5b0*/  ULDC UR4, c[0x0][0x22c] ;  /* 0x00008b0000047ab9 */ /* 0x000fe20000000800 */
[----:B------:R-:W-:Y:S01]  /*6d5c0*/  IMAD.WIDE R6, R6, 0x2, R24 ;  /* 0x0000000206067825 */ /* 0x000fe200078e0218 */
[----:B------:R-:W-:Y:S01]  /*6d5d0*/  ULDC UR6, c[0x0][0x228] ;  /* 0x00008a0000067ab9 */ /* 0x000fe20000000800 */
[----:B------:R-:W-:-:S02]  /*6d5e0*/  ULDC UR12, c[0x0][0x228] ;  /* 0x00008a00000c7ab9 */ /* 0x000fc40000000800 */
[----:B------:R-:W-:Y:S01]  /*6d5f0*/  IMAD.WIDE R16, R18, 0x2, R26 ;  /* 0x0000000212107825 */ /* 0x000fe200078e021a */
[----:B------:R0:W-:Y:S01]  /*6d600*/  @P4 STG.E.U16 desc[UR8][R4.64], R9 ;  /* 0x0000000904004986 */ /* 0x0001e2000c101508 */
[----:B------:R-:W-:Y:S01]  /*6d610*/  ISETP.GE.AND P4, PT, R0, UR4, PT ;  /* 0x0000000400007c0c */ /* 0x000fe2000bf86270 */
[----:B------:R-:W-:Y:S01]  /*6d620*/  ULDC UR4, c[0x0][0x248] ;  /* 0x0000920000047ab9 */ /* 0x000fe20000000800 */
[----:B------:R-:W-:Y:S01]  /*6d630*/  VIADD R0, R3, 0xdd ;  /* 0x000000dd03007836 */ /* 0x000fe20000000000 */
[----:B------:R1:W-:Y:S01]  /*6d640*/  @P1 STG.E.U16 desc[UR8][R6.64], R19 ;  /* 0x0000001306001986 */ /* 0x0003e2000c101508 */
[----:B------:R-:W-:Y:S01]  /*6d650*/  ISETP.LT.AND P2, PT, R15, UR6, !P2 ;  /* 0x000000060f007c0c */ /* 0x000fe2000d741270 */
[----:B------:R-:W-:Y:S02]  /*6d660*/  ULDC UR6, c[0x0][0x22c] ;  /* 0x00008b0000067ab9 */ /* 0x000fe40000000800 */
[----:B------:R-:W-:Y:S01]  /*6d670*/  ISETP.GE.AND P1, PT, R0, UR6, PT ;  /* 0x0000000600007c0c */ /* 0x000fe2000bf26270 */
[C---:B------:R-:W-:Y:S01]  /*6d680*/  VIADD R0, R18.reuse, UR4 ;  /* 0x0000000412007c36 */ /* 0x040fe20008000000 */
[----:B------:R-:W-:Y:S01]  /*6d690*/  ULDC UR4, c[0x0][0x22c] ;  /* 0x00008b0000047ab9 */ /* 0x000fe20000000800 */
[----:B------:R-:W-:Y:S01]  /*6d6a0*/  ULDC UR6, c[0x0][0x248] ;  /* 0x0000920000067ab9 */ /* 0x000fe20000000800 */
[----:B0-----:R-:W-:Y:S01]  /*6d6b0*/  IMAD.WIDE R4, R18, 0x2, R24 ;  /* 0x0000000212047825 */ /* 0x001fe200078e0218 */
[----:B------:R-:W2:Y:S03]  /*6d6c0*/  LDL.LU R9, [R1+0x1a80] ;  /* 0x001a800001097983 */ /* 0x000ea60000300800 */
[----:B-1----:R-:W-:Y:S01]  /*6d6d0*/  IMAD.WIDE R6, R0, 0x2, R26 ;  /* 0x0000000200067825 */ /* 0x002fe200078e021a */
[----:B---3--:R-:W-:-:S02]  /*6d6e0*/  PRMT R18, R10, 0x7632, R18 ;  /* 0x000076320a127816 */ /* 0x008fc40000000012 */
[----:B----4-:R-:W-:Y:S01]  /*6d6f0*/  PRMT R22, R11, 0x7632, R22 ;  /* 0x000076320b167816 */ /* 0x010fe20000000016 */
[----:B--2---:R0:W-:Y:S01]  /*6d700*/  @P6 STG.E.U16 desc[UR8][R16.64], R20 ;  /* 0x0000001410006986 */ /* 0x0041e2000c101508 */
[----:B------:R-:W-:Y:S01]  /*6d710*/  ISETP.LT.AND P6, PT, R29, UR10, !P5 ;  /* 0x0000000a1d007c0c */ /* 0x000fe2000efc1270 */
[----:B------:R-:W-:Y:S01]  /*6d720*/  ULDC UR10, c[0x0][0x22c] ;  /* 0x00008b00000a7ab9 */ /* 0x000fe20000000800 */
[----:B------:R-:W-:Y:S01]  /*6d730*/  ISETP.LT.AND P5, PT, R15, UR12, !P5 ;  /* 0x0000000c0f007c0c */ /* 0x000fe2000efa1270 */
[----:B------:R-:W-:Y:S01]  /*6d740*/  ULDC UR12, c[0x0][0x228] ;  /* 0x00008a00000c7ab9 */ /* 0x000fe20000000800 */
[----:B------:R-:W-:Y:S01]  /*6d750*/  PRMT R19, R20, 0x7632, R19 ;  /* 0x0000763214137816 */ /* 0x000fe20000000013 */
[----:B0-----:R-:W-:Y:S02]  /*6d760*/  VIADD R20, R3, 0xde ;  /* 0x000000de03147836 */ /* 0x001fe40000000000 */
[----:B------:R-:W-:Y:S02]  /*6d770*/  IMAD.WIDE R16, R0, 0x2, R24 ;  /* 0x0000000200107825 */ /* 0x000fe400078e0218 */
[----:B------:R-:W-:Y:S01]  /*6d780*/  @P2 STG.E.U16 desc[UR8][R4.64], R19 ;  /* 0x0000001304002986 */ /* 0x000fe2000c101508 */
[----:B------:R-:W-:Y:S01]  /*6d790*/  ISETP.GE.AND P2, PT, R20, UR4, PT ;  /* 0x0000000414007c0c */ /* 0x000fe2000bf46270 */
[----:B------:R-:W-:-:S02]  /*6d7a0*/  ULDC UR4, c[0x0][0x248] ;  /* 0x0000920000047ab9 */ /* 0x000fc40000000800 */
[----:B------:R0:W-:Y:S01]  /*6d7b0*/  @P6 STG.E.U16 desc[UR8][R6.64], R10 ;  /* 0x0000000a06006986 */ /* 0x0001e2000c101508 */
[C---:B------:R-:W-:Y:S01]  /*6d7c0*/  ISETP.LT.AND P6, PT, R29.reuse, UR16, !P4 ;  /* 0x000000101d007c0c */ /* 0x040fe2000e7c1270 */
[----:B------:R-:W-:Y:S02]  /*6d7d0*/  ULDC UR16, c[0x0][0x228] ;  /* 0x00008a0000107ab9 */ /* 0x000fe40000000800 */
[----:B------:R1:W-:Y:S01]  /*6d7e0*/  @P5 STG.E.U16 desc[UR8][R16.64], R18 ;  /* 0x0000001210005986 */ /* 0x0003e2000c101508 */
[----:B------:R-:W-:Y:S01]  /*6d7f0*/  ISETP.LT.AND P5, PT, R29, UR12, !P0 ;  /* 0x0000000c1d007c0c */ /* 0x000fe2000c7a1270 */
[----:B------:R-:W-:Y:S01]  /*6d800*/  ULDC UR12, c[0x0][0x228] ;  /* 0x00008a00000c7ab9 */ /* 0x000fe20000000800 */
[C---:B------:R-:W-:Y:S01]  /*6d810*/  ISETP.LT.AND P0, PT, R15.reuse, UR14, !P0 ;  /* 0x0000000e0f007c0c */ /* 0x040fe2000c701270 */
[----:B------:R-:W-:Y:S01]  /*6d820*/  ULDC UR14, c[0x0][0x228] ;  /* 0x00008a00000e7ab9 */ /* 0x000fe20000000800 */
[----:B------:R-:W-:Y:S01]  /*6d830*/  ISETP.LT.AND P4, PT, R15, UR18, !P4 ;  /* 0x000000120f007c0c */ /* 0x000fe2000e781270 */
[----:B------:R-:W-:Y:S01]  /*6d840*/  ULDC UR18, c[0x0][0x228] ;  /* 0x00008a0000127ab9 */ /* 0x000fe20000000800 */
[----:B0-----:R-:W-:Y:S01]  /*6d850*/  VIADD R6, R0, UR4 ;  /* 0x0000000400067c36 */ /* 0x001fe20008000000 */
[----:B------:R-:W-:Y:S01]  /*6d860*/  PRMT R21, R23, 0x7632, R21 ;  /* 0x0000763217157816 */ /* 0x000fe20000000015 */
[----:B------:R-:W-:Y:S01]  /*6d870*/  VIADD R0, R3, 0xdf ;  /* 0x000000df03007836 */ /* 0x000fe20000000000 */
[----:B------:R-:W-:Y:S01]  /*6d880*/  ULDC UR4, c[0x0][0x248] ;  /* 0x0000920000047ab9 */ /* 0x000fe20000000800 */
[C---:B------:R-:W-:Y:S01]  /*6d890*/  VIADD R20, R6.reuse, UR6 ;  /* 0x0000000606147c36 */ /* 0x040fe20008000000 */
[----:B------:R-:W2:Y:S01]  /*6d8a0*/  LDL.LU R10, [R1+0x1a7c] ;  /* 0x001a7c00010a7983 */ /* 0x000ea20000300800 */
[----:B------:R-:W-:Y:S01]  /*6d8b0*/  IMAD.WIDE R4, R6, 0x2, R26 ;  /* 0x0000000206047825 */ /* 0x000fe200078e021a */
[----:B------:R-:W-:-:S03]  /*6d8c0*/  ULDC UR6, c[0x0][0x22c] ;  /* 0x00008b0000067ab9 */ /* 0x000fc60000000800 */
[----:B------:R-:W-:Y:S01]  /*6d8d0*/  IMAD.WIDE R6, R6, 0x2, R24 ;  /* 0x0000000206067825 */ /* 0x000fe200078e0218 */
[----:B------:R-:W-:Y:S03]  /*6d8e0*/  @P5 STG.E.U16 desc[UR8][R4.64], R11 ;  /* 0x0000000b04005986 */ /* 0x000fe6000c101508 */
[----:B-1----:R-:W-:Y:S01]  /*6d8f0*/  IMAD.WIDE R16, R20, 0x2, R26 ;  /* 0x0000000214107825 */ /* 0x002fe200078e021a */
[----:B------:R-:W-:-:S03]  /*6d900*/  ISETP.GE.AND P5, PT, R0, UR10, PT ;  /* 0x0000000a00007c0c */ /* 0x000fc6000bfa6270 */
[----:B------:R-:W-:Y:S01]  /*6d910*/  IMAD.WIDE R18, R20, 0x2, R24 ;  /* 0x0000000214127825 */ /* 0x000fe200078e0218 */
[----:B------:R0:W-:Y:S01]  /*6d920*/  @P0 STG.E.U16 desc[UR8][R6.64], R22 ;  /* 0x0000001606000986 */ /* 0x0001e2000c101508 */
[----:B------:R-:W-:-:S03]  /*6d930*/  ULDC UR10, c[0x0][0x228] ;  /* 0x00008a00000a7ab9 */ /* 0x000fc60000000800 */
[----:B------:R-:W-:Y:S04]  /*6d940*/  @P6 STG.E.U16 desc[UR8][R16.64], R23 ;  /* 0x0000001710006986 */ /* 0x000fe8000c101508 */
[----:B------:R1:W-:Y:S01]  /*6d950*/  @P4 STG.E.U16 desc[UR8][R18.64], R21 ;  /* 0x0000001512004986 */ /* 0x0003e2000c101508 */
[----:B------:R-:W-:Y:S01]  /*6d960*/  ISETP.LT.AND P4, PT, R29, UR10, !P1 ;  /* 0x0000000a1d007c0c */ /* 0x000fe2000cf81270 */
[----:B------:R-:W-:Y:S02]  /*6d970*/  VIADD R0, R3, 0xe0 ;  /* 0x000000e003007836 */ /* 0x000fe40000000000 */
[----:B0-----:R-:W-:Y:S01]  /*6d980*/  VIADD R6, R20, UR4 ;  /* 0x0000000414067c36 */ /* 0x001fe20008000000 */
[----:B------:R-:W3:Y:S01]  /*6d990*/  LDL.LU R11, [R1+0x1a78] ;  /* 0x001a7800010b7983 */ /* 0x000ee20000300800 */
[----:B------:R-:W-:Y:S01]  /*6d9a0*/  ISETP.LT.AND P1, PT, R15, UR12, !P1 ;  /* 0x0000000c0f007c0c */ /* 0x000fe2000cf21270 */
[----:B------:R-:W-:Y:S01]  /*6d9b0*/  ULDC UR4, c[0x0][0x248] ;  /* 0x0000920000047ab9 */ /* 0x000fe20000000800 */
[----:B------:R-:W-:Y:S01]  /*6d9c0*/  IMAD.WIDE R4, R6, 0x2, R26 ;  /* 0x0000000206047825 */ /* 0x000fe200078e021a */
[----:B------:R-:W-:Y:S01]  /*6d9d0*/  ISETP.LT.AND P6, PT, R29, UR14, !P2 ;  /* 0x0000000e1d007c0c */ /* 0x000fe2000d7c1270 */
[----:B------:R-:W-:Y:S01]  /*6d9e0*/  ULDC UR10, c[0x0][0x228] ;  /* 0x00008a00000a7ab9 */ /* 0x000fe20000000800 */
[----:B-1----:R-:W-:Y:S01]  /*6d9f0*/  PRMT R19, R2, 0x7632, R19 ;  /* 0x0000763202137816 */ /* 0x002fe20000000013 */
[----:B------:R-:W-:-:S02]  /*6da00*/  VIADD R18, R3, 0xe1 ;  /* 0x000000e103127836 */ /* 0x000fc40000000000 */
        /* <DEDUP_REMOVED lines=13> */
[----:B------:R-:W-:Y:S02]  /*6dae0*/  ULDC UR6, c[0x0][0x22c] ;  /* 0x00008b0000067ab9 */ /* 0x000fe40000000800 */
[----:B------:R1:W-:Y:S01]  /*6daf0*/  @P6 STG.E.U16 desc[UR8][R16.64], R14 ;  /* 0x0000000e10006986 */ /* 0x0003e2000c101508 */
[----:B------:R-:W-:Y:S01]  /*6db00*/  ISETP.LT.AND P6, PT, R29, UR10, !P5 ;  /* 0x0000000a1d007c0c */ /* 0x000fe2000efc1270 */
[----:B------:R-:W-:Y:S01]  /*6db10*/  VIADD R4, R3, 0xe2 ;  /* 0x000000e203047836 */ /* 0x000fe20000000000 */
[----:B------:R-:W-:Y:S01]  /*6db20*/  ISETP.GE.AND P4, PT, R18, UR4, PT ;  /* 0x0000000412007c0c */ /* 0x000fe2000bf86270 */
[----:B------:R-:W-:Y:S01]  /*6db30*/  ULDC UR4, c[0x0][0x248] ;  /* 0x0000920000047ab9 */ /* 0x000fe20000000800 */
[----:B------:R-:W-:-:S02]  /*6db40*/  PRMT R21, R28, 0x7632, R21 ;  /* 0x000076321c157816 */ /* 0x000fc40000000015 */
[----:B0-----:R-:W-:Y:S01]  /*6db50*/  PRMT R19, R14, 0x7632, R19 ;  /* 0x000076320e137816 */ /* 0x001fe20000000013 */
[----:B------:R-:W-:Y:S01]  /*6db60*/  ULDC UR10, c[0x0][0x22c] ;  /* 0x00008b00000a7ab9 */ /* 0x000fe20000000800 */
[----:B-1----:R-:W3:Y:S01]  /*6db70*/  LDL.LU R14, [R1+0x368] ;  /* 0x00036800010e7983 */ /* 0x002ee20000300800 */
[----:B------:R-:W-:Y:S01]  /*6db80*/  VIADD R18, R0, UR4 ;  /* 0x0000000400127c36 */ /* 0x000fe20008000000 */
[----:B------:R-:W-:Y:S01]  /*6db90*/  ISETP.GE.AND P1, PT, R4, UR6, PT ;  /* 0x0000000604007c0c */ /* 0x000fe2000bf26270 */
[----:B------:R-:W-:Y:S01]  /*6dba0*/  IMAD.WIDE R4, R0, 0x2, R24 ;  /* 0x0000000200047825 */ /* 0x000fe200078e0218 */
[----:B------:R-:W-:Y:S01]  /*6dbb0*/  ISETP.LT.AND P5, PT, R15, UR12, !P5 ;  /* 0x0000000c0f007c0c */ /* 0x000fe2000efa1270 */
[----:B------:R-:W-:Y:S02]  /*6dbc0*/  ULDC UR4, c[0x0][0x22c] ;  /* 0x00008b0000047ab9 */ /* 0x000fe40000000800 */
[C---:B------:R-:W-:Y:S01]  /*6dbd0*/  IMAD.WIDE R6, R18.reuse, 0x2, R26 ;  /* 0x0000000212067825 */ /* 0x040fe200078e021a */
[----:B------:R-:W-:Y:S01]  /*6dbe0*/  @P2 STG.E.U16 desc[UR8][R4.64], R19 ;  /* 0x0000001304002986 */ /* 0x000fe2000c101508 */
[----:B------:R-:W-:Y:S01]  /*6dbf0*/  PRMT R0, R13, 0x7632, R0 ;  /* 0x000076320d007816 */ /* 0x000fe20000000000 */
[----:B------:R-:W-:Y:S01]  /*6dc00*/  ULDC UR12, c[0x0][0x228] ;  /* 0x00008a00000c7ab9 */ /* 0x000fe20000000800 */
[----:B------:R-:W-:Y:S01]  /*6dc10*/  IMAD.WIDE R16, R18, 0x2, R24 ;  /* 0x0000000212107825 */ /* 0x000fe200078e0218 */
[----:B------:R0:W-:Y:S01]  /*6dc20*/  @P6 STG.E.U16 desc[UR8][R6.64], R13 ;  /* 0x0000000d06006986 */ /* 0x0001e2000c101508 */
[----:B------:R-:W-:-:S03]  /*6dc30*/  ULDC UR6, c[0x0][0x248] ;  /* 0x0000920000067ab9 */ /* 0x000fc60000000800 */
[----:B0-----:R-:W3:Y:S01]  /*6dc40*/  LDL.LU R13, [R1+0x36c] ;  /* 0x00036c00010d7983 */ /* 0x001ee20000300800 */
[----:B------:R-:W-:Y:S01]  /*6dc50*/  ISETP.GE.AND P2, PT, R20, UR4, PT ;  /* 0x0000000414007c0c */ /* 0x000fe2000bf46270 */
[----:B------:R-:W-:Y:S02]  /*6dc60*/  ULDC UR4, c[0x0][0x248] ;  /* 0x0000920000047ab9 */ /* 0x000fe40000000800 */
[----:B------:R0:W-:Y:S01]  /*6dc70*/  @P5 STG.E.U16 desc[UR8][R16.64], R0 ;  /* 0x0000000010005986 */ /* 0x0001e2000c101508 */
[----:B------:R-:W-:Y:S01]  /*6dc80*/  ISETP.LT.AND P5, PT, R29, UR12, !P0 ;  /* 0x0000000c1d007c0c */ /* 0x000fe2000c7a1270 */
[----:B------:R-:W-:Y:S01]  /*6dc90*/  VIADD R6, R18, UR4 ;  /* 0x0000000412067c36 */ /* 0x000fe20008000000 */
[----:B------:R-:W-:Y:S01]  /*6dca0*/  ISETP.LT.AND P0, PT, R15, UR14, !P0 ;  /* 0x0000000e0f007c0c */ /* 0x000fe2000c701270 */
[----:B------:R-:W-:Y:S01]  /*6dcb0*/  ULDC UR12, c[0x0][0x228] ;  /* 0x00008a00000c7ab9 */ /* 0x000fe20000000800 */
[----:B------:R-:W-:Y:S01]  /*6dcc0*/  ISETP.LT.AND P6, PT, R29, UR16, !P4 ;  /* 0x000000101d007c0c */ /* 0x000fe2000e7c1270 */
[C---:B------:R-:W-:Y:S01]  /*6dcd0*/  VIADD R20, R6.reuse, UR6 ;  /* 0x0000000606147c36 */ /* 0x040fe20008000000 */
[----:B------:R-:W-:Y:S01]  /*6dce0*/  ISETP.LT.AND P4, PT, R15, UR18, !P4 ;  /* 0x000000120f007c0c */ /* 0x000fe2000e781270 */
[----:B------:R-:W-:Y:S01]  /*6dcf0*/  IMAD.WIDE R4, R6, 0x2, R26 ;  /* 0x0000000206047825 */ /* 0x000fe200078e021a */
[----:B------:R-:W-:Y:S01]  /*6dd00*/  PRMT R22, R8, 0x7632, R22 ;  /* 0x0000763208167816 */ /* 0x000fe20000000016 */
[----:B------:R-:W-:Y:S01]  /*6dd10*/  ULDC UR4, c[0x0][0x248] ;  /* 0x0000920000047ab9 */ /* 0x000fe20000000800 */
[----:B------:R-:W-:Y:S01]  /*6dd20*/  ULDC UR14, c[0x0][0x228] ;  /* 0x00008a00000e7ab9 */ /* 0x000fe20000000800 */
[----:B0-----:R-:W-:Y:S01]  /*6dd30*/  VIADD R0, R3, 0xe4 ;  /* 0x000000e403007836 */ /* 0x001fe20000000000 */
[----:B------:R-:W-:Y:S01]  /*6dd40*/  ULDC UR6, c[0x0][0x22c] ;  /* 0x00008b0000067ab9 */ /* 0x000fe20000000800 */
[----:B------:R-:W-:Y:S01]  /*6dd50*/  IMAD.WIDE R6, R6, 0x2, R24 ;  /* 0x0000000206067825 */ /* 0x000fe200078e0218 */
[----:B------:R-:W-:Y:S01]  /*6dd60*/  @P5 STG.E.U16 desc[UR8][R4.64], R28 ;  /* 0x0000001c04005986 */ /* 0x000fe2000c101508 */
[----:B------:R-:W-:-:S02]  /*6dd70*/  ULDC UR16, c[0x0][0x228] ;  /* 0x00008a0000107ab9 */ /* 0x000fc40000000800 */
[----:B------:R-:W-:Y:S01]  /*6dd80*/  IMAD.WIDE R16, R20, 0x2, R26 ;  /* 0x0000000214107825 */ /* 0x000fe200078e021a */
[----:B------:R-:W-:-:S03]  /*6dd90*/  ISETP.GE.AND P5, PT, R0, UR10, PT ;  /* 0x0000000a00007c0c */ /* 0x000fc6000bfa6270 */
[----:B------:R-:W-:Y:S01]  /*6dda0*/  IMAD.WIDE R18, R20, 0x2, R24 ;  /* 0x0000000214127825 */ /* 0x000fe200078e0218 */
[----:B------:R0:W-:Y:S01]  /*6ddb0*/  @P0 STG.E.U16 desc[UR8][R6.64], R21 ;  /* 0x0000001506000986 */ /* 0x0001e2000c101508 */
[----:B------:R-:W-:Y:S01]  /*6ddc0*/  ULDC UR10, c[0x0][0x228] ;  /* 0x00008a00000a7ab9 */ /* 0x000fe20000000800 */
[----:B------:R-:W-:Y:S02]  /*6ddd0*/  ULDC UR18, c[0x0][0x228] ;  /* 0x00008a0000127ab9 */ /* 0x000fe40000000800 */
[----:B------:R1:W-:Y:S01]  /*6dde0*/  @P6 STG.E.U16 desc[UR8][R16.64], R8 ;  /* 0x0000000810006986 */ /* 0x0003e2000c101508 */
[----:B------:R-:W-:-:S03]  /*6ddf0*/  VIADD R0, R3, 0xe5 ;  /* 0x000000e503007836 */ /* 0x000fc60000000000 */
[----:B------:R4:W-:Y:S01]  /*6de00*/  @P4 STG.E.U16 desc[UR8][R18.64], R22 ;  /* 0x0000001612004986 */ /* 0x0009e2000c101508 */
[----:B------:R-:W-:Y:S01]  /*6de10*/  ISETP.LT.AND P4, PT, R29, UR10, !P1 ;  /* 0x0000000a1d007c0c */ /* 0x000fe2000cf81270 */
[----:B------:R-:W-:Y:S01]  /*6de20*/  ULDC UR10, c[0x0][0x228] ;  /* 0x00008a00000a7ab9 */ /* 0x000fe20000000800 */
[----:B------:R-:W-:Y:S01]  /*6de30*/  ISETP.LT.AND P1, PT, R15, UR12, !P1 ;  /* 0x0000000c0f007c0c */ /* 0x000fe2000cf21270 */
[----:B0-----:R-:W-:Y:S01]  /*6de40*/  VIADD R6, R20, UR4 ;  /* 0x0000000414067c36 */ /* 0x001fe20008000000 */
[----:B------:R-:W-:Y:S01]  /*6de50*/  ISETP.LT.AND P6, PT, R29, UR14, !P2 ;  /* 0x0000000e1d007c0c */ /* 0x000fe2000d7c1270 */
[----:B------:R-:W-:Y:S01]  /*6de60*/  ULDC UR4, c[0x0][0x248] ;  /* 0x0000920000047ab9 */ /* 0x000fe20000000800 */
[----:B------:R-:W-:Y:S01]  /*6de70*/  ISETP.GE.AND P0, PT, R0, UR6, PT ;  /* 0x0000000600007c0c */ /* 0x000fe2000bf06270 */
[C---:B------:R-:W-:Y:S01]  /*6de80*/  VIADD R0, R6.reuse, UR4 ;  /* 0x0000000406007c36 */ /* 0x040fe20008000000 */
[----:B------:R-:W-:Y:S01]  /*6de90*/  ULDC UR6, c[0x0][0x228] ;  /* 0x00008a0000067ab9 */ /* 0x000fe20000000800 */
[C---:B------:R-:W-:Y:S01]  /*6dea0*/  IMAD.WIDE R4, R6.reuse, 0x2, R26 ;  /* 0x0000000206047825 */ /* 0x040fe200078e021a */
[----:B------:R-:W-:Y:S01]  /*6deb0*/  ULDC UR4, c[0x0][0x22c] ;  /* 0x00008b0000047ab9 */ /* 0x000fe20000000800 */
[----:B------:R-:W-:Y:S01]  /*6dec0*/  ULDC UR12, c[0x0][0x228] ;  /* 0x00008a00000c7ab9 */ /* 0x000fe20000000800 */
[----:B------:R-:W-:Y:S01]  /*6ded0*/  ULDC UR14, c[0x0][0x228] ;  /* 0x00008a00000e7ab9 */ /* 0x000fe20000000800 */
[----:B------:R-:W-:-:S04]  /*6dee0*/  IMAD.WIDE R6, R6, 0x2, R24 ;  /* 0x0000000206067825 */ /* 0x000fc800078e0218 */
[----:B-1----:R-:W-:Y:S01]  /*6def0*/  IMAD.WIDE R16, R0, 0x2, R26 ;  /* 0x0000000200107825 */ /* 0x002fe200078e021a */
[----:B------:R-:W-:Y:S01]  /*6df00*/  ISETP.LT.AND P2, PT, R15, UR6, !P2 ;  /* 0x000000060f007c0c */ /* 0x000fe2000d741270 */
[----:B------:R-:W-:Y:S02]  /*6df10*/  ULDC UR6, c[0x0][0x22c] ;  /* 0x00008b0000067ab9 */ /* 0x000fe40000000800 */
[----:B------:R-:W-:Y:S01]  /*6df20*/  VIADD R8, R3, 0xe6 ;  /* 0x000000e603087836 */ /* 0x000fe20000000000 */
[----:B--2---:R-:W-:Y:S02]  /*6df30*/  PRMT R20, R10, 0x7632, R20 ;  /* 0x000076320a147816 */ /* 0x004fe40000000014 */
[----:B----4-:R-:W-:Y:S01]  /*6df40*/  PRMT R18, R2, 0x7632, R18 ;  /* 0x0000763202127816 */ /* 0x010fe20000000012 */
[----:B------:R0:W-:Y:S01]  /*6df50*/  @P4 STG.E.U16 desc[UR8][R4.64], R2 ;  /* 0x0000000204004986 */ /* 0x0001e2000c101508 */
[----:B------:R-:W-:Y:S01]  /*6df60*/  ISETP.GE.AND P4, PT, R8, UR4, PT ;  /* 0x0000000408007c0c */ /* 0x000fe2000bf86270 */
[----:B------:R-:W-:-:S02]  /*6df70*/  ULDC UR4, c[0x0][0x248] ;  /* 0x0000920000047ab9 */ /* 0x000fc40000000800 */
[----:B------:R-:W-:Y:S04]  /*6df80*/  @P1 STG.E.U16 desc[UR8][R6.64], R18 ;  /* 0x0000001206001986 */ /* 0x000fe8000c101508 */
[----:B------:R1:W-:Y:S01]  /*6df90*/  @P6 STG.E.U16 desc[UR8][R16.64], R9 ;  /* 0x0000000910006986 */ /* 0x0003e2000c101508 */
[----:B------:R-:W-:Y:S01]  /*6dfa0*/  ISETP.LT.AND P6, PT, R29, UR10, !P5 ;  /* 0x0000000a1d007c0c */ /* 0x000fe2000efc1270 */
[----:B------:R-:W-:Y:S01]  /*6dfb0*/  ULDC UR10, c[0x0][0x22c] ;  /* 0x00008b00000a7ab9 */ /* 0x000fe20000000800 */
[----:B------:R-:W-:Y:S01]  /*6dfc0*/  ISETP.LT.AND P5, PT, R15, UR12, !P5 ;  /* 0x0000000c0f007c0c */ /* 0x000fe2000efa1270 */
[----:B0-----:R-:W-:Y:S01]  /*6dfd0*/  VIADD R4, R3, 0xe7 ;  /* 0x000000e703047836 */ /* 0x001fe20000000000 */
[----:B------:R-:W-:-:S04]  /*6dfe0*/  ULDC UR12, c[0x0][0x228] ;  /* 0x00008a00000c7ab9 */ /* 0x000fc80000000800 */
[----:B------:R-:W-:Y:S01]  /*6dff0*/  ISETP.GE.AND P1, PT, R4, UR6, PT ;  /* 0x0000000604007c0c */ /* 0x000fe2000bf26270 */
[C---:B-1----:R-:W-:Y:S01]  /*6e000*/  VIADD R16, R0.reuse, UR4 ;  /* 0x0000000400107c36 */ /* 0x042fe20008000000 */
[----:B------:R-:W-:Y:S01]  /*6e010*/  PRMT R17, R9, 0x7632, R17 ;  /* 0x0000763209117816 */ /* 0x000fe20000000011 */
[----:B------:R-:W-:Y:S01]  /*6e020*/  IMAD.WIDE R4, R0, 0x2, R24 ;  /* 0x0000000200047825 */ /* 0x000fe200078e0218 */
[----:B---3--:R-:W-:Y:S01]  /*6e030*/  PRMT R0, R14, 0x7632, R0 ;  /* 0x000076320e007816 */ /* 0x008fe20000000000 */
[----:B------:R-:W-:Y:S01]  /*6e040*/  ULDC UR4, c[0x0][0x22c] ;  /* 0x00008b0000047ab9 */ /* 0x000fe20000000800 */
[----:B------:R-:W-:Y:S01]  /*6e050*/  ULDC UR6, c[0x0][0x248] ;  /* 0x0000920000067ab9 */ /* 0x000fe20000000800 */
[----:B------:R-:W-:Y:S01]  /*6e060*/  IMAD.WIDE R6, R16, 0x2, R26 ;  /* 0x0000000210067825 */ /* 0x000fe200078e021a */
[----:B------:R-:W-:Y:S03]  /*6e070*/  @P2 STG.E.U16 desc[UR8][R4.64], R17 ;  /* 0x0000001104002986 */ /* 0x000fe6000c101508 */
[----:B------:R-:W-:-:S02]  /*6e080*/  VIADD R18, R3, 0xe8 ;  /* 0x000000e803127836 */ /* 0x000fc40000000000 */
[----:B------:R-:W-:Y:S01]  /*6e090*/  IMAD.WIDE R8, R16, 0x2, R24 ;  /* 0x0000000210087825 */ /* 0x000fe200078e0218 */
[----:B------:R0:W-:Y:S02]  /*6e0a0*/  @P6 STG.E.U16 desc[UR8][R6.64], R14 ;  /* 0x0000000e06006986 */ /* 0x0001e4000c101508 */
[----:B------:R-:W-:Y:S01]  /*6e0b0*/  ISETP.GE.AND P2, PT, R18, UR4, PT ;  /* 0x0000000412007c0c */ /* 0x000fe2000bf46270 */
[----:B------:R-:W-:Y:S01]  /*6e0c0*/  ULDC UR4, c[0x0][0x248] ;  /* 0x0000920000047ab9 */ /* 0x000fe20000000800 */
        /* <DEDUP_REMOVED lines=9> */
[----:B------:R-:W-:Y:S01]  /*6e160*/  PRMT R19, R13, 0x7632, R19 ;  /* 0x000076320d137816 */ /* 0x000fe20000000013 */
[----:B------:R-:W-:Y:S01]  /*6e170*/  ULDC UR4, c[0x0][0x248] ;  /* 0x0000920000047ab9 */ /* 0x000fe20000000800 */
[----:B------:R-:W-:Y:S01]  /*6e180*/  ULDC UR18, c[0x0][0x228] ;  /* 0x00008a0000127ab9 */ /* 0x000fe20000000800 */
[C---:B------:R-:W-:Y:S01]  /*6e190*/  VIADD R18, R6.reuse, UR6 ;  /* 0x0000000606127c36 */ /* 0x040fe20008000000 */
[----:B------:R-:W-:Y:S01]  /*6e1a0*/  ULDC UR6, c[0x0][0x22c] ;  /* 0x00008b0000067ab9 */ /* 0x000fe20000000800 */
[----:B------:R-:W-:-:S04]  /*6e1b0*/  IMAD.WIDE R4, R6, 0x2, R26 ;  /* 0x0000000206047825 */ /* 0x000fc800078e021a */
[----:B-1----:R-:W-:Y:S02]  /*6e1c0*/  VIADD R0, R3, 0xe9 ;  /* 0x000000e903007836 */ /* 0x002fe40000000000 */
[----:B------:R-:W-:Y:S01]  /*6e1d0*/  IMAD.WIDE R6, R6, 0x2, R24 ;  /* 0x0000000206067825 */ /* 0x000fe200078e0218 */
[----:B------:R-:W-:Y:S03]  /*6e1e0*/  @P5 STG.E.U16 desc[UR8][R4.64], R10 ;  /* 0x0000000a04005986 */ /* 0x000fe6000c101508 */
[----:B------:R-:W-:Y:S01]  /*6e1f0*/  IMAD.WIDE R8, R18, 0x2, R26 ;  /* 0x0000000212087825 */ /* 0x000fe200078e021a */
[----:B------:R-:W-:-:S03]  /*6e200*/  ISETP.GE.AND P5, PT, R0, UR10, PT ;  /* 0x0000000a00007c0c */ /* 0x000fc6000bfa6270 */
[----:B------:R-:W-:Y:S01]  /*6e210*/  IMAD.WIDE R16, R18, 0x2, R24 ;  /* 0x0000000212107825 */ /* 0x000fe200078e0218 */
[----:B------:R0:W-:Y:S01]  /*6e220*/  @P0 STG.E.U16 desc[UR8][R6.64], R20 ;  /* 0x0000001406000986 */ /* 0x0001e2000c101508 */
[----:B------:R-:W-:-:S03]  /*6e230*/  ULDC UR10, c[0x0][0x228] ;  /* 0x00008a00000a7ab9 */ /* 0x000fc60000000800 */
[----:B------:R1:W-:Y:S04]  /*6e240*/  @P6 STG.E.U16 desc[UR8][R8.64], R13 ;  /* 0x0000000d08006986 */ /* 0x0003e8000c101508 */
[----:B------:R2:W-:Y:S01]  /*6e250*/  @P4 STG.E.U16 desc[UR8][R16.64], R19 ;  /* 0x0000001310004986 */ /* 0x0005e2000c101508 */
[----:B------:R-:W-:Y:S01]  /*6e260*/  ISETP.LT.AND P4, PT, R29, UR10, !P1 ;  /* 0x0000000a1d007c0c */ /* 0x000fe2000cf81270 */
[----:B------:R-:W-:Y:S02]  /*6e270*/  VIADD R0, R3, 0xea ;  /* 0x000000ea03007836 */ /* 0x000fe40000000000 */
[----:B0-----:R-:W-:Y:S01]  /*6e280*/  VIADD R6, R18, UR4 ;  /* 0x0000000412067c36 */ /* 0x001fe20008000000 */
[----:B-1----:R-:W3:Y:S03]  /*6e290*/  LDL.LU R13, [R1+0x340] ;  /* 0x00034000010d7983 */ /* 0x002ee60000300800 */
[----:B------:R-:W-:Y:S01]  /*6e2a0*/  IMAD.WIDE R4, R6, 0x2, R26 ;  /* 0x0000000206047825 */ /* 0x000fe200078e021a */
[----:B------:R-:W-:Y:S01]  /*6e2b0*/  ISETP.LT.AND P1, PT, R15, UR12, !P1 ;  /* 0x0000000c0f007c0c */ /* 0x000fe2000cf21270 */
[----:B------:R-:W-:Y:S01]  /*6e2c0*/  ULDC UR4, c[0x0][0x248] ;  /* 0x0000920000047ab9 */ /* 0x000fe20000000800 */
[----:B------:R-:W4:Y:S01]  /*6e2d0*/  LDL.LU R14, [R1+0x374] ;  /* 0x00037400010e7983 */ /* 0x000f220000300800 */
[----:B------:R-:W-:Y:S01]  /*6e2e0*/  ISETP.LT.AND P6, PT, R29, UR14, !P2 ;  /* 0x0000000e1d007c0c */ /* 0x000fe2000d7c1270 */
[----:B------:R-:W-:Y:S01]  /*6e2f0*/  VIADD R10, R3, 0xeb ;  /* 0x000000eb030a7836 */ /* 0x000fe20000000000 */
[----:B------:R-:W-:Y:S01]  /*6e300*/  ISETP.GE.AND P0, PT, R0, UR6, PT ;  /* 0x0000000600007c0c */ /* 0x000fe2000bf06270 */
[----:B------:R-:W3:Y:S01]  /*6e310*/  LDL.LU R2, [R1+0x344] ;  /* 0x0003440001027983 */ /* 0x000ee20000300800 */
[----:B--2---:R-:W-:Y:S01]  /*6e320*/  PRMT R16, R11, 0x7632, R16 ;  /* 0x000076320b107816 */ /* 0x004fe20000000010 */
[----:B------:R-:W-:-:S02]  /*6e330*/  ULDC UR10, c[0x0][0x228] ;  /* 0x00008a00000a7ab9 */ /* 0x000fc40000000800 */
[----:B------:R0:W-:Y:S01]  /*6e340*/  @P4 STG.E.U16 desc[UR8][R4.64], R11 ;  /* 0x0000000b04004986 */ /* 0x0001e2000c101508 */
[C---:B------:R-:W-:Y:S01]  /*6e350*/  VIADD R0, R6.reuse, UR4 ;  /* 0x0000000406007c36 */ /* 0x040fe20008000000 */
[----:B------:R-:W-:Y:S01]  /*6e360*/  ULDC UR4, c[0x0][0x22c] ;  /* 0x00008b0000047ab9 */ /* 0x000fe20000000800 */
[----:B------:R-:W-:Y:S01]  /*6e370*/  ULDC UR6, c[0x0][0x228] ;  /* 0x00008a0000067ab9 */ /* 0x000fe20000000800 */
[----:B------:R-:W2:Y:S01]  /*6e380*/  LDL.LU R20, [R1+0x378] ;  /* 0x0003780001147983 */ /* 0x000ea20000300800 */
[----:B------:R-:W-:Y:S01]  /*6e390*/  ULDC UR12, c[0x0][0x228] ;  /* 0x00008a00000c7ab9 */ /* 0x000fe20000000800 */
[----:B------:R-:W-:Y:S02]  /*6e3a0*/  ULDC UR14, c[0x0][0x228] ;  /* 0x00008a00000e7ab9 */ /* 0x000fe40000000800 */
[----:B------:R-:W2:Y:S04]  /*6e3b0*/  LDL.LU R21, [R1+0x348] ;  /* 0x0003480001157983 */ /* 0x000ea80000300800 */
[----:B------:R-:W2:Y:S04]  /*6e3c0*/  LDL.LU R23, [R1+0x37c] ;  /* 0x00037c0001177983 */ /* 0x000ea80000300800 */
[----:B------:R-:W2:Y:S04]  /*6e3d0*/  LDL.LU R28, [R1+0x34c] ;  /* 0x00034c00011c7983 */ /* 0x000ea80000300800 */
[----:B------:R-:W2:Y:S04]  /*6e3e0*/  LDL.LU R22, [R1+0x380] ;  /* 0x0003800001167983 */ /* 0x000ea80000300800 */
[----:B0-----:R-:W3:Y:S01]  /*6e3f0*/  LDL.LU R5, [R1+0x370] ;  /* 0x0003700001057983 */ /* 0x001ee20000300800 */
[----:B------:R-:W-:Y:S01]  /*6e400*/  IMAD.WIDE R6, R6, 0x2, R24 ;  /* 0x0000000206067825 */ /* 0x000fe200078e0218 */
[----:B------:R-:W-:Y:S01]  /*6e410*/  ISETP.GE.AND P4, PT, R10, UR4, PT ;  /* 0x000000040a007c0c */ /* 0x000fe2000bf86270 */
[----:B------:R-:W-:-:S02]  /*6e420*/  ULDC UR4, c[0x0][0x248] ;  /* 0x0000920000047ab9 */ /* 0x000fc40000000800 */
[----:B------:R-:W-:Y:S01]  /*6e430*/  IMAD.WIDE R8, R0, 0x2, R26 ;  /* 0x0000000200087825 */ /* 0x000fe200078e021a */
[----:B------:R0:W-:Y:S01]  /*6e440*/  @P1 STG.E.U16 desc[UR8][R6.64], R16 ;  /* 0x0000001006001986 */ /* 0x0001e2000c101508 */
[----:B------:R-:W-:Y:S01]  /*6e450*/  ISETP.LT.AND P2, PT, R15, UR6, !P2 ;  /* 0x000000060f007c0c */ /* 0x000fe2000d741270 */
[----:B------:R-:W-:Y:S01]  /*6e460*/  ULDC UR6, c[0x0][0x22c] ;  /* 0x00008b0000067ab9 */ /* 0x000fe20000000800 */
[----:B------:R-:W-:-:S05]  /*6e470*/  VIADD R10, R3, 0xec ;  /* 0x000000ec030a7836 */ /* 0x000fca0000000000 */
[----:B------:R-:W-:Y:S01]  /*6e480*/  ISETP.GE.AND P1, PT, R10, UR6, PT ;  /* 0x000000060a007c0c */ /* 0x000fe2000bf26270 */
[----:B------:R-:W-:Y:S01]  /*6e490*/  VIADD R10, R0, UR4 ;  /* 0x00000004000a7c36 */ /* 0x000fe20008000000 */
[----:B------:R-:W-:Y:S01]  /*6e4a0*/  ULDC UR4, c[0x0][0x22c] ;  /* 0x00008b0000047ab9 */ /* 0x000fe20000000800 */
[----:B------:R-:W-:Y:S01]  /*6e4b0*/  ULDC UR6, c[0x0][0x248] ;  /* 0x0000920000067ab9 */ /* 0x000fe20000000800 */
[----:B0-----:R-:W-:Y:S02]  /*6e4c0*/  VIADD R16, R3, 0xed ;  /* 0x000000ed03107836 */ /* 0x001fe40000000000 */
[----:B------:R-:W-:Y:S01]  /*6e4d0*/  IMAD.WIDE R6, R10, 0x2, R26 ;  /* 0x000000020a067825 */ /* 0x000fe200078e021a */
[----:B----4-:R-:W-:Y:S01]  /*6e4e0*/  PRMT R17, R14, 0x7632, R17 ;  /* 0x000076320e117816 */ /* 0x010fe20000000011 */
[----:B---3--:R0:W-:Y:S01]  /*6e4f0*/  @P6 STG.E.U16 desc[UR8][R8.64], R5 ;  /* 0x0000000508006986 */ /* 0x0081e2000c101508 */
[----:B------:R-:W-:Y:S01]  /*6e500*/  ISETP.LT.AND P6, PT, R29, UR10, !P5 ;  /* 0x0000000a1d007c0c */ /* 0x000fe2000efc1270 */
[----:B------:R-:W-:Y:S01]  /*6e510*/  ULDC UR10, c[0x0][0x22c] ;  /* 0x00008b00000a7ab9 */ /* 0x000fe20000000800 */
[----:B------:R-:W-:Y:S01]  /*6e520*/  ISETP.LT.AND P5, PT, R15, UR12, !P5 ;  /* 0x0000000c0f007c0c */ /* 0x000fe2000efa1270 */
[----:B------:R-:W-:Y:S01]  /*6e530*/  ULDC UR12, c[0x0][0x228] ;  /* 0x00008a00000c7ab9 */ /* 0x000fe20000000800 */
[----:B------:R-:W-:Y:S01]  /*6e540*/  PRMT R11, R5, 0x7632, R11 ;  /* 0x00007632050b7816 */ /* 0x000fe2000000000b */
[----:B0-----:R-:W-:Y:S01]  /*6e550*/  IMAD.WIDE R4, R0, 0x2, R24 ;  /* 0x0000000200047825 */ /* 0x001fe200078e0218 */
[----:B------:R-:W-:-:S03]  /*6e560*/  PRMT R0, R13, 0x7632, R0 ;  /* 0x000076320d007816 */ /* 0x000fc60000000000 */
[----:B------:R-:W-:Y:S01]  /*6e570*/  IMAD.WIDE R8, R10, 0x2, R24 ;  /* 0x000000020a087825 */ /* 0x000fe200078e0218 */
[----:B------:R-:W-:Y:S01]  /*6e580*/  @P2 STG.E.U16 desc[UR8][R4.64], R11 ;  /* 0x0000000b04002986 */ /* 0x000fe2000c101508 */
[----:B------:R-:W-:Y:S01]  /*6e590*/  ISETP.GE.AND P2, PT, R16, UR4, PT ;  /* 0x0000000410007c0c */ /* 0x000fe2000bf46270 */
[----:B------:R-:W-:Y:S02]  /*6e5a0*/  ULDC UR4, c[0x0][0x248] ;  /* 0x0000920000047ab9 */ /* 0x000fe40000000800 */
[----:B------:R0:W-:Y:S01]  /*6e5b0*/  @P6 STG.E.U16 desc[UR8][R6.64], R13 ;  /* 0x0000000d06006986 */ /* 0x0001e2000c101508 */
[----:B------:R-:W-:-:S03]  /*6e5c0*/  ISETP.LT.AND P6, PT, R29, UR16, !P4 ;  /* 0x000000101d007c0c */ /* 0x000fc6000e7c1270 */
[----:B------:R1:W-:Y:S01]  /*6e5d0*/  @P5 STG.E.U16 desc[UR8][R8.64], R0 ;  /* 0x0000000008005986 */ /* 0x0003e2000c101508 */
[----:B------:R-:W-:Y:S01]  /*6e5e0*/  ISETP.LT.AND P5, PT, R29, UR12, !P0 ;  /* 0x0000000c1d007c0c */ /* 0x000fe2000c7a1270 */
[----:B------:R-:W-:Y:S01]  /*6e5f0*/  ULDC UR12, c[0x0][0x228] ;  /* 0x00008a00000c7ab9 */ /* 0x000fe20000000800 */
[C---:B------:R-:W-:Y:S01]  /*6e600*/  ISETP.LT.AND P0, PT, R15.reuse, UR14, !P0 ;  /* 0x0000000e0f007c0c */ /* 0x040fe2000c701270 */
[----:B------:R-:W-:Y:S01]  /*6e610*/  ULDC UR14, c[0x0][0x228] ;  /* 0x00008a00000e7ab9 */ /* 0x000fe20000000800 */
[----:B0-----:R-:W-:Y:S01]  /*6e620*/  VIADD R7, R10, UR4 ;  /* 0x000000040a077c36 */ /* 0x001fe20008000000 */
[----:B------:R-:W-:Y:S01]  /*6e630*/  ISETP.LT.AND P4, PT, R15, UR18, !P4 ;  /* 0x000000120f007c0c */ /* 0x000fe2000e781270 */
[----:B------:R-:W3:Y:S01]  /*6e640*/  LDL.LU R13, [R1+0x1a74] ;  /* 0x001a7400010d7983 */ /* 0x000ee20000300800 */
[----:B------:R-:W-:Y:S01]  /*6e650*/  PRMT R18, R2, 0x7632, R18 ;  /* 0x0000763202127816 */ /* 0x000fe20000000012 */
[C---:B------:R-:W-:Y:S01]  /*6e660*/  VIADD R16, R7.reuse, UR6 ;  /* 0x0000000607107c36 */ /* 0x040fe20008000000 */
[----:B------:R-:W-:Y:S01]  /*6e670*/  ULDC UR4, c[0x0][0x248] ;  /* 0x0000920000047ab9 */ /* 0x000fe20000000800 */
[----:B------:R-:W-:Y:S01]  /*6e680*/  IMAD.WIDE R4, R7, 0x2, R26 ;  /* 0x0000000207047825 */ /* 0x000fe200078e021a */
[----:B------:R-:W-:-:S03]  /*6e690*/  ULDC UR6, c[0x0][0x22c] ;  /* 0x00008b0000067ab9 */ /* 0x000fc60000000800 */
[----:B------:R-:W-:Y:S01]  /*6e6a0*/  IMAD.WIDE R6, R7, 0x2, R24 ;  /* 0x0000000207067825 */ /* 0x000fe200078e0218 */
[----:B------:R0:W-:Y:S03]  /*6e6b0*/  @P5 STG.E.U16 desc[UR8][R4.64], R14 ;  /* 0x0000000e04005986 */ /* 0x0001e6000c101508 */
[C---:B-1----:R-:W-:Y:S01]  /*6e6c0*/  IMAD.WIDE R8, R16.reuse, 0x2, R26 ;  /* 0x0000000210087825 */ /* 0x042fe200078e021a */
[----:B------:R-:W-:Y:S03]  /*6e6d0*/  @P0 STG.E.U16 desc[UR8][R6.64], R17 ;  /* 0x0000001106000986 */ /* 0x000fe6000c101508 */
[----:B------:R-:W-:Y:S01]  /*6e6e0*/  VIADD R0, R3, 0xee ;  /* 0x000000ee03007836 */ /* 0x000fe20000000000 */
[----:B------:R1:W-:Y:S01]  /*6e6f0*/  @P6 STG.E.U16 desc[UR8][R8.64], R2 ;  /* 0x0000000208006986 */ /* 0x0003e2000c101508 */
[----:B------:R-:W-:-:S03]  /*6e700*/  IMAD.WIDE R10, R16, 0x2, R24 ;  /* 0x00000002100a7825 */ /* 0x000fc600078e0218 */
[----:B0-----:R-:W4:Y:S01]  /*6e710*/  LDL.LU R14, [R1+0x1a70] ;  /* 0x001a7000010e7983 */ /* 0x001f220000300800 */
[----:B------:R-:W-:Y:S01]  /*6e720*/  ISETP.GE.AND P5, PT, R0, UR10, PT ;  /* 0x0000000a00007c0c */ /* 0x000fe2000bfa6270 */
[----:B------:R-:W-:Y:S02]  /*6e730*/  ULDC UR10, c[0x0][0x228] ;  /* 0x00008a00000a7ab9 */ /* 0x000fe40000000800 */
[----:B-1----:R-:W3:Y:S01]  /*6e740*/  LDL.LU R2, [R1+0x1a6c] ;  /* 0x001a6c0001027983 */ /* 0x002ee20000300800 */
[----:B------:R-:W-:Y:S01]  /*6e750*/  VIADD R17, R16, UR4 ;  /* 0x0000000410117c36 */ /* 0x000fe20008000000 */
[C---:B------:R-:W-:Y:S01]  /*6e760*/  ISETP.LT.AND P6, PT, R29.reuse, UR14, !P2 ;  /* 0x0000000e1d007c0c */ /* 0x040fe2000d7c1270 */
[----:B------:R-:W-:Y:S01]  /*6e770*/  ULDC UR4, c[0x0][0x248] ;  /* 0x0000920000047ab9 */ /* 0x000fe20000000800 */
[----:B------:R0:W-:Y:S01]  /*6e780*/  @P4 STG.E.U16 desc[UR8][R10.64], R18 ;  /* 0x000000120a004986 */ /* 0x0001e2000c101508 */
[----:B------:R-:W-:Y:S01]  /*6e790*/  ISETP.LT.AND P4, PT, R29, UR10, !P1 ;  /* 0x0000000a1d007c0c */ /* 0x000fe2000cf81270 */
[----:B------:R-:W-:Y:S01]  /*6e7a0*/  VIADD R0, R3, 0xef ;  /* 0x000000ef03007836 */ /* 0x000fe20000000000 */
[----:B------:R-:W-:Y:S01]  /*6e7b0*/  ISETP.LT.AND P1, PT, R15, UR12, !P1 ;  /* 0x0000000c0f007c0c */ /* 0x000fe2000cf21270 */
[C---:B------:R-:W-:Y:S01]  /*6e7c0*/  VIADD R4, R17.reuse, UR4 ;  /* 0x0000000411047c36 */ /* 0x040fe20008000000 */
[----:B--2---:R-:W-:Y:S01]  /*6e7d0*/  PRMT R5, R20, 0x7632, R5 ;  /* 0x0000763214057816 */ /* 0x004fe20000000005 */
[C---:B------:R-:W-:Y:S01]  /*6e7e0*/  IMAD.WIDE R6, R17.reuse, 0x2, R26 ;  /* 0x0000000211067825 */ /* 0x040fe200078e021a */
[----:B------:R-:W-:Y:S01]  /*6e7f0*/  ISETP.GE.AND P0, PT, R0, UR6, PT ;  /* 0x0000000600007c0c */ /* 0x000fe2000bf06270 */
[----:B------:R-:W-:Y:S01]  /*6e800*/  ULDC UR6, c[0x0][0x228] ;  /* 0x00008a0000067ab9 */ /* 0x000fe20000000800 */
[----:B------:R-:W-:Y:S01]  /*6e810*/  ULDC UR10, c[0x0][0x228] ;  /* 0x00008a00000a7ab9 */ /* 0x000fe20000000800 */
[----:B------:R-:W-:Y:S01]  /*6e820*/  IMAD.WIDE R8, R17, 0x2, R24 ;  /* 0x0000000211087825 */ /* 0x000fe200078e0218 */
[----:B------:R-:W-:Y:S01]  /*6e830*/  ULDC UR4, c[0x0][0x22c] ;  /* 0x00008b0000047ab9 */ /* 0x000fe20000000800 */
[----:B------:R-:W-:Y:S01]  /*6e840*/  ULDC UR12, c[0x0][0x228] ;  /* 0x00008a00000c7ab9 */ /* 0x000fe20000000800 */
[----:B------:R-:W-:Y:S01]  /*6e850*/  PRMT R19, R23, 0x7632, R19 ;  /* 0x0000763217137816 */ /* 0x000fe20000000013 */
[----:B0-----:R-:W-:Y:S01]  /*6e860*/  IMAD.WIDE R10, R4, 0x2, R26 ;  /* 0x00000002040a7825 */ /* 0x001fe200078e021a */
[----:B------:R-:W-:Y:S01]  /*6e870*/  @P4 STG.E.U16 desc[UR8][R6.64], R20 ;  /* 0x0000001406004986 */ /* 0x000fe2000c101508 */
[----:B------:R-:W-:-:S02]  /*6e880*/  ULDC UR14, c[0x0][0x228] ;  /* 0x00008a00000e7ab9 */ /* 0x000fc40000000800 */
[----:B------:R-:W-:Y:S01]  /*6e890*/  VIADD R0, R3, 0xf0 ;  /* 0x000000f003007836 */ /* 0x000fe20000000000 */
[----:B------:R0:W-:Y:S01]  /*6e8a0*/  @P1 STG.E.U16 desc[UR8][R8.64], R5 ;  /* 0x0000000508001986 */ /* 0x0001e2000c101508 */
[----:B------:R-:W-:Y:S01]  /*6e8b0*/  ISETP.LT.AND P2, PT, R15, UR6, !P2 ;  /* 0x000000060f007c0c */ /* 0x000fe2000d741270 */
[----:B------:R-:W-:Y:S02]  /*6e8c0*/  ULDC UR6, c[0x0][0x22c] ;  /* 0x00008b0000067ab9 */ /* 0x000fe40000000800 */
[----:B------:R1:W-:Y:S01]  /*6e8d0*/  @P6 STG.E.U16 desc[UR8][R10.64], R21 ;  /* 0x000000150a006986 */ /* 0x0003e2000c101508 */
[----:B------:R-:W-:Y:S01]  /*6e8e0*/  ISETP.LT.AND P6, PT, R29, UR10, !P5 ;  /* 0x0000000a1d007c0c */ /* 0x000fe2000efc1270 */
[----:B------:R-:W-:Y:S01]  /*6e8f0*/  ULDC UR10, c[0x0][0x228] ;  /* 0x00008a00000a7ab9 */ /* 0x000fe20000000800 */
[----:B------:R-:W-:Y:S01]  /*6e900*/  ISETP.GE.AND P4, PT, R0, UR4, PT ;  /* 0x0000000400007c0c */ /* 0x000fe2000bf86270 */
[----:B------:R-:W-:Y:S01]  /*6e910*/  ULDC UR4, c[0x0][0x248] ;  /* 0x0000920000047ab9 */ /* 0x000fe20000000800 */
[----:B------:R-:W-:Y:S01]  /*6e920*/  ISETP.LT.AND P5, PT, R15, UR12, !P5 ;  /* 0x0000000c0f007c0c */ /* 0x000fe2000efa1270 */
[C---:B------:R-:W-:Y:S01]  /*6e930*/  VIADD R18, R4.reuse, UR4 ;  /* 0x0000000404127c36 */ /* 0x040fe20008000000 */
[----:B------:R-:W-:Y:S01]  /*6e940*/  PRMT R0, R21, 0x7632, R0 ;  /* 0x0000763215007816 */ /* 0x000fe20000000000 */
[----:B0-----:R-:W-:Y:S01]  /*6e950*/  IMAD.WIDE R8, R4, 0x2, R24 ;  /* 0x0000000204087825 */ /* 0x001fe200078e0218 */
[----:B------:R-:W-:Y:S01]  /*6e960*/  ULDC UR4, c[0x0][0x22c] ;  /* 0x00008b0000047ab9 */ /* 0x000fe20000000800 */
[----:B------:R-:W-:-:S02]  /*6e970*/  ULDC UR12, c[0x0][0x228] ;  /* 0x00008a00000c7ab9 */ /* 0x000fc40000000800 */
[C---:B-1----:R-:W-:Y:S01]  /*6e980*/  IMAD.WIDE R10, R18.reuse, 0x2, R26 ;  /* 0x00000002120a7825 */ /* 0x042fe200078e021a */
[----:B------:R0:W-:Y:S03]  /*6e990*/  @P2 STG.E.U16 desc[UR8][R8.64], R0 ;  /* 0x0000000008002986 */ /* 0x0001e6000c101508 */
[----:B------:R-:W-:Y:S02]  /*6e9a0*/  VIADD R5, R3, 0xf1 ;  /* 0x000000f103057836 */ /* 0x000fe40000000000 */
[C---:B------:R-:W-:Y:S01]  /*6e9b0*/  IMAD.WIDE R16, R18.reuse, 0x2, R24 ;  /* 0x0000000212107825 */ /* 0x040fe200078e0218 */
[----:B------:R1:W-:Y:S02]  /*6e9c0*/  @P6 STG.E.U16 desc[UR8][R10.64], R23 ;  /* 0x000000170a006986 */ /* 0x0003e4000c101508 */
[----:B------:R-:W-:Y:S01]  /*6e9d0*/  ISETP.GE.AND P1, PT, R5, UR4, PT ;  /* 0x0000000405007c0c */ /* 0x000fe2000bf26270 */
[----:B------:R-:W-:Y:S01]  /*6e9e0*/  ULDC UR4, c[0x0][0x248] ;  /* 0x0000920000047ab9 */ /* 0x000fe20000000800 */
[----:B------:R2:W-:Y:S01]  /*6e9f0*/  @P5 STG.E.U16 desc[UR8][R16.64], R19 ;  /* 0x0000001310005986 */ /* 0x0005e2000c101508 */
[----:B------:R-:W-:Y:S01]  /*6ea00*/  ISETP.LT.AND P5, PT, R29, UR10, !P0 ;  /* 0x0000000a1d007c0c */ /* 0x000fe2000c7a1270 */
[----:B------:R-:W-:Y:S01]  /*6ea10*/  VIADD R21, R18, UR4 ;  /* 0x0000000412157c36 */ /* 0x000fe20008000000 */
[----:B------:R-:W-:Y:S01]  /*6ea20*/  ISETP.LT.AND P2, PT, R15, UR12, !P0 ;  /* 0x0000000c0f007c0c */ /* 0x000fe2000c741270 */
[----:B------:R-:W-:Y:S01]  /*6ea30*/  ULDC UR4, c[0x0][0x248] ;  /* 0x0000920000047ab9 */ /* 0x000fe20000000800 */
[----:B------:R-:W-:Y:S01]  /*6ea40*/  ISETP.LT.AND P6, PT, R29, UR14, !P4 ;  /* 0x0000000e1d007c0c */ /* 0x000fe2000e7c1270 */
[C---:B0-----:R-:W-:Y:S01]  /*6ea50*/  VIADD R0, R21.reuse, UR4 ;  /* 0x0000000415007c36 */ /* 0x041fe20008000000 */
[----:B------:R-:W-:Y:S01]  /*6ea60*/  ULDC UR10, c[0x0][0x228] ;  /* 0x00008a00000a7ab9 */ /* 0x000fe20000000800 */
[C---:B------:R-:W-:Y:S01]  /*6ea70*/  IMAD.WIDE R8, R21.reuse, 0x2, R26 ;  /* 0x0000000215087825 */ /* 0x040fe200078e021a */
[----:B-1----:R-:W4:Y:S01]  /*6ea80*/  LDL.LU R23, [R1+0x388] ;  /* 0x0003880001177983 */ /* 0x002f220000300800 */
[----:B------:R-:W-:Y:S01]  /*6ea90*/  ULDC UR4, c[0x0][0x22c] ;  /* 0x00008b0000047ab9 */ /* 0x000fe20000000800 */
[----:B------:R-:W-:Y:S01]  /*6eaa0*/  ULDC UR12, c[0x0][0x228] ;  /* 0x00008a00000c7ab9 */ /* 0x000fe20000000800 */
[----:B--2---:R-:W-:Y:S01]  /*6eab0*/  PRMT R19, R28, 0x7632, R19 ;  /* 0x000076321c137816 */ /* 0x004fe20000000013 */
[----:B------:R-:W-:Y:S01]  /*6eac0*/  IMAD.WIDE R10, R21, 0x2, R24 ;  /* 0x00000002150a7825 */ /* 0x000fe200078e0218 */
[----:B------:R0:W-:Y:S01]  /*6ead0*/  @P5 STG.E.U16 desc[UR8][R8.64], R28 ;  /* 0x0000001c08005986 */ /* 0x0001e2000c101508 */
[----:B------:R-:W-:-:S02]  /*6eae0*/  ULDC UR14, c[0x0][0x228] ;  /* 0x00008a00000e7ab9 */ /* 0x000fc40000000800 */
[----:B------:R-:W-:Y:S01]  /*6eaf0*/  IMAD.WIDE R16, R0, 0x2, R26 ;  /* 0x0000000200107825 */ /* 0x000fe200078e021a */
[----:B------:R-:W-:Y:S04]  /*6eb00*/  @P2 STG.E.U16 desc[UR8][R10.64], R19 ;  /* 0x000000130a002986 */ /* 0x000fe8000c101508 */
[----:B------:R1:W-:Y:S04]  /*6eb10*/  @P6 STG.E.U16 desc[UR8][R16.64], R22 ;  /* 0x0000001610006986 */ /* 0x0003e8000c101508 */
[----:B0-----:R-:W2:Y:S01]  /*6eb20*/  LDL.LU R28, [R1+0x38c] ;  /* 0x00038c00011c7983 */ /* 0x001ea20000300800 */
[----:B------:R-:W-:-:S03]  /*6eb30*/  PRMT R8, R22, 0x7632, R8 ;  /* 0x0000763216087816 */ /* 0x000fc60000000008 */
[----:B-1----:R-:W4:Y:S01]  /*6eb40*/  LDL.LU R22, [R1+0x384] ;  /* 0x0003840001167983 */ /* 0x002f220000300800 */
[C---:B------:R-:W-:Y:S02]  /*6eb50*/  VIADD R20, R3.reuse, 0xf2 ;  /* 0x000000f203147836 */ /* 0x040fe40000000000 */
[----:B------:R-:W-:-:S03]  /*6eb60*/  VIADD R18, R3, 0xf3 ;  /* 0x000000f303127836 */ /* 0x000fc60000000000 */
[----:B------:R-:W-:Y:S01]  /*6eb70*/  ISETP.GE.AND P0, PT, R20, UR6, PT ;  /* 0x0000000614007c0c */ /* 0x000fe2000bf06270 */
[----:B------:R-:W-:Y:S01]  /*6eb80*/  ULDC UR6, c[0x0][0x228] ;  /* 0x00008a0000067ab9 */ /* 0x000fe20000000800 */
[----:B------:R-:W-:Y:S02]  /*6eb90*/  ISETP.LT.AND P2, PT, R29, UR10, !P1 ;  /* 0x0000000a1d007c0c */ /* 0x000fe4000cf41270 */
[----:B------:R-:W-:Y:S01]  /*6eba0*/  ISETP.GE.AND P5, PT, R18, UR4, PT ;  /* 0x0000000412007c0c */ /* 0x000fe2000bfa6270 */
[----:B------:R-:W-:Y:S01]  /*6ebb0*/  ULDC UR4, c[0x0][0x248] ;  /* 0x0000920000047ab9 */ /* 0x000fe20000000800 */
[----:B------:R-:W-:Y:S01]  /*6ebc0*/  ISETP.LT.AND P4, PT, R15, UR6, !P4 ;  /* 0x000000060f007c0c */ /* 0x000fe2000e781270 */
[----:B------:R-:W-:Y:S01]  /*6ebd0*/  ULDC UR6, c[0x0][0x228] ;  /* 0x00008a0000067ab9 */ /* 0x000fe20000000800 */
[----:B------:R-:W-:Y:S01]  /*6ebe0*/  VIADD R20, R3, 0xf4 ;  /* 0x000000f403147836 */ /* 0x000fe20000000000 */
[----:B------:R-:W-:Y:S01]  /*6ebf0*/  ISETP.LT.AND P6, PT, R15, UR6, !P1 ;  /* 0x000000060f007c0c */ /* 0x000fe2000cfc1270 */
[C---:B------:R-:W-:Y:S01]  /*6ec00*/  VIADD R9, R0.reuse, UR4 ;  /* 0x0000000400097c36 */ /* 0x040fe20008000000 */
[----:B------:R-:W-:Y:S01]  /*6ec10*/  ULDC UR6, c[0x0][0x22c] ;  /* 0x00008b0000067ab9 */ /* 0x000fe20000000800 */
[----:B------:R-:W-:Y:S01]  /*6ec20*/  IMAD.WIDE R10, R0, 0x2, R24 ;  /* 0x00000002000a7825 */ /* 0x000fe200078e0218 */
[----:B------:R-:W-:Y:S01]  /*6ec30*/  ISETP.GE.AND P1, PT, R20, UR6, PT ;  /* 0x0000000614007c0c */ /* 0x000fe2000bf26270 */
[----:B------:R-:W-:Y:S01]  /*6ec40*/  ULDC UR6, c[0x0][0x228] ;  /* 0x00008a0000067ab9 */ /* 0x000fe20000000800 */
[----:B------:R-:W-:Y:S01]  /*6ec50*/  ULDC UR10, c[0x0][0x228] ;  /* 0x00008a00000a7ab9 */ /* 0x000fe20000000800 */
[----:B------:R-:W-:Y:S01]  /*6ec60*/  IMAD.WIDE R16, R9, 0x2, R26 ;  /* 0x0000000209107825 */ /* 0x000fe200078e021a */
[----:B------:R-:W-:-:S03]  /*6ec70*/  ULDC UR4, c[0x0][0x248] ;  /* 0x0000920000047ab9 */ /* 0x000fc60000000800 */
[----:B------:R-:W-:Y:S01]  /*6ec80*/  IMAD.WIDE R18, R9, 0x2, R24 ;  /* 0x0000000209127825 */ /* 0x000fe200078e0218 */
[----:B------:R0:W-:Y:S03]  /*6ec90*/  @P4 STG.E.U16 desc[UR8][R10.64], R8 ;  /* 0x000000080a004986 */ /* 0x0001e6000c101508 */
[----:B------:R-:W-:-:S05]  /*6eca0*/  VIADD R21, R3, 0xf5 ;  /* 0x000000f503157836 */ /* 0x000fca0000000000 */
[----:B------:R-:W-:Y:S01]  /*6ecb0*/  ISETP.GE.AND P4, PT, R21, UR5, PT ;  /* 0x0000000515007c0c */ /* 0x000fe2000bf86270 */
[----:B------:R-:W-:Y:S01]  /*6ecc0*/  ULDC UR5, c[0x0][0x248] ;  /* 0x0000920000057ab9 */ /* 0x000fe20000000800 */
[----:B0-----:R-:W-:Y:S01]  /*6ecd0*/  VIADD R11, R9, UR4 ;  /* 0x00000004090b7c36 */ /* 0x001fe20008000000 */
[----:B------:R-:W-:-:S03]  /*6ece0*/  ULDC UR4, c[0x0][0x248] ;  /* 0x0000920000047ab9 */ /* 0x000fc60000000800 */
[----:B------:R-:W-:Y:S01]  /*6ecf0*/  IMAD.WIDE R8, R11, 0x2, R26 ;  /* 0x000000020b087825 */ /* 0x000fe200078e021a */
[----:B---3--:R-:W0:Y:S02]  /*6ed00*/  LDS.128 R4, [R2] ;  /* 0x0000000002047984 */ /* 0x008e240000000c00 */
[----:B0-----:R-:W-:Y:S02]  /*6ed10*/  PRMT R0, R4, 0x7632, R0 ;  /* 0x0000763204007816 */ /* 0x001fe40000000000 */
[----:B------:R0:W-:Y:S01]  /*6ed20*/  @P2 STG.E.U16 desc[UR8][R16.64], R4 ;  /* 0x0000000410002986 */ /* 0x0001e2000c101508 */
[----:B------:R-:W-:Y:S01]  /*6ed30*/  ISETP.LT.AND P2, PT, R29, UR6, !P0 ;  /* 0x000000061d007c0c */ /* 0x000fe2000c741270 */
[----:B------:R-:W-:Y:S01]  /*6ed40*/  ULDC UR6, c[0x0][0x228] ;  /* 0x00008a0000067ab9 */ /* 0x000fe20000000800 */
[----:B------:R-:W-:Y:S01]  /*6ed50*/  ISETP.LT.AND P0, PT, R15, UR10, !P0 ;  /* 0x0000000a0f007c0c */ /* 0x000fe2000c701270 */
[----:B------:R1:W-:Y:S01]  /*6ed60*/  @P6 STG.E.U16 desc[UR8][R18.64], R0 ;  /* 0x0000000012006986 */ /* 0x0003e2000c101508 */
[----:B------:R-:W-:Y:S01]  /*6ed70*/  ISETP.LT.AND P6, PT, R29, UR12, !P5 ;  /* 0x0000000c1d007c0c */ /* 0x000fe2000efc1270 */
[----:B------:R-:W-:Y:S01]  /*6ed80*/  ULDC UR10, c[0x0][0x228] ;  /* 0x00008a00000a7ab9 */ /* 0x000fe20000000800 */
[----:B------:R-:W-:Y:S01]  /*6ed90*/  ISETP.LT.AND P5, PT, R15, UR14, !P5 ;  /* 0x0000000e0f007c0c */ /* 0x000fe2000efa1270 */
[----:B------:R-:W-:Y:S01]  /*6eda0*/  ULDC UR12, c[0x0][0x228] ;  /* 0x00008a00000c7ab9 */ /* 0x000fe20000000800 */
[----:B------:R-:W-:Y:S01]  /*6edb0*/  PRMT R21, R5, 0x7632, R21 ;  /* 0x0000763205157816 */ /* 0x000fe20000000015 */
[----:B------:R-:W-:Y:S01]  /*6edc0*/  ULDC UR14, c[0x0][0x228] ;  /* 0x00008a00000e7ab9 */ /* 0x000fe20000000800 */
[C---:B0-----:R-:W-:Y:S01]  /*6edd0*/  VIADD R4, R11.reuse, UR5 ;  /* 0x000000050b047c36 */ /* 0x041fe20008000000 */
[----:B------:R-:W-:Y:S01]  /*6ede0*/  ULDC UR5, c[0x0][0x228] ;  /* 0x00008a0000057ab9 */ /* 0x000fe20000000800 */
[----:B------:R-:W-:-:S04]  /*6edf0*/  IMAD.WIDE R10, R11, 0x2, R24 ;  /* 0x000000020b0a7825 */ /* 0x000fc800078e0218 */
[----:B------:R-:W-:-:S04]  /*6ee00*/  IMAD.WIDE R16, R4, 0x2, R26 ;  /* 0x0000000204107825 */ /* 0x000fc800078e021a */
[----:B-1----:R-:W-:Y:S01]  /*6ee10*/  IMAD.WIDE R18, R4, 0x2, R24 ;  /* 0x0000000204127825 */ /* 0x002fe200078e0218 */
[----:B----4-:R-:W-:Y:S01]  /*6ee20*/  PRMT R20, R22, 0x7632, R20 ;  /* 0x0000763216147816 */ /* 0x010fe20000000014 */
[----:B------:R0:W-:Y:S04]  /*6ee30*/  @P2 STG.E.U16 desc[UR8][R8.64], R22 ;  /* 0x0000001608002986 */ /* 0x0001e8000c101508 */
[----:B------:R-:W-:Y:S04]  /*6ee40*/  @P0 STG.E.U16 desc[UR8][R10.64], R20 ;  /* 0x000000140a000986 */ /* 0x000fe8000c101508 */
[----:B------:R1:W-:Y:S01]  /*6ee50*/  @P6 STG.E.U16 desc[UR8][R16.64], R5 ;  /* 0x0000000510006986 */ /* 0x0003e2000c101508 */
[----:B------:R-:W-:Y:S01]  /*6ee60*/  ISETP.LT.AND P6, PT, R29, UR10, !P4 ;  /* 0x0000000a1d007c0c */ /* 0x000fe2000e7c1270 */
[----:B------:R-:W-:Y:S01]  /*6ee70*/  VIADD R0, R3, 0xf6 ;  /* 0x000000f603007836 */ /* 0x000fe20000000000 */
[----:B------:R-:W-:Y:S01]  /*6ee80*/  ULDC UR10, c[0x0][0x228] ;  /* 0x00008a00000a7ab9 */ /* 0x000fe20000000800 */
[----:B------:R3:W-:Y:S01]  /*6ee90*/  @P5 STG.E.U16 desc[UR8][R18.64], R21 ;  /* 0x0000001512005986 */ /* 0x0007e2000c101508 */
[----:B------:R-:W-:Y:S01]  /*6eea0*/  ISETP.LT.AND P5, PT, R29, UR5, !P1 ;  /* 0x000000051d007c0c */ /* 0x000fe2000cfa1270 */
[----:B0-----:R-:W-:Y:S01]  /*6eeb0*/  VIADD R9, R4, UR4 ;  /* 0x0000000404097c36 */ /* 0x001fe20008000000 */
[----:B------:R-:W-:Y:S01]  /*6eec0*/  ISETP.LT.AND P1, PT, R15, UR6, !P1 ;  /* 0x000000060f007c0c */ /* 0x000fe2000cf21270 */
[----:B------:R-:W-:Y:S01]  /*6eed0*/  ULDC UR4, c[0x0][0x248] ;  /* 0x0000920000047ab9 */ /* 0x000fe20000000800 */
[----:B------:R-:W-:Y:S01]  /*6eee0*/  ULDC UR5, c[0x0][0x228] ;  /* 0x00008a0000057ab9 */ /* 0x000fe20000000800 */
[----:B-1----:R-:W-:Y:S01]  /*6eef0*/  PRMT R16, R23, 0x7632, R16 ;  /* 0x0000763217107816 */ /* 0x002fe20000000010 */
[----:B------:R-:W-:Y:S01]  /*6ef00*/  IMAD.WIDE R4, R9, 0x2, R26 ;  /* 0x0000000209047825 */ /* 0x000fe200078e021a */
[----:B------:R-:W-:Y:S01]  /*6ef10*/  ISETP.LT.AND P4, PT, R15, UR5, !P4 ;  /* 0x000000050f007c0c */ /* 0x000fe2000e781270 */
[----:B------:R-:W-:Y:S01]  /*6ef20*/  ULDC UR6, c[0x0][0x228] ;  /* 0x00008a0000067ab9 */ /* 0x000fe20000000800 */
[----:B------:R-:W-:Y:S01]  /*6ef30*/  ISETP.GE.AND P2, PT, R0, UR25, PT ;  /* 0x0000001900007c0c */ /* 0x000fe2000bf46270 */
[----:B---3--:R-:W-:-:S03]  /*6ef40*/  VIADD R19, R9, UR4 ;  /* 0x0000000409137c36 */ /* 0x008fc60008000000 */
[----:B------:R-:W-:Y:S01]  /*6ef50*/  @P5 STG.E.U16 desc[UR8][R4.64], R23 ;  /* 0x0000001704005986 */ /* 0x000fe2000c101508 */
[----:B------:R-:W-:Y:S01]  /*6ef60*/  IMAD.WIDE R8, R9, 0x2, R24 ;  /* 0x0000000209087825 */ /* 0x000fe200078e0218 */
[----:B------:R-:W-:Y:S01]  /*6ef70*/  ULDC UR4, c[0x0][0x248] ;  /* 0x0000920000047ab9 */ /* 0x000fe20000000800 */
[----:B------:R-:W-:Y:S02]  /*6ef80*/  ULDC UR5, c[0x0][0x228] ;  /* 0x00008a0000057ab9 */ /* 0x000fe40000000800 */
[C---:B------:R-:W-:Y:S01]  /*6ef90*/  IMAD.WIDE R10, R19.reuse, 0x2, R26 ;  /* 0x00000002130a7825 */ /* 0x040fe200078e021a */
[----:B------:R0:W-:Y:S03]  /*6efa0*/  @P1 STG.E.U16 desc[UR8][R8.64], R16 ;  /* 0x0000001008001986 */ /* 0x0001e6000c101508 */
[C---:B------:R-:W-:Y:S01]  /*6efb0*/  VIADD R21, R19.reuse, UR4 ;  /* 0x0000000413157c36 */ /* 0x040fe20008000000 */
[----:B------:R1:W-:Y:S01]  /*6efc0*/  @P6 STG.E.U16 desc[UR8][R10.64], R6 ;  /* 0x000000060a006986 */ /* 0x0003e2000c101508 */
[----:B------:R-:W-:Y:S01]  /*6efd0*/  IMAD.WIDE R18, R19, 0x2, R24 ;  /* 0x0000000213127825 */ /* 0x000fe200078e0218 */
[----:B------:R-:W-:Y:S01]  /*6efe0*/  ISETP.LT.AND P6, PT, R29, UR6, !P2 ;  /* 0x000000061d007c0c */ /* 0x000fe2000d7c1270 */
[----:B------:R-:W-:-:S02]  /*6eff0*/  ULDC UR6, c[0x0][0x228] ;  /* 0x00008a0000067ab9 */ /* 0x000fc40000000800 */
[C---:B------:R-:W-:Y:S01]  /*6f000*/  VIADD R0, R3.reuse, 0xf7 ;  /* 0x000000f703007836 */ /* 0x040fe20000000000 */
[----:B------:R-:W-:Y:S01]  /*6f010*/  ULDC UR4, c[0x0][0x248] ;  /* 0x0000920000047ab9 */ /* 0x000fe20000000800 */
[----:B0-----:R-:W-:Y:S01]  /*6f020*/  VIADD R8, R3, 0xfa ;  /* 0x000000fa03087836 */ /* 0x001fe20000000000 */
[----:B-1----:R-:W-:Y:S02]  /*6f030*/  PRMT R6, R6, 0x7632, R6 ;  /* 0x0000763206067816 */ /* 0x002fe40000000006 */
[----:B------:R-:W-:Y:S01]  /*6f040*/  ISETP.LT.AND P2, PT, R15, UR5, !P2 ;  /* 0x000000050f007c0c */ /* 0x000fe2000d741270 */
[C---:B------:R-:W-:Y:S01]  /*6f050*/  VIADD R17, R3.reuse, 0xf8 ;  /* 0x000000f803117836 */ /* 0x040fe20000000000 */
[----:B------:R-:W-:Y:S01]  /*6f060*/  ISETP.GE.AND P0, PT, R0, UR23, PT ;  /* 0x0000001700007c0c */ /* 0x000fe2000bf06270 */
[----:B------:R-:W-:Y:S01]  /*6f070*/  @P4 STG.E.U16 desc[UR8][R18.64], R6 ;  /* 0x0000000612004986 */ /* 0x000fe2000c101508 */
[----:B------:R-:W-:Y:S01]  /*6f080*/  ISETP.GE.AND P4, PT, R8, UR17, PT ;  /* 0x0000001108007c0c */ /* 0x000fe2000bf86270 */
[----:B------:R-:W-:Y:S01]  /*6f090*/  VIADD R0, R3, 0xf9 ;  /* 0x000000f903007836 */ /* 0x000fe20000000000 */
[----:B------:R-:W-:Y:S01]  /*6f0a0*/  ULDC UR5, c[0x0][0x248] ;  /* 0x0000920000057ab9 */ /* 0x000fe20000000800 */
[----:B------:R0:W1:Y:S01]  /*6f0b0*/  LDS.128 R8, [R2+0x400] ;  /* 0x0004000002087984 */ /* 0x0000620000000c00 */
[----:B------:R-:W-:Y:S01]  /*6f0c0*/  ISETP.GE.AND P5, PT, R17, UR21, PT ;  /* 0x0000001511007c0c */ /* 0x000fe2000bfa6270 */
[----:B------:R-:W-:Y:S01]  /*6f0d0*/  IMAD.WIDE R4, R21, 0x2, R26 ;  /* 0x0000000215047825 */ /* 0x000fe200078e021a */
[----:B------:R-:W-:-:S02]  /*6f0e0*/  ISETP.GE.AND P1, PT, R0, UR19, PT ;  /* 0x0000001300007c0c */ /* 0x000fc4000bf26270 */
[----:B--2---:R-:W-:Y:S01]  /*6f0f0*/  PRMT R0, R28, 0x7632, R0 ;  /* 0x000076321c007816 */ /* 0x004fe20000000000 */
[----:B------:R-:W-:Y:S01]  /*6f100*/  IMAD.WIDE R16, R21, 0x2, R24 ;  /* 0x0000000215107825 */ /* 0x000fe200078e0218 */
[----:B------:R2:W-:Y:S01]  /*6f110*/  @P6 STG.E.U16 desc[UR8][R4.64], R28 ;  /* 0x0000001c04006986 */ /* 0x0005e2000c101508 */
[----:B------:R-:W-:-:S03]  /*6f120*/  ISETP.LT.AND P6, PT, R29, UR12, !P5 ;  /* 0x0000000c1d007c0c */ /* 0x000fc6000efc1270 */
[----:B------:R3:W-:Y:S01]  /*6f130*/  @P2 STG.E.U16 desc[UR8][R16.64], R0 ;  /* 0x0000000010002986 */ /* 0x0007e2000c101508 */
[----:B------:R-:W-:Y:S01]  /*6f140*/  ISETP.LT.AND P2, PT, R29, UR6, !P0 ;  /* 0x000000061d007c0c */ /* 0x000fe2000c741270 */
[----:B------:R-:W-:Y:S01]  /*6f150*/  VIADD R21, R21, UR4 ;  /* 0x0000000415157c36 */ /* 0x000fe20008000000 */
[C---:B------:R-:W-:Y:S01]  /*6f160*/  ISETP.LT.AND P0, PT, R15.reuse, UR10, !P0 ;  /* 0x0000000a0f007c0c */ /* 0x040fe2000c701270 */
[----:B------:R-:W-:Y:S01]  /*6f170*/  ULDC UR6, c[0x0][0x228] ;  /* 0x00008a0000067ab9 */ /* 0x000fe20000000800 */
[----:B------:R-:W-:Y:S01]  /*6f180*/  ISETP.LT.AND P5, PT, R15, UR14, !P5 ;  /* 0x0000000e0f007c0c */ /* 0x000fe2000efa1270 */
[C---:B------:R-:W-:Y:S01]  /*6f190*/  VIADD R23, R21.reuse, UR5 ;  /* 0x0000000515177c36 */ /* 0x040fe20008000000 */
[----:B0-----:R-:W-:Y:S01]  /*6f1a0*/  PRMT R2, R12, 0x7632, R2 ;  /* 0x000076320c027816 */ /* 0x001fe20000000002 */
[----:B--2---:R-:W-:Y:S01]  /*6f1b0*/  IMAD.WIDE R4, R21, 0x2, R26 ;  /* 0x0000000215047825 */ /* 0x004fe200078e021a */
[----:B------:R-:W-:Y:S01]  /*6f1c0*/  ULDC UR5, c[0x0][0x228] ;  /* 0x00008a0000057ab9 */ /* 0x000fe20000000800 */
[----:B------:R-:W-:Y:S01]  /*6f1d0*/  ULDC UR4, c[0x0][0x248] ;  /* 0x0000920000047ab9 */ /* 0x000fe20000000800 */
[----:B------:R-:W-:Y:S01]  /*6f1e0*/  ULDC UR10, c[0x0][0x228] ;  /* 0x00008a00000a7ab9 */ /* 0x000fe20000000800 */
[----:B---3--:R-:W-:Y:S01]  /*6f1f0*/  PRMT R0, R7, 0x7632, R0 ;  /* 0x0000763207007816 */ /* 0x008fe20000000000 */
[----:B------:R-:W-:Y:S01]  /*6f200*/  IMAD.WIDE R16, R21, 0x2, R24 ;  /* 0x0000000215107825 */ /* 0x000fe200078e0218 */
[----:B------:R0:W-:Y:S03]  /*6f210*/  @P2 STG.E.U16 desc[UR8][R4.64], R7 ;  /* 0x0000000704002986 */ /* 0x0001e6000c101508 */
[C---:B------:R-:W-:Y:S01]  /*6f220*/  IMAD.WIDE R18, R23.reuse, 0x2, R26 ;  /* 0x0000000217127825 */ /* 0x040fe200078e021a */
[----:B------:R-:W-:Y:S03]  /*6f230*/  @P0 STG.E.U16 desc[UR8][R16.64], R0 ;  /* 0x0000000010000986 */ /* 0x000fe6000c101508 */
[----:B------:R-:W-:Y:S01]  /*6f240*/  IMAD.WIDE R20, R23, 0x2, R24 ;  /* 0x0000000217147825 */ /* 0x000fe200078e0218 */
[----:B------:R2:W-:Y:S04]  /*6f250*/  @P6 STG.E.U16 desc[UR8][R18.64], R12 ;  /* 0x0000000c12006986 */ /* 0x0005e8000c101508 */
[----:B------:R1:W-:Y:S01]  /*6f260*/  @P5 STG.E.U16 desc[UR8][R20.64], R2 ;  /* 0x0000000214005986 */ /* 0x0003e2000c101508 */
[----:B------:R-:W-:Y:S01]  /*6f270*/  ISETP.LT.AND P5, PT, R29, UR5, !P1 ;  /* 0x000000051d007c0c */ /* 0x000fe2000cfa1270 */
[----:B------:R-:W-:Y:S01]  /*6f280*/  VIADD R6, R3, 0xfb ;  /* 0x000000fb03067836 */ /* 0x000fe20000000000 */
[----:B------:R-:W-:Y:S01]  /*6f290*/  ISETP.LT.AND P1, PT, R15, UR6, !P1 ;  /* 0x000000060f007c0c */ /* 0x000fe2000cf21270 */
[----:B0-----:R-:W-:Y:S01]  /*6f2a0*/  VIADD R7, R23, UR4 ;  /* 0x0000000417077c36 */ /* 0x001fe20008000000 */
[----:B------:R-:W-:Y:S01]  /*6f2b0*/  ISETP.LT.AND P6, PT, R29, UR10, !P4 ;  /* 0x0000000a1d007c0c */ /* 0x000fe2000e7c1270 */
[----:B------:R-:W-:Y:S01]  /*6f2c0*/  ULDC UR4, c[0x0][0x248] ;  /* 0x0000920000047ab9 */ /* 0x000fe20000000800 */
[----:B------:R-:W-:Y:S01]  /*6f2d0*/  ISETP.GE.AND P2, PT, R6, UR15, PT ;  /* 0x0000000f06007c0c */ /* 0x000fe2000bf46270 */
[C---:B--2---:R-:W-:Y:S01]  /*6f2e0*/  VIADD R19, R7.reuse, UR4 ;  /* 0x0000000407137c36 */ /* 0x044fe20008000000 */
[----:B------:R-:W-:Y:S01]  /*6f2f0*/  ULDC UR5, c[0x0][0x228] ;  /* 0x00008a0000057ab9 */ /* 0x000fe20000000800 */
[----:B------:R-:W-:Y:S01]  /*6f300*/  IMAD.WIDE R4, R7, 0x2, R26 ;  /* 0x0000000207047825 */ /* 0x000fe200078e021a */
[----:B-1----:R-:W-:Y:S01]  /*6f310*/  PRMT R2, R8, 0x7632, R2 ;  /* 0x0000763208027816 */ /* 0x002fe20000000002 */
[----:B------:R-:W-:-:S02]  /*6f320*/  ULDC UR6, c[0x0][0x228] ;  /* 0x00008a0000067ab9 */ /* 0x000fc40000000800 */
[----:B------:R-:W-:Y:S01]  /*6f330*/  VIADD R0, R3, 0xfc ;  /* 0x000000fc03007836 */ /* 0x000fe20000000000 */
[----:B------:R-:W-:Y:S01]  /*6f340*/  ULDC UR10, c[0x0][0x228] ;  /* 0x00008a00000a7ab9 */ /* 0x000fe20000000800 */
[----:B------:R-:W-:Y:S01]  /*6f350*/  IMAD.WIDE R6, R7, 0x2, R24 ;  /* 0x0000000207067825 */ /* 0x000fe200078e0218 */
[----:B------:R-:W-:-:S03]  /*6f360*/  ISETP.LT.AND P4, PT, R15, UR5, !P4 ;  /* 0x000000050f007c0c */ /* 0x000fc6000e781270 */
[----:B------:R-:W-:Y:S01]  /*6f370*/  VIADD R12, R3, 0xfd ;  /* 0x000000fd030c7836 */ /* 0x000fe20000000000 */
[----:B------:R0:W-:Y:S01]  /*6f380*/  @P5 STG.E.U16 desc[UR8][R4.64], R8 ;  /* 0x0000000804005986 */ /* 0x0001e2000c101508 */
[----:B------:R-:W-:Y:S01]  /*6f390*/  IMAD.WIDE R16, R19, 0x2, R26 ;  /* 0x0000000213107825 */ /* 0x000fe200078e021a */
[----:B------:R-:W-:Y:S01]  /*6f3a0*/  ISETP.GE.AND P0, PT, R0, UR13, PT ;  /* 0x0000000d00007c0c */ /* 0x000fe2000bf06270 */
[----:B------:R-:W-:Y:S01]  /*6f3b0*/  ULDC UR4, c[0x0][0x248] ;  /* 0x0000920000047ab9 */ /* 0x000fe20000000800 */
[----:B------:R1:W-:Y:S01]  /*6f3c0*/  @P1 STG.E.U16 desc[UR8][R6.64], R2 ;  /* 0x0000000206001986 */ /* 0x0003e2000c101508 */
[----:B------:R-:W-:Y:S01]  /*6f3d0*/  ISETP.GE.AND P5, PT, R12, UR11, PT ;  /* 0x0000000b0c007c0c */ /* 0x000fe2000bfa6270 */
[----:B------:R-:W-:Y:S01]  /*6f3e0*/  ULDC UR11, c[0x0][0x228] ;  /* 0x00008a00000b7ab9 */ /* 0x000fe20000000800 */
[----:B------:R-:W-:Y:S01]  /*6f3f0*/  ISETP.LT.AND P1, PT, R29, UR6, !P2 ;  /* 0x000000061d007c0c */ /* 0x000fe2000d721270 */
[----:B------:R2:W-:Y:S01]  /*6f400*/  @P6 STG.E.U16 desc[UR8][R16.64], R13 ;  /* 0x0000000d10006986 */ /* 0x0005e2000c101508 */
[----:B------:R-:W-:Y:S01]  /*6f410*/  ISETP.LT.AND P2, PT, R15, UR10, !P2 ;  /* 0x0000000a0f007c0c */ /* 0x000fe2000d741270 */
[----:B------:R-:W-:Y:S01]  /*6f420*/  VIADD R0, R3, 0xfe ;  /* 0x000000fe03007836 */ /* 0x000fe20000000000 */
[----:B------:R-:W-:Y:S01]  /*6f430*/  ISETP.LT.AND P6, PT, R29, UR11, !P0 ;  /* 0x0000000b1d007c0c */ /* 0x000fe2000c7c1270 */
[----:B------:R-:W-:Y:S01]  /*6f440*/  ULDC UR6, c[0x0][0x228] ;  /* 0x00008a0000067ab9 */ /* 0x000fe20000000800 */
[----:B------:R-:W-:Y:S01]  /*6f450*/  PRMT R18, R13, 0x7632, R18 ;  /* 0x000076320d127816 */ /* 0x000fe20000000012 */
[----:B------:R-:W-:Y:S01]  /*6f460*/  ULDC UR5, c[0x0][0x228] ;  /* 0x00008a0000057ab9 */ /* 0x000fe20000000800 */
[----:B0-----:R-:W-:Y:S01]  /*6f470*/  PRMT R8, R9, 0x7632, R8 ;  /* 0x0000763209087816 */ /* 0x001fe20000000008 */
[C---:B-1----:R-:W-:Y:S01]  /*6f480*/  VIADD R7, R19.reuse, UR4 ;  /* 0x0000000413077c36 */ /* 0x042fe20008000000 */
[----:B------:R-:W-:Y:S01]  /*6f490*/  ULDC UR4, c[0x0][0x248] ;  /* 0x0000920000047ab9 */ /* 0x000fe20000000800 */
[----:B------:R-:W-:Y:S01]  /*6f4a0*/  IMAD.WIDE R2, R19, 0x2, R24 ;  /* 0x0000000213027825 */ /* 0x000fe200078e0218 */
[----:B------:R-:W-:-:S03]  /*6f4b0*/  ULDC UR10, c[0x0][0x228] ;  /* 0x00008a00000a7ab9 */ /* 0x000fc60000000800 */
[C---:B--2---:R-:W-:Y:S02]  /*6f4c0*/  VIADD R17, R7.reuse, UR4 ;  /* 0x0000000407117c36 */ /* 0x044fe40008000000 */
[C---:B------:R-:W-:Y:S01]  /*6f4d0*/  IMAD.WIDE R4, R7.reuse, 0x2, R26 ;  /* 0x0000000207047825 */ /* 0x040fe200078e021a */
[----:B------:R-:W-:Y:S01]  /*6f4e0*/  @P4 STG.E.U16 desc[UR8][R2.64], R18 ;  /* 0x0000001202004986 */ /* 0x000fe2000c101508 */
[----:B------:R-:W-:Y:S01]  /*6f4f0*/  ISETP.GE.AND P4, PT, R0, UR7, PT ;  /* 0x0000000700007c0c */ /* 0x000fe2000bf86270 */
[----:B------:R-:W-:Y:S01]  /*6f500*/  ULDC UR4, c[0x0][0x228] ;  /* 0x00008a0000047ab9 */ /* 0x000fe20000000800 */
[----:B------:R-:W-:Y:S01]  /*6f510*/  IMAD.WIDE R6, R7, 0x2, R24 ;  /* 0x0000000207067825 */ /* 0x000fe200078e0218 */
[----:B------:R-:W-:Y:S03]  /*6f520*/  @P1 STG.E.U16 desc[UR8][R4.64], R9 ;  /* 0x0000000904001986 */ /* 0x000fe6000c101508 */
[----:B------:R-:W-:Y:S01]  /*6f530*/  IMAD.WIDE R12, R17, 0x2, R26 ;  /* 0x00000002110c7825 */ /* 0x000fe200078e021a */
[----:B------:R0:W-:Y:S01]  /*6f540*/  @P2 STG.E.U16 desc[UR8][R6.64], R8 ;  /* 0x0000000806002986 */ /* 0x0001e2000c101508 */
[C---:B------:R-:W-:Y:S01]  /*6f550*/  ISETP.LT.AND P1, PT, R29.reuse, UR6, !P3 ;  /* 0x000000061d007c0c */ /* 0x040fe2000df21270 */
[----:B------:R-:W-:Y:S01]  /*6f560*/  ULDC UR6, c[0x0][0x228] ;  /* 0x00008a0000067ab9 */ /* 0x000fe20000000800 */
[C---:B------:R-:W-:Y:S01]  /*6f570*/  ISETP.LT.AND P2, PT, R29.reuse, UR5, !P4 ;  /* 0x000000051d007c0c */ /* 0x040fe2000e741270 */
[----:B------:R1:W-:Y:S01]  /*6f580*/  @P6 STG.E.U16 desc[UR8][R12.64], R14 ;  /* 0x0000000e0c006986 */ /* 0x0003e2000c101508 */
[----:B------:R-:W-:Y:S01]  /*6f590*/  ULDC UR5, c[0x0][0x228] ;  /* 0x00008a0000057ab9 */ /* 0x000fe20000000800 */
[----:B------:R-:W-:Y:S01]  /*6f5a0*/  ULDC UR7, c[0x0][0x228] ;  /* 0x00008a0000077ab9 */ /* 0x000fe20000000800 */
[----:B------:R-:W-:Y:S01]  /*6f5b0*/  ISETP.LT.AND P6, PT, R29, UR4, !P5 ;  /* 0x000000041d007c0c */ /* 0x000fe2000efc1270 */
[----:B------:R-:W-:Y:S01]  /*6f5c0*/  ULDC UR4, c[0x0][0x248] ;  /* 0x0000920000047ab9 */ /* 0x000fe20000000800 */
[----:B------:R-:W-:-:S02]  /*6f5d0*/  ISETP.LT.AND P3, PT, R15, UR10, !P3 ;  /* 0x0000000a0f007c0c */ /* 0x000fc4000df61270 */
[C---:B------:R-:W-:Y:S02]  /*6f5e0*/  ISETP.LT.AND P0, PT, R15.reuse, UR5, !P0 ;  /* 0x000000050f007c0c */ /* 0x040fe4000c701270 */
[C---:B------:R-:W-:Y:S02]  /*6f5f0*/  ISETP.LT.AND P5, PT, R15.reuse, UR6, !P5 ;  /* 0x000000060f007c0c */ /* 0x040fe4000efa1270 */
[----:B------:R-:W-:Y:S02]  /*6f600*/  ISETP.LT.AND P4, PT, R15, UR7, !P4 ;  /* 0x000000070f007c0c */ /* 0x000fe4000e781270 */
[----:B------:R-:W2:Y:S01]  /*6f610*/  LDL.LU R15, [R1+0x1a68] ;  /* 0x001a6800010f7983 */ /* 0x000ea20000300800 */
[----:B0-----:R-:W-:Y:S01]  /*6f620*/  VIADD R7, R17, UR4 ;  /* 0x0000000411077c36 */ /* 0x001fe20008000000 */
[----:B------:R-:W-:-:S03]  /*6f630*/  ULDC UR4, c[0x0][0x248] ;  /* 0x0000920000047ab9 */ /* 0x000fc60000000800 */
[----:B-1----:R-:W-:Y:S01]  /*6f640*/  VIADD R13, R7, UR4 ;  /* 0x00000004070d7c36 */ /* 0x002fe20008000000 */
[----:B------:R-:W-:Y:S01]  /*6f650*/  ULDC UR4, c[0x0][0x248] ;  /* 0x0000920000047ab9 */ /* 0x000fe20000000800 */
[----:B------:R-:W-:Y:S01]  /*6f660*/  PRMT R14, R14, 0x7632, R14 ;  /* 0x000076320e0e7816 */ /* 0x000fe2000000000e */
[----:B------:R-:W-:Y:S01]  /*6f670*/  IMAD.WIDE R2, R17, 0x2, R24 ;  /* 0x0000000211027825 */ /* 0x000fe200078e0218 */
[----:B------:R-:W-:-:S03]  /*6f680*/  PRMT R0, R10, 0x7632, R0 ;  /* 0x000076320a007816 */ /* 0x000fc60000000000 */
[----:B------:R-:W-:Y:S02]  /*6f690*/  VIADD R17, R13, UR4 ;  /* 0x000000040d117c36 */ /* 0x000fe40008000000 */
[C---:B------:R-:W-:Y:S01]  /*6f6a0*/  IMAD.WIDE R4, R7.reuse, 0x2, R26 ;  /* 0x0000000207047825 */ /* 0x040fe200078e021a */
[----:B------:R0:W-:Y:S03]  /*6f6b0*/  @P0 STG.E.U16 desc[UR8][R2.64], R14 ;  /* 0x0000000e02000986 */ /* 0x0001e6000c101508 */
[----:B------:R-:W-:Y:S01]  /*6f6c0*/  IMAD.WIDE R6, R7, 0x2, R24 ;  /* 0x0000000207067825 */ /* 0x000fe200078e0218 */
[----:B------:R0:W-:Y:S03]  /*6f6d0*/  @P6 STG.E.U16 desc[UR8][R4.64], R10 ;  /* 0x0000000a04006986 */ /* 0x0001e6000c101508 */
[C---:B------:R-:W-:Y:S01]  /*6f6e0*/  IMAD.WIDE R8, R13.reuse, 0x2, R26 ;  /* 0x000000020d087825 */ /* 0x040fe200078e021a */
[----:B------:R0:W-:Y:S03]  /*6f6f0*/  @P5 STG.E.U16 desc[UR8][R6.64], R0 ;  /* 0x0000000006005986 */ /* 0x0001e6000c101508 */
[----:B------:R-:W-:-:S04]  /*6f700*/  IMAD.WIDE R12, R13, 0x2, R24 ;  /* 0x000000020d0c7825 */ /* 0x000fc800078e0218 */
[----:B------:R-:W-:-:S04]  /*6f710*/  IMAD.WIDE R26, R17, 0x2, R26 ;  /* 0x00000002111a7825 */ /* 0x000fc800078e021a */
[----:B------:R-:W-:Y:S01]  /*6f720*/  IMAD.WIDE R24, R17, 0x2, R24 ;  /* 0x0000000211187825 */ /* 0x000fe200078e0218 */
[----:B--2---:R-:W-:Y:S01]  /*6f730*/  PRMT R16, R15, 0x7632, R16 ;  /* 0x000076320f107816 */ /* 0x004fe20000000010 */
[----:B------:R0:W-:Y:S04]  /*6f740*/  @P2 STG.E.U16 desc[UR8][R8.64], R15 ;  /* 0x0000000f08002986 */ /* 0x0001e8000c101508 */
[----:B------:R0:W-:Y:S04]  /*6f750*/  @P4 STG.E.U16 desc[UR8][R12.64], R16 ;  /* 0x000000100c004986 */ /* 0x0001e8000c101508 */
[----:B------:R0:W-:Y:S01]  /*6f760*/  @P1 STG.E.U16 desc[UR8][R26.64], R11 ;  /* 0x0000000b1a001986 */ /* 0x0001e2000c101508 */
[----:B------:R-:W-:Y:S05]  /*6f770*/  @!P3 EXIT ;  /* 0x000000000000b94d */ /* 0x000fea0003800000 */
[----:B0-----:R-:W-:-:S05]  /*6f780*/  PRMT R12, R11, 0x7632, R12 ;  /* 0x000076320b0c7816 */ /* 0x001fca000000000c */
[----:B------:R-:W-:Y:S01]  /*6f790*/  STG.E.U16 desc[UR8][R24.64], R12 ;  /* 0x0000000c18007986 */ /* 0x000fe2000c101508 */
[----:B------:R-:W-:Y:S05]  /*6f7a0*/  EXIT ;  /* 0x000000000000794d */ /* 0x000fea0003800000 */
.L_x_3:
[----:B------:R-:W-:-:S00]  /*6f7b0*/  BRA `(.L_x_3) ;  /* 0xfffffffc00fc7947 */ /* 0x000fc0000383ffff */
[----:B------:R-:W-:-:S00]  /*6f7c0*/  NOP ;  /* 0x0000000000007918 */ /* 0x000fc00000000000 */
        /* <DEDUP_REMOVED lines=11> */
.L_x_4:


//--------------------- .nv.shared.matmul_kernel  --------------------------
	.section	.nv.shared.matmul_kernel,"aw",@nobits
	.sectionflags	@""
	.align	16
	.zero		1024


//--------------------- .nv.shared.reserved.0     --------------------------
	.section	.nv.shared.reserved.0,"aw",@nobits
	.weak		__nv_reservedSMEM_offset_0_alias
	.size		__nv_reservedSMEM_offset_0_alias, 0, 0
	.other		__nv_reservedSMEM_offset_0_alias,@"STO_CUDA_RESERVED_SHARED STV_DEFAULT"
__nv_reservedSMEM_offset_0_alias:
	.zero		0


//--------------------- .nv.constant0.matmul_kernel --------------------------
	.section	.nv.constant0.matmul_kernel,"a",@progbits
	.sectionflags	@""
	.align	4
.nv.constant0.matmul_kernel:
	.zero		608


//--------------------- SYMBOLS --------------------------

	.type		.nv.reservedSmem.offset0,@object
	.size		.nv.reservedSmem.offset0,0x4
